	.target	sm_100a

	.elftype	@"ET_EXEC"


//--------------------- .note.nv.tkinfo           --------------------------
	.section	.note.nv.tkinfo,"",@"SHT_NOTE"
	.sectionflags	@"SHF_NOTE_NV_TKINFO"
	.tkinfo
        /*0018*/ 	.word	0x00000002
        /*0030*/ 	.string	""
        /*0030*/ 	.string	"ptxas"
        /*0030*/ 	.string	"Cuda compilation tools, release 13.0, V13.0.88"
        /*0030*/ 	.string	"Build cuda_13.0.r13.0/compiler.36424714_0"
        /*0030*/ 	.string	"-arch sm_100a -m 64 "



//--------------------- .note.nv.cuinfo           --------------------------
	.section	.note.nv.cuinfo,"",@"SHT_NOTE"
	.sectionflags	@"SHF_NOTE_NV_CUINFO"
        /*0018*/ 	.short	0x0002
        /*001a*/ 	.short	0x0064
        /*001c*/ 	.short	0x0082
	.zero		2


//--------------------- .nv.info                  --------------------------
	.section	.nv.info,"",@"SHT_CUDA_INFO"
	.align	4


	//----- nvinfo : EIATTR_REGCOUNT
	.align		4
        /*0000*/ 	.byte	0x04, 0x2f
        /*0002*/ 	.short	(.L_29 - .L_28)
	.align		4
.L_28:
        /*0004*/ 	.word	index@(_Z21moe_wna16_gemm_kernelI6__halfLi4ELi1EEvPKT_PS1_PKjS3_S6_PKfPKiSA_SA_tttjjjtttbb)
        /*0008*/ 	.word	0x0000001e


	//----- nvinfo : EIATTR_FRAME_SIZE
	.align		4
.L_29:
        /*000c*/ 	.byte	0x04, 0x11
        /*000e*/ 	.short	(.L_31 - .L_30)
	.align		4
.L_30:
        /*0010*/ 	.word	index@($__internal_43_$__cuda_sm20_rem_u16)
        /*0014*/ 	.word	0x00000110


	//----- nvinfo : EIATTR_FRAME_SIZE
	.align		4
.L_31:
        /*0018*/ 	.byte	0x04, 0x11
        /*001a*/ 	.short	(.L_33 - .L_32)
	.align		4
.L_32:
        /*001c*/ 	.word	index@($__internal_42_$__cuda_sm20_div_u64)
        /*0020*/ 	.word	0x00000110


	//----- nvinfo : EIATTR_FRAME_SIZE
	.align		4
.L_33:
        /*0024*/ 	.byte	0x04, 0x11
        /*0026*/ 	.short	(.L_35 - .L_34)
	.align		4
.L_34:
        /*0028*/ 	.word	index@(_Z21moe_wna16_gemm_kernelI6__halfLi4ELi1EEvPKT_PS1_PKjS3_S6_PKfPKiSA_SA_tttjjjtttbb)
        /*002c*/ 	.word	0x00000110


	//----- nvinfo : EIATTR_REGCOUNT
	.align		4
.L_35:
        /*0030*/ 	.byte	0x04, 0x2f
        /*0032*/ 	.short	(.L_37 - .L_36)
	.align		4
.L_36:
        /*0034*/ 	.word	index@(_Z21moe_wna16_gemm_kernelI6__halfLi4ELi2EEvPKT_PS1_PKjS3_S6_PKfPKiSA_SA_tttjjjtttbb)
        /*0038*/ 	.word	0x0000001c


	//----- nvinfo : EIATTR_FRAME_SIZE
	.align		4
.L_37:
        /*003c*/ 	.byte	0x04, 0x11
        /*003e*/ 	.short	(.L_39 - .L_38)
	.align		4
.L_38:
        /*0040*/ 	.word	index@($__internal_41_$__cuda_sm20_rem_u16)
        /*0044*/ 	.word	0x00000120


	//----- nvinfo : EIATTR_FRAME_SIZE
	.align		4
.L_39:
        /*0048*/ 	.byte	0x04, 0x11
        /*004a*/ 	.short	(.L_41 - .L_40)
	.align		4
.L_40:
        /*004c*/ 	.word	index@($__internal_40_$__cuda_sm20_div_u64)
        /*0050*/ 	.word	0x00000120


	//----- nvinfo : EIATTR_FRAME_SIZE
	.align		4
.L_41:
        /*0054*/ 	.byte	0x04, 0x11
        /*0056*/ 	.short	(.L_43 - .L_42)
	.align		4
.L_42:
        /*0058*/ 	.word	index@($__internal_39_$__cuda_sm20_div_u16)
        /*005c*/ 	.word	0x00000120


	//----- nvinfo : EIATTR_FRAME_SIZE
	.align		4
.L_43:
        /*0060*/ 	.byte	0x04, 0x11
        /*0062*/ 	.short	(.L_45 - .L_44)
	.align		4
.L_44:
        /*0064*/ 	.word	index@(_Z21moe_wna16_gemm_kernelI6__halfLi4ELi2EEvPKT_PS1_PKjS3_S6_PKfPKiSA_SA_tttjjjtttbb)
        /*0068*/ 	.word	0x00000120


	//----- nvinfo : EIATTR_REGCOUNT
	.align		4
.L_45:
        /*006c*/ 	.byte	0x04, 0x2f
        /*006e*/ 	.short	(.L_47 - .L_46)
	.align		4
.L_46:
        /*0070*/ 	.word	index@(_Z21moe_wna16_gemm_kernelI6__halfLi4ELi4EEvPKT_PS1_PKjS3_S6_PKfPKiSA_SA_tttjjjtttbb)
        /*0074*/ 	.word	0x0000001c


	//----- nvinfo : EIATTR_FRAME_SIZE
	.align		4
.L_47:
        /*0078*/ 	.byte	0x04, 0x11
        /*007a*/ 	.short	(.L_49 - .L_48)
	.align		4
.L_48:
        /*007c*/ 	.word	index@($__internal_38_$__cuda_sm20_rem_u16)
        /*0080*/ 	.word	0x00000120


	//----- nvinfo : EIATTR_FRAME_SIZE
	.align		4
.L_49:
        /*0084*/ 	.byte	0x04, 0x11
        /*0086*/ 	.short	(.L_51 - .L_50)
	.align		4
.L_50:
        /*0088*/ 	.word	index@($__internal_37_$__cuda_sm20_div_u64)
        /*008c*/ 	.word	0x00000120


	//----- nvinfo : EIATTR_FRAME_SIZE
	.align		4
.L_51:
        /*0090*/ 	.byte	0x04, 0x11
        /*0092*/ 	.short	(.L_53 - .L_52)
	.align		4
.L_52:
        /*0094*/ 	.word	index@($__internal_36_$__cuda_sm20_div_u16)
        /*0098*/ 	.word	0x00000120


	//----- nvinfo : EIATTR_FRAME_SIZE
	.align		4
.L_53:
        /*009c*/ 	.byte	0x04, 0x11
        /*009e*/ 	.short	(.L_55 - .L_54)
	.align		4
.L_54:
        /*00a0*/ 	.word	index@(_Z21moe_wna16_gemm_kernelI6__halfLi4ELi4EEvPKT_PS1_PKjS3_S6_PKfPKiSA_SA_tttjjjtttbb)
        /*00a4*/ 	.word	0x00000120


	//----- nvinfo : EIATTR_REGCOUNT
	.align		4
.L_55:
        /*00a8*/ 	.byte	0x04, 0x2f
        /*00aa*/ 	.short	(.L_57 - .L_56)
	.align		4
.L_56:
        /*00ac*/ 	.word	index@(_Z21moe_wna16_gemm_kernelI6__halfLi4ELi8EEvPKT_PS1_PKjS3_S6_PKfPKiSA_SA_tttjjjtttbb)
        /*00b0*/ 	.word	0x0000001c


	//----- nvinfo : EIATTR_FRAME_SIZE
	.align		4
.L_57:
        /*00b4*/ 	.byte	0x04, 0x11
        /*00b6*/ 	.short	(.L_59 - .L_58)
	.align		4
.L_58:
        /*00b8*/ 	.word	index@($__internal_35_$__cuda_sm20_rem_u16)
        /*00bc*/ 	.word	0x00000130


	//----- nvinfo : EIATTR_FRAME_SIZE
	.align		4
.L_59:
        /*00c0*/ 	.byte	0x04, 0x11
        /*00c2*/ 	.short	(.L_61 - .L_60)
	.align		4
.L_60:
        /*00c4*/ 	.word	index@($__internal_34_$__cuda_sm20_div_u64)
        /*00c8*/ 	.word	0x00000130


	//----- nvinfo : EIATTR_FRAME_SIZE
	.align		4
.L_61:
        /*00cc*/ 	.byte	0x04, 0x11
        /*00ce*/ 	.short	(.L_63 - .L_62)
	.align		4
.L_62:
        /*00d0*/ 	.word	index@($__internal_33_$__cuda_sm20_div_u16)
        /*00d4*/ 	.word	0x00000130


	//----- nvinfo : EIATTR_FRAME_SIZE
	.align		4
.L_63:
        /*00d8*/ 	.byte	0x04, 0x11
        /*00da*/ 	.short	(.L_65 - .L_64)
	.align		4
.L_64:
        /*00dc*/ 	.word	index@(_Z21moe_wna16_gemm_kernelI6__halfLi4ELi8EEvPKT_PS1_PKjS3_S6_PKfPKiSA_SA_tttjjjtttbb)
        /*00e0*/ 	.word	0x00000130


	//----- nvinfo : EIATTR_REGCOUNT
	.align		4
.L_65:
        /*00e4*/ 	.byte	0x04, 0x2f
        /*00e6*/ 	.short	(.L_67 - .L_66)
	.align		4
.L_66:
        /*00e8*/ 	.word	index@(_Z21moe_wna16_gemm_kernelI6__halfLi8ELi1EEvPKT_PS1_PKjS3_S6_PKfPKiSA_SA_tttjjjtttbb)
        /*00ec*/ 	.word	0x0000001a


	//----- nvinfo : EIATTR_FRAME_SIZE
	.align		4
.L_67:
        /*00f0*/ 	.byte	0x04, 0x11
        /*00f2*/ 	.short	(.L_69 - .L_68)
	.align		4
.L_68:
        /*00f4*/ 	.word	index@($__internal_32_$__cuda_sm20_rem_u16)
        /*00f8*/ 	.word	0x00000110


	//----- nvinfo : EIATTR_FRAME_SIZE
	.align		4
.L_69:
        /*00fc*/ 	.byte	0x04, 0x11
        /*00fe*/ 	.short	(.L_71 - .L_70)
	.align		4
.L_70:
        /*0100*/ 	.word	index@($__internal_31_$__cuda_sm20_div_u64)
        /*0104*/ 	.word	0x00000110


	//----- nvinfo : EIATTR_FRAME_SIZE
	.align		4
.L_71:
        /*0108*/ 	.byte	0x04, 0x11
        /*010a*/ 	.short	(.L_73 - .L_72)
	.align		4
.L_72:
        /*010c*/ 	.word	index@(_Z21moe_wna16_gemm_kernelI6__halfLi8ELi1EEvPKT_PS1_PKjS3_S6_PKfPKiSA_SA_tttjjjtttbb)
        /*0110*/ 	.word	0x00000110


	//----- nvinfo : EIATTR_REGCOUNT
	.align		4
.L_73:
        /*0114*/ 	.byte	0x04, 0x2f
        /*0116*/ 	.short	(.L_75 - .L_74)
	.align		4
.L_74:
        /*0118*/ 	.word	index@(_Z21moe_wna16_gemm_kernelI6__halfLi8ELi2EEvPKT_PS1_PKjS3_S6_PKfPKiSA_SA_tttjjjtttbb)
        /*011c*/ 	.word	0x0000001a


	//----- nvinfo : EIATTR_FRAME_SIZE
	.align		4
.L_75:
        /*0120*/ 	.byte	0x04, 0x11
        /*0122*/ 	.short	(.L_77 - .L_76)
	.align		4
.L_76:
        /*0124*/ 	.word	index@($__internal_30_$__cuda_sm20_rem_u16)
        /*0128*/ 	.word	0x00000120


	//----- nvinfo : EIATTR_FRAME_SIZE
	.align		4
.L_77:
        /*012c*/ 	.byte	0x04, 0x11
        /*012e*/ 	.short	(.L_79 - .L_78)
	.align		4
.L_78:
        /*0130*/ 	.word	index@($__internal_29_$__cuda_sm20_div_u64)
        /*0134*/ 	.word	0x00000120


	//----- nvinfo : EIATTR_FRAME_SIZE
	.align		4
.L_79:
        /*0138*/ 	.byte	0x04, 0x11
        /*013a*/ 	.short	(.L_81 - .L_80)
	.align		4
.L_80:
        /*013c*/ 	.word	index@($__internal_28_$__cuda_sm20_div_u16)
        /*0140*/ 	.word	0x00000120


	//----- nvinfo : EIATTR_FRAME_SIZE
	.align		4
.L_81:
        /*0144*/ 	.byte	0x04, 0x11
        /*0146*/ 	.short	(.L_83 - .L_82)
	.align		4
.L_82:
        /*0148*/ 	.word	index@(_Z21moe_wna16_gemm_kernelI6__halfLi8ELi2EEvPKT_PS1_PKjS3_S6_PKfPKiSA_SA_tttjjjtttbb)
        /*014c*/ 	.word	0x00000120


	//----- nvinfo : EIATTR_REGCOUNT
	.align		4
.L_83:
        /*0150*/ 	.byte	0x04, 0x2f
        /*0152*/ 	.short	(.L_85 - .L_84)
	.align		4
.L_84:
        /*0154*/ 	.word	index@(_Z21moe_wna16_gemm_kernelI6__halfLi8ELi4EEvPKT_PS1_PKjS3_S6_PKfPKiSA_SA_tttjjjtttbb)
        /*0158*/ 	.word	0x0000001a


	//----- nvinfo : EIATTR_FRAME_SIZE
	.align		4
.L_85:
        /*015c*/ 	.byte	0x04, 0x11
        /*015e*/ 	.short	(.L_87 - .L_86)
	.align		4
.L_86:
        /*0160*/ 	.word	index@($__internal_27_$__cuda_sm20_rem_u16)
        /*0164*/ 	.word	0x00000120


	//----- nvinfo : EIATTR_FRAME_SIZE
	.align		4
.L_87:
        /*0168*/ 	.byte	0x04, 0x11
        /*016a*/ 	.short	(.L_89 - .L_88)
	.align		4
.L_88:
        /*016c*/ 	.word	index@($__internal_26_$__cuda_sm20_div_u64)
        /*0170*/ 	.word	0x00000120


	//----- nvinfo : EIATTR_FRAME_SIZE
	.align		4
.L_89:
        /*0174*/ 	.byte	0x04, 0x11
        /*0176*/ 	.short	(.L_91 - .L_90)
	.align		4
.L_90:
        /*0178*/ 	.word	index@($__internal_25_$__cuda_sm20_div_u16)
        /*017c*/ 	.word	0x00000120


	//----- nvinfo : EIATTR_FRAME_SIZE
	.align		4
.L_91:
        /*0180*/ 	.byte	0x04, 0x11
        /*0182*/ 	.short	(.L_93 - .L_92)
	.align		4
.L_92:
        /*0184*/ 	.word	index@(_Z21moe_wna16_gemm_kernelI6__halfLi8ELi4EEvPKT_PS1_PKjS3_S6_PKfPKiSA_SA_tttjjjtttbb)
        /*0188*/ 	.word	0x00000120


	//----- nvinfo : EIATTR_REGCOUNT
	.align		4
.L_93:
        /*018c*/ 	.byte	0x04, 0x2f
        /*018e*/ 	.short	(.L_95 - .L_94)
	.align		4
.L_94:
        /*0190*/ 	.word	index@(_Z21moe_wna16_gemm_kernelI6__halfLi8ELi8EEvPKT_PS1_PKjS3_S6_PKfPKiSA_SA_tttjjjtttbb)
        /*0194*/ 	.word	0x0000001a


	//----- nvinfo : EIATTR_FRAME_SIZE
	.align		4
.L_95:
        /*0198*/ 	.byte	0x04, 0x11
        /*019a*/ 	.short	(.L_97 - .L_96)
	.align		4
.L_96:
        /*019c*/ 	.word	index@($__internal_24_$__cuda_sm20_rem_u16)
        /*01a0*/ 	.word	0x00000130


	//----- nvinfo : EIATTR_FRAME_SIZE
	.align		4
.L_97:
        /*01a4*/ 	.byte	0x04, 0x11
        /*01a6*/ 	.short	(.L_99 - .L_98)
	.align		4
.L_98:
        /*01a8*/ 	.word	index@($__internal_23_$__cuda_sm20_div_u64)
        /*01ac*/ 	.word	0x00000130


	//----- nvinfo : EIATTR_FRAME_SIZE
	.align		4
.L_99:
        /*01b0*/ 	.byte	0x04, 0x11
        /*01b2*/ 	.short	(.L_101 - .L_100)
	.align		4
.L_100:
        /*01b4*/ 	.word	index@($__internal_22_$__cuda_sm20_div_u16)
        /*01b8*/ 	.word	0x00000130


	//----- nvinfo : EIATTR_FRAME_SIZE
	.align		4
.L_101:
        /*01bc*/ 	.byte	0x04, 0x11
        /*01be*/ 	.short	(.L_103 - .L_102)
	.align		4
.L_102:
        /*01c0*/ 	.word	index@(_Z21moe_wna16_gemm_kernelI6__halfLi8ELi8EEvPKT_PS1_PKjS3_S6_PKfPKiSA_SA_tttjjjtttbb)
        /*01c4*/ 	.word	0x00000130


	//----- nvinfo : EIATTR_REGCOUNT
	.align		4
.L_103:
        /*01c8*/ 	.byte	0x04, 0x2f
        /*01ca*/ 	.short	(.L_105 - .L_104)
	.align		4
.L_104:
        /*01cc*/ 	.word	index@(_Z21moe_wna16_gemm_kernelI13__nv_bfloat16Li4ELi1EEvPKT_PS1_PKjS3_S6_PKfPKiSA_SA_tttjjjtttbb)
        /*01d0*/ 	.word	0x0000001e


	//----- nvinfo : EIATTR_FRAME_SIZE
	.align		4
.L_105:
        /*01d4*/ 	.byte	0x04, 0x11
        /*01d6*/ 	.short	(.L_107 - .L_106)
	.align		4
.L_106:
        /*01d8*/ 	.word	index@($__internal_21_$__cuda_sm20_rem_u16)
        /*01dc*/ 	.word	0x00000110


	//----- nvinfo : EIATTR_FRAME_SIZE
	.align		4
.L_107:
        /*01e0*/ 	.byte	0x04, 0x11
        /*01e2*/ 	.short	(.L_109 - .L_108)
	.align		4
.L_108:
        /*01e4*/ 	.word	index@($__internal_20_$__cuda_sm20_div_u64)
        /*01e8*/ 	.word	0x00000110


	//----- nvinfo : EIATTR_FRAME_SIZE
	.align		4
.L_109:
        /*01ec*/ 	.byte	0x04, 0x11
        /*01ee*/ 	.short	(.L_111 - .L_110)
	.align		4
.L_110:
        /*01f0*/ 	.word	index@(_Z21moe_wna16_gemm_kernelI13__nv_bfloat16Li4ELi1EEvPKT_PS1_PKjS3_S6_PKfPKiSA_SA_tttjjjtttbb)
        /*01f4*/ 	.word	0x00000110


	//----- nvinfo : EIATTR_REGCOUNT
	.align		4
.L_111:
        /*01f8*/ 	.byte	0x04, 0x2f
        /*01fa*/ 	.short	(.L_113 - .L_112)
	.align		4
.L_112:
        /*01fc*/ 	.word	index@(_Z21moe_wna16_gemm_kernelI13__nv_bfloat16Li4ELi2EEvPKT_PS1_PKjS3_S6_PKfPKiSA_SA_tttjjjtttbb)
        /*0200*/ 	.word	0x0000001c


	//----- nvinfo : EIATTR_FRAME_SIZE
	.align		4
.L_113:
        /*0204*/ 	.byte	0x04, 0x11
        /*0206*/ 	.short	(.L_115 - .L_114)
	.align		4
.L_114:
        /*0208*/ 	.word	index@($__internal_19_$__cuda_sm20_rem_u16)
        /*020c*/ 	.word	0x00000120


	//----- nvinfo : EIATTR_FRAME_SIZE
	.align		4
.L_115:
        /*0210*/ 	.byte	0x04, 0x11
        /*0212*/ 	.short	(.L_117 - .L_116)
	.align		4
.L_116:
        /*0214*/ 	.word	index@($__internal_18_$__cuda_sm20_div_u64)
        /*0218*/ 	.word	0x00000120


	//----- nvinfo : EIATTR_FRAME_SIZE
	.align		4
.L_117:
        /*021c*/ 	.byte	0x04, 0x11
        /*021e*/ 	.short	(.L_119 - .L_118)
	.align		4
.L_118:
        /*0220*/ 	.word	index@($__internal_17_$__cuda_sm20_div_u16)
        /*0224*/ 	.word	0x00000120


	//----- nvinfo : EIATTR_FRAME_SIZE
	.align		4
.L_119:
        /*0228*/ 	.byte	0x04, 0x11
        /*022a*/ 	.short	(.L_121 - .L_120)
	.align		4
.L_120:
        /*022c*/ 	.word	index@(_Z21moe_wna16_gemm_kernelI13__nv_bfloat16Li4ELi2EEvPKT_PS1_PKjS3_S6_PKfPKiSA_SA_tttjjjtttbb)
        /*0230*/ 	.word	0x00000120


	//----- nvinfo : EIATTR_REGCOUNT
	.align		4
.L_121:
        /*0234*/ 	.byte	0x04, 0x2f
        /*0236*/ 	.short	(.L_123 - .L_122)
	.align		4
.L_122:
        /*0238*/ 	.word	index@(_Z21moe_wna16_gemm_kernelI13__nv_bfloat16Li4ELi4EEvPKT_PS1_PKjS3_S6_PKfPKiSA_SA_tttjjjtttbb)
        /*023c*/ 	.word	0x0000001c


	//----- nvinfo : EIATTR_FRAME_SIZE
	.align		4
.L_123:
        /*0240*/ 	.byte	0x04, 0x11
        /*0242*/ 	.short	(.L_125 - .L_124)
	.align		4
.L_124:
        /*0244*/ 	.word	index@($__internal_16_$__cuda_sm20_rem_u16)
        /*0248*/ 	.word	0x00000120


	//----- nvinfo : EIATTR_FRAME_SIZE
	.align		4
.L_125:
        /*024c*/ 	.byte	0x04, 0x11
        /*024e*/ 	.short	(.L_127 - .L_126)
	.align		4
.L_126:
        /*0250*/ 	.word	index@($__internal_15_$__cuda_sm20_div_u64)
        /*0254*/ 	.word	0x00000120


	//----- nvinfo : EIATTR_FRAME_SIZE
	.align		4
.L_127:
        /*0258*/ 	.byte	0x04, 0x11
        /*025a*/ 	.short	(.L_129 - .L_128)
	.align		4
.L_128:
        /*025c*/ 	.word	index@($__internal_14_$__cuda_sm20_div_u16)
        /*0260*/ 	.word	0x00000120


	//----- nvinfo : EIATTR_FRAME_SIZE
	.align		4
.L_129:
        /*0264*/ 	.byte	0x04, 0x11
        /*0266*/ 	.short	(.L_131 - .L_130)
	.align		4
.L_130:
        /*0268*/ 	.word	index@(_Z21moe_wna16_gemm_kernelI13__nv_bfloat16Li4ELi4EEvPKT_PS1_PKjS3_S6_PKfPKiSA_SA_tttjjjtttbb)
        /*026c*/ 	.word	0x00000120


	//----- nvinfo : EIATTR_REGCOUNT
	.align		4
.L_131:
        /*0270*/ 	.byte	0x04, 0x2f
        /*0272*/ 	.short	(.L_133 - .L_132)
	.align		4
.L_132:
        /*0274*/ 	.word	index@(_Z21moe_wna16_gemm_kernelI13__nv_bfloat16Li4ELi8EEvPKT_PS1_PKjS3_S6_PKfPKiSA_SA_tttjjjtttbb)
        /*0278*/ 	.word	0x0000001c


	//----- nvinfo : EIATTR_FRAME_SIZE
	.align		4
.L_133:
        /*027c*/ 	.byte	0x04, 0x11
        /*027e*/ 	.short	(.L_135 - .L_134)
	.align		4
.L_134:
        /*0280*/ 	.word	index@($__internal_13_$__cuda_sm20_rem_u16)
        /*0284*/ 	.word	0x00000130


	//----- nvinfo : EIATTR_FRAME_SIZE
	.align		4
.L_135:
        /*0288*/ 	.byte	0x04, 0x11
        /*028a*/ 	.short	(.L_137 - .L_136)
	.align		4
.L_136:
        /*028c*/ 	.word	index@($__internal_12_$__cuda_sm20_div_u64)
        /*0290*/ 	.word	0x00000130


	//----- nvinfo : EIATTR_FRAME_SIZE
	.align		4
.L_137:
        /*0294*/ 	.byte	0x04, 0x11
        /*0296*/ 	.short	(.L_139 - .L_138)
	.align		4
.L_138:
        /*0298*/ 	.word	index@($__internal_11_$__cuda_sm20_div_u16)
        /*029c*/ 	.word	0x00000130


	//----- nvinfo : EIATTR_FRAME_SIZE
	.align		4
.L_139:
        /*02a0*/ 	.byte	0x04, 0x11
        /*02a2*/ 	.short	(.L_141 - .L_140)
	.align		4
.L_140:
        /*02a4*/ 	.word	index@(_Z21moe_wna16_gemm_kernelI13__nv_bfloat16Li4ELi8EEvPKT_PS1_PKjS3_S6_PKfPKiSA_SA_tttjjjtttbb)
        /*02a8*/ 	.word	0x00000130


	//----- nvinfo : EIATTR_REGCOUNT
	.align		4
.L_141:
        /*02ac*/ 	.byte	0x04, 0x2f
        /*02ae*/ 	.short	(.L_143 - .L_142)
	.align		4
.L_142:
        /*02b0*/ 	.word	index@(_Z21moe_wna16_gemm_kernelI13__nv_bfloat16Li8ELi1EEvPKT_PS1_PKjS3_S6_PKfPKiSA_SA_tttjjjtttbb)
        /*02b4*/ 	.word	0x0000001f


	//----- nvinfo : EIATTR_FRAME_SIZE
	.align		4
.L_143:
        /*02b8*/ 	.byte	0x04, 0x11
        /*02ba*/ 	.short	(.L_145 - .L_144)
	.align		4
.L_144:
        /*02bc*/ 	.word	index@($__internal_10_$__cuda_sm20_rem_u16)
        /*02c0*/ 	.word	0x00000110


	//----- nvinfo : EIATTR_FRAME_SIZE
	.align		4
.L_145:
        /*02c4*/ 	.byte	0x04, 0x11
        /*02c6*/ 	.short	(.L_147 - .L_146)
	.align		4
.L_146:
        /*02c8*/ 	.word	index@($__internal_9_$__cuda_sm20_div_u64)
        /*02cc*/ 	.word	0x00000110


	//----- nvinfo : EIATTR_FRAME_SIZE
	.align		4
.L_147:
        /*02d0*/ 	.byte	0x04, 0x11
        /*02d2*/ 	.short	(.L_149 - .L_148)
	.align		4
.L_148:
        /*02d4*/ 	.word	index@(_Z21moe_wna16_gemm_kernelI13__nv_bfloat16Li8ELi1EEvPKT_PS1_PKjS3_S6_PKfPKiSA_SA_tttjjjtttbb)
        /*02d8*/ 	.word	0x00000110


	//----- nvinfo : EIATTR_REGCOUNT
	.align		4
.L_149:
        /*02dc*/ 	.byte	0x04, 0x2f
        /*02de*/ 	.short	(.L_151 - .L_150)
	.align		4
.L_150:
        /*02e0*/ 	.word	index@(_Z21moe_wna16_gemm_kernelI13__nv_bfloat16Li8ELi2EEvPKT_PS1_PKjS3_S6_PKfPKiSA_SA_tttjjjtttbb)
        /*02e4*/ 	.word	0x00000020


	//----- nvinfo : EIATTR_FRAME_SIZE
	.align		4
.L_151:
        /*02e8*/ 	.byte	0x04, 0x11
        /*02ea*/ 	.short	(.L_153 - .L_152)
	.align		4
.L_152:
        /*02ec*/ 	.word	index@($__internal_8_$__cuda_sm20_rem_u16)
        /*02f0*/ 	.word	0x00000120


	//----- nvinfo : EIATTR_FRAME_SIZE
	.align		4
.L_153:
        /*02f4*/ 	.byte	0x04, 0x11
        /*02f6*/ 	.short	(.L_155 - .L_154)
	.align		4
.L_154:
        /*02f8*/ 	.word	index@($__internal_7_$__cuda_sm20_div_u64)
        /*02fc*/ 	.word	0x00000120


	//----- nvinfo : EIATTR_FRAME_SIZE
	.align		4
.L_155:
        /*0300*/ 	.byte	0x04, 0x11
        /*0302*/ 	.short	(.L_157 - .L_156)
	.align		4
.L_156:
        /*0304*/ 	.word	index@($__internal_6_$__cuda_sm20_div_u16)
        /*0308*/ 	.word	0x00000120


	//----- nvinfo : EIATTR_FRAME_SIZE
	.align		4
.L_157:
        /*030c*/ 	.byte	0x04, 0x11
        /*030e*/ 	.short	(.L_159 - .L_158)
	.align		4
.L_158:
        /*0310*/ 	.word	index@(_Z21moe_wna16_gemm_kernelI13__nv_bfloat16Li8ELi2EEvPKT_PS1_PKjS3_S6_PKfPKiSA_SA_tttjjjtttbb)
        /*0314*/ 	.word	0x00000120


	//----- nvinfo : EIATTR_REGCOUNT
	.align		4
.L_159:
        /*0318*/ 	.byte	0x04, 0x2f
        /*031a*/ 	.short	(.L_161 - .L_160)
	.align		4
.L_160:
        /*031c*/ 	.word	index@(_Z21moe_wna16_gemm_kernelI13__nv_bfloat16Li8ELi4EEvPKT_PS1_PKjS3_S6_PKfPKiSA_SA_tttjjjtttbb)
        /*0320*/ 	.word	0x00000020


	//----- nvinfo : EIATTR_FRAME_SIZE
	.align		4
.L_161:
        /*0324*/ 	.byte	0x04, 0x11
        /*0326*/ 	.short	(.L_163 - .L_162)
	.align		4
.L_162:
        /*0328*/ 	.word	index@($__internal_5_$__cuda_sm20_rem_u16)
        /*032c*/ 	.word	0x00000120


	//----- nvinfo : EIATTR_FRAME_SIZE
	.align		4
.L_163:
        /*0330*/ 	.byte	0x04, 0x11
        /*0332*/ 	.short	(.L_165 - .L_164)
	.align		4
.L_164:
        /*0334*/ 	.word	index@($__internal_4_$__cuda_sm20_div_u64)
        /*0338*/ 	.word	0x00000120


	//----- nvinfo : EIATTR_FRAME_SIZE
	.align		4
.L_165:
        /*033c*/ 	.byte	0x04, 0x11
        /*033e*/ 	.short	(.L_167 - .L_166)
	.align		4
.L_166:
        /*0340*/ 	.word	index@($__internal_3_$__cuda_sm20_div_u16)
        /*0344*/ 	.word	0x00000120


	//----- nvinfo : EIATTR_FRAME_SIZE
	.align		4
.L_167:
        /*0348*/ 	.byte	0x04, 0x11
        /*034a*/ 	.short	(.L_169 - .L_168)
	.align		4
.L_168:
        /*034c*/ 	.word	index@(_Z21moe_wna16_gemm_kernelI13__nv_bfloat16Li8ELi4EEvPKT_PS1_PKjS3_S6_PKfPKiSA_SA_tttjjjtttbb)
        /*0350*/ 	.word	0x00000120


	//----- nvinfo : EIATTR_REGCOUNT
	.align		4
.L_169:
        /*0354*/ 	.byte	0x04, 0x2f
        /*0356*/ 	.short	(.L_171 - .L_170)
	.align		4
.L_170:
        /*0358*/ 	.word	index@(_Z21moe_wna16_gemm_kernelI13__nv_bfloat16Li8ELi8EEvPKT_PS1_PKjS3_S6_PKfPKiSA_SA_tttjjjtttbb)
        /*035c*/ 	.word	0x00000020


	//----- nvinfo : EIATTR_FRAME_SIZE
	.align		4
.L_171:
        /*0360*/ 	.byte	0x04, 0x11
        /*0362*/ 	.short	(.L_173 - .L_172)
	.align		4
.L_172:
        /*0364*/ 	.word	index@($__internal_2_$__cuda_sm20_rem_u16)
        /*0368*/ 	.word	0x00000130


	//----- nvinfo : EIATTR_FRAME_SIZE
	.align		4
.L_173:
        /*036c*/ 	.byte	0x04, 0x11
        /*036e*/ 	.short	(.L_175 - .L_174)
	.align		4
.L_174:
        /*0370*/ 	.word	index@($__internal_1_$__cuda_sm20_div_u64)
        /*0374*/ 	.word	0x00000130


	//----- nvinfo : EIATTR_FRAME_SIZE
	.align		4
.L_175:
        /*0378*/ 	.byte	0x04, 0x11
        /*037a*/ 	.short	(.L_177 - .L_176)
	.align		4
.L_176:
        /*037c*/ 	.word	index@($__internal_0_$__cuda_sm20_div_u16)
        /*0380*/ 	.word	0x00000130


	//----- nvinfo : EIATTR_FRAME_SIZE
	.align		4
.L_177:
        /*0384*/ 	.byte	0x04, 0x11
        /*0386*/ 	.short	(.L_179 - .L_178)
	.align		4
.L_178:
        /*0388*/ 	.word	index@(_Z21moe_wna16_gemm_kernelI13__nv_bfloat16Li8ELi8EEvPKT_PS1_PKjS3_S6_PKfPKiSA_SA_tttjjjtttbb)
        /*038c*/ 	.word	0x00000130


	//----- nvinfo : EIATTR_MIN_STACK_SIZE
	.align		4
.L_179:
        /*0390*/ 	.byte	0x04, 0x12
        /*0392*/ 	.short	(.L_181 - .L_180)
	.align		4
.L_180:
        /*0394*/ 	.word	index@(_Z21moe_wna16_gemm_kernelI13__nv_bfloat16Li8ELi8EEvPKT_PS1_PKjS3_S6_PKfPKiSA_SA_tttjjjtttbb)
        /*0398*/ 	.word	0x00000130


	//----- nvinfo : EIATTR_MIN_STACK_SIZE
	.align		4
.L_181:
        /*039c*/ 	.byte	0x04, 0x12
        /*039e*/ 	.short	(.L_183 - .L_182)
	.align		4
.L_182:
        /*03a0*/ 	.word	index@(_Z21moe_wna16_gemm_kernelI13__nv_bfloat16Li8ELi4EEvPKT_PS1_PKjS3_S6_PKfPKiSA_SA_tttjjjtttbb)
        /*03a4*/ 	.word	0x00000120


	//----- nvinfo : EIATTR_MIN_STACK_SIZE
	.align		4
.L_183:
        /*03a8*/ 	.byte	0x04, 0x12
        /*03aa*/ 	.short	(.L_185 - .L_184)
	.align		4
.L_184:
        /*03ac*/ 	.word	index@(_Z21moe_wna16_gemm_kernelI13__nv_bfloat16Li8ELi2EEvPKT_PS1_PKjS3_S6_PKfPKiSA_SA_tttjjjtttbb)
        /*03b0*/ 	.word	0x00000120


	//----- nvinfo : EIATTR_MIN_STACK_SIZE
	.align		4
.L_185:
        /*03b4*/ 	.byte	0x04, 0x12
        /*03b6*/ 	.short	(.L_187 - .L_186)
	.align		4
.L_186:
        /*03b8*/ 	.word	index@(_Z21moe_wna16_gemm_kernelI13__nv_bfloat16Li8ELi1EEvPKT_PS1_PKjS3_S6_PKfPKiSA_SA_tttjjjtttbb)
        /*03bc*/ 	.word	0x00000110


	//----- nvinfo : EIATTR_MIN_STACK_SIZE
	.align		4
.L_187:
        /*03c0*/ 	.byte	0x04, 0x12
        /*03c2*/ 	.short	(.L_189 - .L_188)
	.align		4
.L_188:
        /*03c4*/ 	.word	index@(_Z21moe_wna16_gemm_kernelI13__nv_bfloat16Li4ELi8EEvPKT_PS1_PKjS3_S6_PKfPKiSA_SA_tttjjjtttbb)
        /*03c8*/ 	.word	0x00000130


	//----- nvinfo : EIATTR_MIN_STACK_SIZE
	.align		4
.L_189:
        /*03cc*/ 	.byte	0x04, 0x12
        /*03ce*/ 	.short	(.L_191 - .L_190)
	.align		4
.L_190:
        /*03d0*/ 	.word	index@(_Z21moe_wna16_gemm_kernelI13__nv_bfloat16Li4ELi4EEvPKT_PS1_PKjS3_S6_PKfPKiSA_SA_tttjjjtttbb)
        /*03d4*/ 	.word	0x00000120


	//----- nvinfo : EIATTR_MIN_STACK_SIZE
	.align		4
.L_191:
        /*03d8*/ 	.byte	0x04, 0x12
        /*03da*/ 	.short	(.L_193 - .L_192)
	.align		4
.L_192:
        /*03dc*/ 	.word	index@(_Z21moe_wna16_gemm_kernelI13__nv_bfloat16Li4ELi2EEvPKT_PS1_PKjS3_S6_PKfPKiSA_SA_tttjjjtttbb)
        /*03e0*/ 	.word	0x00000120


	//----- nvinfo : EIATTR_MIN_STACK_SIZE
	.align		4
.L_193:
        /*03e4*/ 	.byte	0x04, 0x12
        /*03e6*/ 	.short	(.L_195 - .L_194)
	.align		4
.L_194:
        /*03e8*/ 	.word	index@(_Z21moe_wna16_gemm_kernelI13__nv_bfloat16Li4ELi1EEvPKT_PS1_PKjS3_S6_PKfPKiSA_SA_tttjjjtttbb)
        /*03ec*/ 	.word	0x00000110


	//----- nvinfo : EIATTR_MIN_STACK_SIZE
	.align		4
.L_195:
        /*03f0*/ 	.byte	0x04, 0x12
        /*03f2*/ 	.short	(.L_197 - .L_196)
	.align		4
.L_196:
        /*03f4*/ 	.word	index@(_Z21moe_wna16_gemm_kernelI6__halfLi8ELi8EEvPKT_PS1_PKjS3_S6_PKfPKiSA_SA_tttjjjtttbb)
        /*03f8*/ 	.word	0x00000130


	//----- nvinfo : EIATTR_MIN_STACK_SIZE
	.align		4
.L_197:
        /*03fc*/ 	.byte	0x04, 0x12
        /*03fe*/ 	.short	(.L_199 - .L_198)
	.align		4
.L_198:
        /*0400*/ 	.word	index@(_Z21moe_wna16_gemm_kernelI6__halfLi8ELi4EEvPKT_PS1_PKjS3_S6_PKfPKiSA_SA_tttjjjtttbb)
        /*0404*/ 	.word	0x00000120


	//----- nvinfo : EIATTR_MIN_STACK_SIZE
	.align		4
.L_199:
        /*0408*/ 	.byte	0x04, 0x12
        /*040a*/ 	.short	(.L_201 - .L_200)
	.align		4
.L_200:
        /*040c*/ 	.word	index@(_Z21moe_wna16_gemm_kernelI6__halfLi8ELi2EEvPKT_PS1_PKjS3_S6_PKfPKiSA_SA_tttjjjtttbb)
        /*0410*/ 	.word	0x00000120


	//----- nvinfo : EIATTR_MIN_STACK_SIZE
	.align		4
.L_201:
        /*0414*/ 	.byte	0x04, 0x12
        /*0416*/ 	.short	(.L_203 - .L_202)
	.align		4
.L_202:
        /*0418*/ 	.word	index@(_Z21moe_wna16_gemm_kernelI6__halfLi8ELi1EEvPKT_PS1_PKjS3_S6_PKfPKiSA_SA_tttjjjtttbb)
        /*041c*/ 	.word	0x00000110


	//----- nvinfo : EIATTR_MIN_STACK_SIZE
	.align		4
.L_203:
        /*0420*/ 	.byte	0x04, 0x12
        /*0422*/ 	.short	(.L_205 - .L_204)
	.align		4
.L_204:
        /*0424*/ 	.word	index@(_Z21moe_wna16_gemm_kernelI6__halfLi4ELi8EEvPKT_PS1_PKjS3_S6_PKfPKiSA_SA_tttjjjtttbb)
        /*0428*/ 	.word	0x00000130


	//----- nvinfo : EIATTR_MIN_STACK_SIZE
	.align		4
.L_205:
        /*042c*/ 	.byte	0x04, 0x12
        /*042e*/ 	.short	(.L_207 - .L_206)
	.align		4
.L_206:
        /*0430*/ 	.word	index@(_Z21moe_wna16_gemm_kernelI6__halfLi4ELi4EEvPKT_PS1_PKjS3_S6_PKfPKiSA_SA_tttjjjtttbb)
        /*0434*/ 	.word	0x00000120


	//----- nvinfo : EIATTR_MIN_STACK_SIZE
	.align		4
.L_207:
        /*0438*/ 	.byte	0x04, 0x12
        /*043a*/ 	.short	(.L_209 - .L_208)
	.align		4
.L_208:
        /*043c*/ 	.word	index@(_Z21moe_wna16_gemm_kernelI6__halfLi4ELi2EEvPKT_PS1_PKjS3_S6_PKfPKiSA_SA_tttjjjtttbb)
        /*0440*/ 	.word	0x00000120


	//----- nvinfo : EIATTR_MIN_STACK_SIZE
	.align		4
.L_209:
        /*0444*/ 	.byte	0x04, 0x12
        /*0446*/ 	.short	(.L_211 - .L_210)
	.align		4
.L_210:
        /*0448*/ 	.word	index@(_Z21moe_wna16_gemm_kernelI6__halfLi4ELi1EEvPKT_PS1_PKjS3_S6_PKfPKiSA_SA_tttjjjtttbb)
        /*044c*/ 	.word	0x00000110
.L_211:


//--------------------- .nv.compat                --------------------------
	.section	.nv.compat,"",@"SHT_CUDA_COMPAT_INFO"
	.align	4
        /*0000*/ 	.byte	0x02, 0x09, 0x01, 0x00, 0x02, 0x02, 0x01, 0x00, 0x02, 0x05, 0x05, 0x00, 0x03, 0x07, 0x01, 0x01
        /*0010*/ 	.byte	0x02, 0x03, 0x00, 0x00, 0x02, 0x06, 0x01, 0x00, 0x04, 0x0b, 0x08, 0x00, 0x01, 0x00, 0x00, 0x00
        /*0020*/ 	.byte	0x00, 0x00, 0x00, 0x00


//--------------------- .nv.info._Z21moe_wna16_gemm_kernelI13__nv_bfloat16Li8ELi8EEvPKT_PS1_PKjS3_S6_PKfPKiSA_SA_tttjjjtttbb --------------------------
	.section	.nv.info._Z21moe_wna16_gemm_kernelI13__nv_bfloat16Li8ELi8EEvPKT_PS1_PKjS3_S6_PKfPKiSA_SA_tttjjjtttbb,"",@"SHT_CUDA_INFO"
	.sectionflags	@""
	.align	4


	//----- nvinfo : EIATTR_CUDA_API_VERSION
	.align		4
        /*0000*/ 	.byte	0x04, 0x37
        /*0002*/ 	.short	(.L_213 - .L_212)
.L_212:
        /*0004*/ 	.word	0x00000082


	//----- nvinfo : EIATTR_KPARAM_INFO
	.align		4
.L_213:
        /*0008*/ 	.byte	0x04, 0x17
        /*000a*/ 	.short	(.L_215 - .L_214)
.L_214:
        /*000c*/ 	.word	0x00000000
        /*0010*/ 	.short	0x0013
        /*0012*/ 	.short	0x0063
        /*0014*/ 	.byte	0x00, 0xf0, 0x05, 0x00


	//----- nvinfo : EIATTR_KPARAM_INFO
	.align		4
.L_215:
        /*0018*/ 	.byte	0x04, 0x17
        /*001a*/ 	.short	(.L_217 - .L_216)
.L_216:
        /*001c*/ 	.word	0x00000000
        /*0020*/ 	.short	0x0012
        /*0022*/ 	.short	0x0062
        /*0024*/ 	.byte	0x00, 0xf0, 0x05, 0x00


	//----- nvinfo : EIATTR_KPARAM_INFO
	.align		4
.L_217:
        /*0028*/ 	.byte	0x04, 0x17
        /*002a*/ 	.short	(.L_219 - .L_218)
.L_218:
        /*002c*/ 	.word	0x00000000
        /*0030*/ 	.short	0x0011
        /*0032*/ 	.short	0x0060
        /*0034*/ 	.byte	0x00, 0xf0, 0x09, 0x00


	//----- nvinfo : EIATTR_KPARAM_INFO
	.align		4
.L_219:
        /*0038*/ 	.byte	0x04, 0x17
        /*003a*/ 	.short	(.L_221 - .L_220)
.L_220:
        /*003c*/ 	.word	0x00000000
        /*0040*/ 	.short	0x0010
        /*0042*/ 	.short	0x005e
        /*0044*/ 	.byte	0x00, 0xf0, 0x09, 0x00


	//----- nvinfo : EIATTR_KPARAM_INFO
	.align		4
.L_221:
        /*0048*/ 	.byte	0x04, 0x17
        /*004a*/ 	.short	(.L_223 - .L_222)
.L_222:
        /*004c*/ 	.word	0x00000000
        /*0050*/ 	.short	0x000f
        /*0052*/ 	.short	0x005c
        /*0054*/ 	.byte	0x00, 0xf0, 0x09, 0x00


	//----- nvinfo : EIATTR_KPARAM_INFO
	.align		4
.L_223:
        /*0058*/ 	.byte	0x04, 0x17
        /*005a*/ 	.short	(.L_225 - .L_224)
.L_224:
        /*005c*/ 	.word	0x00000000
        /*0060*/ 	.short	0x000e
        /*0062*/ 	.short	0x0058
        /*0064*/ 	.byte	0x00, 0xf0, 0x11, 0x00


	//----- nvinfo : EIATTR_KPARAM_INFO
	.align		4
.L_225:
        /*0068*/ 	.byte	0x04, 0x17
        /*006a*/ 	.short	(.L_227 - .L_226)
.L_226:
        /*006c*/ 	.word	0x00000000
        /*0070*/ 	.short	0x000d
        /*0072*/ 	.short	0x0054
        /*0074*/ 	.byte	0x00, 0xf0, 0x11, 0x00


	//----- nvinfo : EIATTR_KPARAM_INFO
	.align		4
.L_227:
        /*0078*/ 	.byte	0x04, 0x17
        /*007a*/ 	.short	(.L_229 - .L_228)
.L_228:
        /*007c*/ 	.word	0x00000000
        /*0080*/ 	.short	0x000c
        /*0082*/ 	.short	0x0050
        /*0084*/ 	.byte	0x00, 0xf0, 0x11, 0x00


	//----- nvinfo : EIATTR_KPARAM_INFO
	.align		4
.L_229:
        /*0088*/ 	.byte	0x04, 0x17
        /*008a*/ 	.short	(.L_231 - .L_230)
.L_230:
        /*008c*/ 	.word	0x00000000
        /*0090*/ 	.short	0x000b
        /*0092*/ 	.short	0x004c
        /*0094*/ 	.byte	0x00, 0xf0, 0x09, 0x00


	//----- nvinfo : EIATTR_KPARAM_INFO
	.align		4
.L_231:
        /*0098*/ 	.byte	0x04, 0x17
        /*009a*/ 	.short	(.L_233 - .L_232)
.L_232:
        /*009c*/ 	.word	0x00000000
        /*00a0*/ 	.short	0x000a
        /*00a2*/ 	.short	0x004a
        /*00a4*/ 	.byte	0x00, 0xf0, 0x09, 0x00


	//----- nvinfo : EIATTR_KPARAM_INFO
	.align		4
.L_233:
        /*00a8*/ 	.byte	0x04, 0x17
        /*00aa*/ 	.short	(.L_235 - .L_234)
.L_234:
        /*00ac*/ 	.word	0x00000000
        /*00b0*/ 	.short	0x0009
        /*00b2*/ 	.short	0x0048
        /*00b4*/ 	.byte	0x00, 0xf0, 0x09, 0x00


	//----- nvinfo : EIATTR_KPARAM_INFO
	.align		4
.L_235:
        /*00b8*/ 	.byte	0x04, 0x17
        /*00ba*/ 	.short	(.L_237 - .L_236)
.L_236:
        /*00bc*/ 	.word	0x00000000
        /*00c0*/ 	.short	0x0008
        /*00c2*/ 	.short	0x0040
        /*00c4*/ 	.byte	0x00, 0xf5, 0x21, 0x00


	//----- nvinfo : EIATTR_KPARAM_INFO
	.align		4
.L_237:
        /*00c8*/ 	.byte	0x04, 0x17
        /*00ca*/ 	.short	(.L_239 - .L_238)
.L_238:
        /*00cc*/ 	.word	0x00000000
        /*00d0*/ 	.short	0x0007
        /*00d2*/ 	.short	0x0038
        /*00d4*/ 	.byte	0x00, 0xf5, 0x21, 0x00


	//----- nvinfo : EIATTR_KPARAM_INFO
	.align		4
.L_239:
        /*00d8*/ 	.byte	0x04, 0x17
        /*00da*/ 	.short	(.L_241 - .L_240)
.L_240:
        /*00dc*/ 	.word	0x00000000
        /*00e0*/ 	.short	0x0006
        /*00e2*/ 	.short	0x0030
        /*00e4*/ 	.byte	0x00, 0xf5, 0x21, 0x00


	//----- nvinfo : EIATTR_KPARAM_INFO
	.align		4
.L_241:
        /*00e8*/ 	.byte	0x04, 0x17
        /*00ea*/ 	.short	(.L_243 - .L_242)
.L_242:
        /*00ec*/ 	.word	0x00000000
        /*00f0*/ 	.short	0x0005
        /*00f2*/ 	.short	0x0028
        /*00f4*/ 	.byte	0x00, 0xf5, 0x21, 0x00


	//----- nvinfo : EIATTR_KPARAM_INFO
	.align		4
.L_243:
        /*00f8*/ 	.byte	0x04, 0x17
        /*00fa*/ 	.short	(.L_245 - .L_244)
.L_244:
        /*00fc*/ 	.word	0x00000000
        /*0100*/ 	.short	0x0004
        /*0102*/ 	.short	0x0020
        /*0104*/ 	.byte	0x00, 0xf5, 0x21, 0x00


	//----- nvinfo : EIATTR_KPARAM_INFO
	.align		4
.L_245:
        /*0108*/ 	.byte	0x04, 0x17
        /*010a*/ 	.short	(.L_247 - .L_246)
.L_246:
        /*010c*/ 	.word	0x00000000
        /*0110*/ 	.short	0x0003
        /*0112*/ 	.short	0x0018
        /*0114*/ 	.byte	0x00, 0xf5, 0x21, 0x00


	//----- nvinfo : EIATTR_KPARAM_INFO
	.align		4
.L_247:
        /*0118*/ 	.byte	0x04, 0x17
        /*011a*/ 	.short	(.L_249 - .L_248)
.L_248:
        /*011c*/ 	.word	0x00000000
        /*0120*/ 	.short	0x0002
        /*0122*/ 	.short	0x0010
        /*0124*/ 	.byte	0x00, 0xf5, 0x21, 0x00


	//----- nvinfo : EIATTR_KPARAM_INFO
	.align		4
.L_249:
        /*0128*/ 	.byte	0x04, 0x17
        /*012a*/ 	.short	(.L_251 - .L_250)
.L_250:
        /*012c*/ 	.word	0x00000000
        /*0130*/ 	.short	0x0001
        /*0132*/ 	.short	0x0008
        /*0134*/ 	.byte	0x00, 0xf5, 0x21, 0x00


	//----- nvinfo : EIATTR_KPARAM_INFO
	.align		4
.L_251:
        /*0138*/ 	.byte	0x04, 0x17
        /*013a*/ 	.short	(.L_253 - .L_252)
.L_252:
        /*013c*/ 	.word	0x00000000
        /*0140*/ 	.short	0x0000
        /*0142*/ 	.short	0x0000
        /*0144*/ 	.byte	0x00, 0xf5, 0x21, 0x00


	//----- nvinfo : EIATTR_SPARSE_MMA_MASK
	.align		4
.L_253:
        /*0148*/ 	.byte	0x03, 0x50
        /*014a*/ 	.short	0x0000


	//----- nvinfo : EIATTR_MAXREG_COUNT
	.align		4
        /*014c*/ 	.byte	0x03, 0x1b
        /*014e*/ 	.short	0x00ff


	//----- nvinfo : EIATTR_NUM_BARRIERS
	.align		4
        /*0150*/ 	.byte	0x02, 0x4c
        /*0152*/ 	.byte	0x01
	.zero		1


	//----- nvinfo : EIATTR_MERCURY_ISA_VERSION
	.align		4
        /*0154*/ 	.byte	0x03, 0x5f
        /*0156*/ 	.short	0x0101


	//----- nvinfo : EIATTR_VRC_CTA_INIT_COUNT
	.align		4
        /*0158*/ 	.byte	0x02, 0x4a
	.zero		1
	.zero		1


	//----- nvinfo : EIATTR_ATOM16_EMUL_INSTR_REG_MAP
	.align		4
        /*015c*/ 	.byte	0x04, 0x2e
        /*015e*/ 	.short	(.L_255 - .L_254)


	//   ....[0]....
.L_254:
        /*0160*/ 	.word	0x00003940
        /*0164*/ 	.short	0x000a
        /*0166*/ 	.short	0x0000


	//   ....[1]....
        /*0168*/ 	.word	0x000039d0
        /*016c*/ 	.short	0x000a
        /*016e*/ 	.short	0x0000


	//   ....[2]....
        /*0170*/ 	.word	0x00003b20
        /*0174*/ 	.short	0x000a
        /*0176*/ 	.short	0x0000


	//   ....[3]....
        /*0178*/ 	.word	0x00003b60
        /*017c*/ 	.short	0x000a
        /*017e*/ 	.short	0x0000


	//   ....[4]....
        /*0180*/ 	.word	0x00003cc0
        /*0184*/ 	.short	0x000a
        /*0186*/ 	.short	0x0000


	//   ....[5]....
        /*0188*/ 	.word	0x00003d00
        /*018c*/ 	.short	0x000a
        /*018e*/ 	.short	0x0000


	//   ....[6]....
        /*0190*/ 	.word	0x00003e60
        /*0194*/ 	.short	0x0006
        /*0196*/ 	.short	0x0000


	//   ....[7]....
        /*0198*/ 	.word	0x00003ea0
        /*019c*/ 	.short	0x0006
        /*019e*/ 	.short	0x0000


	//   ....[8]....
        /*01a0*/ 	.word	0x00004100
        /*01a4*/ 	.short	0x0006
        /*01a6*/ 	.short	0x0000


	//   ....[9]....
        /*01a8*/ 	.word	0x00004140
        /*01ac*/ 	.short	0x0006
        /*01ae*/ 	.short	0x0000


	//----- nvinfo : EIATTR_EXIT_INSTR_OFFSETS
	.align		4
.L_255:
        /*01b0*/ 	.byte	0x04, 0x1c
        /*01b2*/ 	.short	(.L_257 - .L_256)


	//   ....[0]....
.L_256:
        /*01b4*/ 	.word	0x000000e0


	//   ....[1]....
        /*01b8*/ 	.word	0x000008c0


	//   ....[2]....
        /*01bc*/ 	.word	0x00000910


	//   ....[3]....
        /*01c0*/ 	.word	0x00003720


	//   ....[4]....
        /*01c4*/ 	.word	0x00003f50


	//   ....[5]....
        /*01c8*/ 	.word	0x000041e0


	//----- nvinfo : EIATTR_CRS_STACK_SIZE
	.align		4
.L_257:
        /*01cc*/ 	.byte	0x04, 0x1e
        /*01ce*/ 	.short	(.L_259 - .L_258)
.L_258:
        /*01d0*/ 	.word	0x00000000


	//----- nvinfo : EIATTR_CBANK_PARAM_SIZE
	.align		4
.L_259:
        /*01d4*/ 	.byte	0x03, 0x19
        /*01d6*/ 	.short	0x0064


	//----- nvinfo : EIATTR_PARAM_CBANK
	.align		4
        /*01d8*/ 	.byte	0x04, 0x0a
        /*01da*/ 	.short	(.L_261 - .L_260)
	.align		4
.L_260:
        /*01dc*/ 	.word	index@(.nv.constant0._Z21moe_wna16_gemm_kernelI13__nv_bfloat16Li8ELi8EEvPKT_PS1_PKjS3_S6_PKfPKiSA_SA_tttjjjtttbb)
        /*01e0*/ 	.short	0x0380
        /*01e2*/ 	.short	0x0064


	//----- nvinfo : EIATTR_SW_WAR
	.align		4
.L_261:
        /*01e4*/ 	.byte	0x04, 0x36
        /*01e6*/ 	.short	(.L_263 - .L_262)
.L_262:
        /*01e8*/ 	.word	0x00000008
.L_263:


//--------------------- .nv.info._Z21moe_wna16_gemm_kernelI13__nv_bfloat16Li8ELi4EEvPKT_PS1_PKjS3_S6_PKfPKiSA_SA_tttjjjtttbb --------------------------
	.section	.nv.info._Z21moe_wna16_gemm_kernelI13__nv_bfloat16Li8ELi4EEvPKT_PS1_PKjS3_S6_PKfPKiSA_SA_tttjjjtttbb,"",@"SHT_CUDA_INFO"
	.sectionflags	@""
	.align	4


	//----- nvinfo : EIATTR_CUDA_API_VERSION
	.align		4
        /*0000*/ 	.byte	0x04, 0x37
        /*0002*/ 	.short	(.L_265 - .L_264)
.L_264:
        /*0004*/ 	.word	0x00000082


	//----- nvinfo : EIATTR_KPARAM_INFO
	.align		4
.L_265:
        /*0008*/ 	.byte	0x04, 0x17
        /*000a*/ 	.short	(.L_267 - .L_266)
.L_266:
        /*000c*/ 	.word	0x00000000
        /*0010*/ 	.short	0x0013
        /*0012*/ 	.short	0x0063
        /*0014*/ 	.byte	0x00, 0xf0, 0x05, 0x00


	//----- nvinfo : EIATTR_KPARAM_INFO
	.align		4
.L_267:
        /*0018*/ 	.byte	0x04, 0x17
        /*001a*/ 	.short	(.L_269 - .L_268)
.L_268:
        /*001c*/ 	.word	0x00000000
        /*0020*/ 	.short	0x0012
        /*0022*/ 	.short	0x0062
        /*0024*/ 	.byte	0x00, 0xf0, 0x05, 0x00


	//----- nvinfo : EIATTR_KPARAM_INFO
	.align		4
.L_269:
        /*0028*/ 	.byte	0x04, 0x17
        /*002a*/ 	.short	(.L_271 - .L_270)
.L_270:
        /*002c*/ 	.word	0x00000000
        /*0030*/ 	.short	0x0011
        /*0032*/ 	.short	0x0060
        /*0034*/ 	.byte	0x00, 0xf0, 0x09, 0x00


	//----- nvinfo : EIATTR_KPARAM_INFO
	.align		4
.L_271:
        /*0038*/ 	.byte	0x04, 0x17
        /*003a*/ 	.short	(.L_273 - .L_272)
.L_272:
        /*003c*/ 	.word	0x00000000
        /*0040*/ 	.short	0x0010
        /*0042*/ 	.short	0x005e
        /*0044*/ 	.byte	0x00, 0xf0, 0x09, 0x00


	//----- nvinfo : EIATTR_KPARAM_INFO
	.align		4
.L_273:
        /*0048*/ 	.byte	0x04, 0x17
        /*004a*/ 	.short	(.L_275 - .L_274)
.L_274:
        /*004c*/ 	.word	0x00000000
        /*0050*/ 	.short	0x000f
        /*0052*/ 	.short	0x005c
        /*0054*/ 	.byte	0x00, 0xf0, 0x09, 0x00


	//----- nvinfo : EIATTR_KPARAM_INFO
	.align		4
.L_275:
        /*0058*/ 	.byte	0x04, 0x17
        /*005a*/ 	.short	(.L_277 - .L_276)
.L_276:
        /*005c*/ 	.word	0x00000000
        /*0060*/ 	.short	0x000e
        /*0062*/ 	.short	0x0058
        /*0064*/ 	.byte	0x00, 0xf0, 0x11, 0x00


	//----- nvinfo : EIATTR_KPARAM_INFO
	.align		4
.L_277:
        /*0068*/ 	.byte	0x04, 0x17
        /*006a*/ 	.short	(.L_279 - .L_278)
.L_278:
        /*006c*/ 	.word	0x00000000
        /*0070*/ 	.short	0x000d
        /*0072*/ 	.short	0x0054
        /*0074*/ 	.byte	0x00, 0xf0, 0x11, 0x00


	//----- nvinfo : EIATTR_KPARAM_INFO
	.align		4
.L_279:
        /*0078*/ 	.byte	0x04, 0x17
        /*007a*/ 	.short	(.L_281 - .L_280)
.L_280:
        /*007c*/ 	.word	0x00000000
        /*0080*/ 	.short	0x000c
        /*0082*/ 	.short	0x0050
        /*0084*/ 	.byte	0x00, 0xf0, 0x11, 0x00


	//----- nvinfo : EIATTR_KPARAM_INFO
	.align		4
.L_281:
        /*0088*/ 	.byte	0x04, 0x17
        /*008a*/ 	.short	(.L_283 - .L_282)
.L_282:
        /*008c*/ 	.word	0x00000000
        /*0090*/ 	.short	0x000b
        /*0092*/ 	.short	0x004c
        /*0094*/ 	.byte	0x00, 0xf0, 0x09, 0x00


	//----- nvinfo : EIATTR_KPARAM_INFO
	.align		4
.L_283:
        /*0098*/ 	.byte	0x04, 0x17
        /*009a*/ 	.short	(.L_285 - .L_284)
.L_284:
        /*009c*/ 	.word	0x00000000
        /*00a0*/ 	.short	0x000a
        /*00a2*/ 	.short	0x004a
        /*00a4*/ 	.byte	0x00, 0xf0, 0x09, 0x00


	//----- nvinfo : EIATTR_KPARAM_INFO
	.align		4
.L_285:
        /*00a8*/ 	.byte	0x04, 0x17
        /*00aa*/ 	.short	(.L_287 - .L_286)
.L_286:
        /*00ac*/ 	.word	0x00000000
        /*00b0*/ 	.short	0x0009
        /*00b2*/ 	.short	0x0048
        /*00b4*/ 	.byte	0x00, 0xf0, 0x09, 0x00


	//----- nvinfo : EIATTR_KPARAM_INFO
	.align		4
.L_287:
        /*00b8*/ 	.byte	0x04, 0x17
        /*00ba*/ 	.short	(.L_289 - .L_288)
.L_288:
        /*00bc*/ 	.word	0x00000000
        /*00c0*/ 	.short	0x0008
        /*00c2*/ 	.short	0x0040
        /*00c4*/ 	.byte	0x00, 0xf5, 0x21, 0x00


	//----- nvinfo : EIATTR_KPARAM_INFO
	.align		4
.L_289:
        /*00c8*/ 	.byte	0x04, 0x17
        /*00ca*/ 	.short	(.L_291 - .L_290)
.L_290:
        /*00cc*/ 	.word	0x00000000
        /*00d0*/ 	.short	0x0007
        /*00d2*/ 	.short	0x0038
        /*00d4*/ 	.byte	0x00, 0xf5, 0x21, 0x00


	//----- nvinfo : EIATTR_KPARAM_INFO
	.align		4
.L_291:
        /*00d8*/ 	.byte	0x04, 0x17
        /*00da*/ 	.short	(.L_293 - .L_292)
.L_292:
        /*00dc*/ 	.word	0x00000000
        /*00e0*/ 	.short	0x0006
        /*00e2*/ 	.short	0x0030
        /*00e4*/ 	.byte	0x00, 0xf5, 0x21, 0x00


	//----- nvinfo : EIATTR_KPARAM_INFO
	.align		4
.L_293:
        /*00e8*/ 	.byte	0x04, 0x17
        /*00ea*/ 	.short	(.L_295 - .L_294)
.L_294:
        /*00ec*/ 	.word	0x00000000
        /*00f0*/ 	.short	0x0005
        /*00f2*/ 	.short	0x0028
        /*00f4*/ 	.byte	0x00, 0xf5, 0x21, 0x00


	//----- nvinfo : EIATTR_KPARAM_INFO
	.align		4
.L_295:
        /*00f8*/ 	.byte	0x04, 0x17
        /*00fa*/ 	.short	(.L_297 - .L_296)
.L_296:
        /*00fc*/ 	.word	0x00000000
        /*0100*/ 	.short	0x0004
        /*0102*/ 	.short	0x0020
        /*0104*/ 	.byte	0x00, 0xf5, 0x21, 0x00


	//----- nvinfo : EIATTR_KPARAM_INFO
	.align		4
.L_297:
        /*0108*/ 	.byte	0x04, 0x17
        /*010a*/ 	.short	(.L_299 - .L_298)
.L_298:
        /*010c*/ 	.word	0x00000000
        /*0110*/ 	.short	0x0003
        /*0112*/ 	.short	0x0018
        /*0114*/ 	.byte	0x00, 0xf5, 0x21, 0x00


	//----- nvinfo : EIATTR_KPARAM_INFO
	.align		4
.L_299:
        /*0118*/ 	.byte	0x04, 0x17
        /*011a*/ 	.short	(.L_301 - .L_300)
.L_300:
        /*011c*/ 	.word	0x00000000
        /*0120*/ 	.short	0x0002
        /*0122*/ 	.short	0x0010
        /*0124*/ 	.byte	0x00, 0xf5, 0x21, 0x00


	//----- nvinfo : EIATTR_KPARAM_INFO
	.align		4
.L_301:
        /*0128*/ 	.byte	0x04, 0x17
        /*012a*/ 	.short	(.L_303 - .L_302)
.L_302:
        /*012c*/ 	.word	0x00000000
        /*0130*/ 	.short	0x0001
        /*0132*/ 	.short	0x0008
        /*0134*/ 	.byte	0x00, 0xf5, 0x21, 0x00


	//----- nvinfo : EIATTR_KPARAM_INFO
	.align		4
.L_303:
        /*0138*/ 	.byte	0x04, 0x17
        /*013a*/ 	.short	(.L_305 - .L_304)
.L_304:
        /*013c*/ 	.word	0x00000000
        /*0140*/ 	.short	0x0000
        /*0142*/ 	.short	0x0000
        /*0144*/ 	.byte	0x00, 0xf5, 0x21, 0x00


	//----- nvinfo : EIATTR_SPARSE_MMA_MASK
	.align		4
.L_305:
        /*0148*/ 	.byte	0x03, 0x50
        /*014a*/ 	.short	0x0000


	//----- nvinfo : EIATTR_MAXREG_COUNT
	.align		4
        /*014c*/ 	.byte	0x03, 0x1b
        /*014e*/ 	.short	0x00ff


	//----- nvinfo : EIATTR_NUM_BARRIERS
	.align		4
        /*0150*/ 	.byte	0x02, 0x4c
        /*0152*/ 	.byte	0x01
	.zero		1


	//----- nvinfo : EIATTR_MERCURY_ISA_VERSION
	.align		4
        /*0154*/ 	.byte	0x03, 0x5f
        /*0156*/ 	.short	0x0101


	//----- nvinfo : EIATTR_VRC_CTA_INIT_COUNT
	.align		4
        /*0158*/ 	.byte	0x02, 0x4a
	.zero		1
	.zero		1


	//----- nvinfo : EIATTR_ATOM16_EMUL_INSTR_REG_MAP
	.align		4
        /*015c*/ 	.byte	0x04, 0x2e
        /*015e*/ 	.short	(.L_307 - .L_306)


	//   ....[0]....
.L_306:
        /*0160*/ 	.word	0x00003950
        /*0164*/ 	.short	0x000a
        /*0166*/ 	.short	0x0000


	//   ....[1]....
        /*0168*/ 	.word	0x000039e0
        /*016c*/ 	.short	0x000a
        /*016e*/ 	.short	0x0000


	//   ....[2]....
        /*0170*/ 	.word	0x00003b30
        /*0174*/ 	.short	0x000a
        /*0176*/ 	.short	0x0000


	//   ....[3]....
        /*0178*/ 	.word	0x00003b70
        /*017c*/ 	.short	0x000a
        /*017e*/ 	.short	0x0000


	//   ....[4]....
        /*0180*/ 	.word	0x00003cd0
        /*0184*/ 	.short	0x000a
        /*0186*/ 	.short	0x0000


	//   ....[5]....
        /*0188*/ 	.word	0x00003d10
        /*018c*/ 	.short	0x000a
        /*018e*/ 	.short	0x0000


	//   ....[6]....
        /*0190*/ 	.word	0x00003e70
        /*0194*/ 	.short	0x0006
        /*0196*/ 	.short	0x0000


	//   ....[7]....
        /*0198*/ 	.word	0x00003eb0
        /*019c*/ 	.short	0x0006
        /*019e*/ 	.short	0x0000


	//   ....[8]....
        /*01a0*/ 	.word	0x00004110
        /*01a4*/ 	.short	0x0006
        /*01a6*/ 	.short	0x0000


	//   ....[9]....
        /*01a8*/ 	.word	0x00004150
        /*01ac*/ 	.short	0x0006
        /*01ae*/ 	.short	0x0000


	//----- nvinfo : EIATTR_EXIT_INSTR_OFFSETS
	.align		4
.L_307:
        /*01b0*/ 	.byte	0x04, 0x1c
        /*01b2*/ 	.short	(.L_309 - .L_308)


	//   ....[0]....
.L_308:
        /*01b4*/ 	.word	0x000000e0


	//   ....[1]....
        /*01b8*/ 	.word	0x000008c0


	//   ....[2]....
        /*01bc*/ 	.word	0x00000910


	//   ....[3]....
        /*01c0*/ 	.word	0x00003730


	//   ....[4]....
        /*01c4*/ 	.word	0x00003f60


	//   ....[5]....
        /*01c8*/ 	.word	0x000041f0


	//----- nvinfo : EIATTR_CRS_STACK_SIZE
	.align		4
.L_309:
        /*01cc*/ 	.byte	0x04, 0x1e
        /*01ce*/ 	.short	(.L_311 - .L_310)
.L_310:
        /*01d0*/ 	.word	0x00000000


	//----- nvinfo : EIATTR_CBANK_PARAM_SIZE
	.align		4
.L_311:
        /*01d4*/ 	.byte	0x03, 0x19
        /*01d6*/ 	.short	0x0064


	//----- nvinfo : EIATTR_PARAM_CBANK
	.align		4
        /*01d8*/ 	.byte	0x04, 0x0a
        /*01da*/ 	.short	(.L_313 - .L_312)
	.align		4
.L_312:
        /*01dc*/ 	.word	index@(.nv.constant0._Z21moe_wna16_gemm_kernelI13__nv_bfloat16Li8ELi4EEvPKT_PS1_PKjS3_S6_PKfPKiSA_SA_tttjjjtttbb)
        /*01e0*/ 	.short	0x0380
        /*01e2*/ 	.short	0x0064


	//----- nvinfo : EIATTR_SW_WAR
	.align		4
.L_313:
        /*01e4*/ 	.byte	0x04, 0x36
        /*01e6*/ 	.short	(.L_315 - .L_314)
.L_314:
        /*01e8*/ 	.word	0x00000008
.L_315:


//--------------------- .nv.info._Z21moe_wna16_gemm_kernelI13__nv_bfloat16Li8ELi2EEvPKT_PS1_PKjS3_S6_PKfPKiSA_SA_tttjjjtttbb --------------------------
	.section	.nv.info._Z21moe_wna16_gemm_kernelI13__nv_bfloat16Li8ELi2EEvPKT_PS1_PKjS3_S6_PKfPKiSA_SA_tttjjjtttbb,"",@"SHT_CUDA_INFO"
	.sectionflags	@""
	.align	4


	//----- nvinfo : EIATTR_CUDA_API_VERSION
	.align		4
        /*0000*/ 	.byte	0x04, 0x37
        /*0002*/ 	.short	(.L_317 - .L_316)
.L_316:
        /*0004*/ 	.word	0x00000082


	//----- nvinfo : EIATTR_KPARAM_INFO
	.align		4
.L_317:
        /*0008*/ 	.byte	0x04, 0x17
        /*000a*/ 	.short	(.L_319 - .L_318)
.L_318:
        /*000c*/ 	.word	0x00000000
        /*0010*/ 	.short	0x0013
        /*0012*/ 	.short	0x0063
        /*0014*/ 	.byte	0x00, 0xf0, 0x05, 0x00


	//----- nvinfo : EIATTR_KPARAM_INFO
	.align		4
.L_319:
        /*0018*/ 	.byte	0x04, 0x17
        /*001a*/ 	.short	(.L_321 - .L_320)
.L_320:
        /*001c*/ 	.word	0x00000000
        /*0020*/ 	.short	0x0012
        /*0022*/ 	.short	0x0062
        /*0024*/ 	.byte	0x00, 0xf0, 0x05, 0x00


	//----- nvinfo : EIATTR_KPARAM_INFO
	.align		4
.L_321:
        /*0028*/ 	.byte	0x04, 0x17
        /*002a*/ 	.short	(.L_323 - .L_322)
.L_322:
        /*002c*/ 	.word	0x00000000
        /*0030*/ 	.short	0x0011
        /*0032*/ 	.short	0x0060
        /*0034*/ 	.byte	0x00, 0xf0, 0x09, 0x00


	//----- nvinfo : EIATTR_KPARAM_INFO
	.align		4
.L_323:
        /*0038*/ 	.byte	0x04, 0x17
        /*003a*/ 	.short	(.L_325 - .L_324)
.L_324:
        /*003c*/ 	.word	0x00000000
        /*0040*/ 	.short	0x0010
        /*0042*/ 	.short	0x005e
        /*0044*/ 	.byte	0x00, 0xf0, 0x09, 0x00


	//----- nvinfo : EIATTR_KPARAM_INFO
	.align		4
.L_325:
        /*0048*/ 	.byte	0x04, 0x17
        /*004a*/ 	.short	(.L_327 - .L_326)
.L_326:
        /*004c*/ 	.word	0x00000000
        /*0050*/ 	.short	0x000f
        /*0052*/ 	.short	0x005c
        /*0054*/ 	.byte	0x00, 0xf0, 0x09, 0x00


	//----- nvinfo : EIATTR_KPARAM_INFO
	.align		4
.L_327:
        /*0058*/ 	.byte	0x04, 0x17
        /*005a*/ 	.short	(.L_329 - .L_328)
.L_328:
        /*005c*/ 	.word	0x00000000
        /*0060*/ 	.short	0x000e
        /*0062*/ 	.short	0x0058
        /*0064*/ 	.byte	0x00, 0xf0, 0x11, 0x00


	//----- nvinfo : EIATTR_KPARAM_INFO
	.align		4
.L_329:
        /*0068*/ 	.byte	0x04, 0x17
        /*006a*/ 	.short	(.L_331 - .L_330)
.L_330:
        /*006c*/ 	.word	0x00000000
        /*0070*/ 	.short	0x000d
        /*0072*/ 	.short	0x0054
        /*0074*/ 	.byte	0x00, 0xf0, 0x11, 0x00


	//----- nvinfo : EIATTR_KPARAM_INFO
	.align		4
.L_331:
        /*0078*/ 	.byte	0x04, 0x17
        /*007a*/ 	.short	(.L_333 - .L_332)
.L_332:
        /*007c*/ 	.word	0x00000000
        /*0080*/ 	.short	0x000c
        /*0082*/ 	.short	0x0050
        /*0084*/ 	.byte	0x00, 0xf0, 0x11, 0x00


	//----- nvinfo : EIATTR_KPARAM_INFO
	.align		4
.L_333:
        /*0088*/ 	.byte	0x04, 0x17
        /*008a*/ 	.short	(.L_335 - .L_334)
.L_334:
        /*008c*/ 	.word	0x00000000
        /*0090*/ 	.short	0x000b
        /*0092*/ 	.short	0x004c
        /*0094*/ 	.byte	0x00, 0xf0, 0x09, 0x00


	//----- nvinfo : EIATTR_KPARAM_INFO
	.align		4
.L_335:
        /*0098*/ 	.byte	0x04, 0x17
        /*009a*/ 	.short	(.L_337 - .L_336)
.L_336:
        /*009c*/ 	.word	0x00000000
        /*00a0*/ 	.short	0x000a
        /*00a2*/ 	.short	0x004a
        /*00a4*/ 	.byte	0x00, 0xf0, 0x09, 0x00


	//----- nvinfo : EIATTR_KPARAM_INFO
	.align		4
.L_337:
        /*00a8*/ 	.byte	0x04, 0x17
        /*00aa*/ 	.short	(.L_339 - .L_338)
.L_338:
        /*00ac*/ 	.word	0x00000000
        /*00b0*/ 	.short	0x0009
        /*00b2*/ 	.short	0x0048
        /*00b4*/ 	.byte	0x00, 0xf0, 0x09, 0x00


	//----- nvinfo : EIATTR_KPARAM_INFO
	.align		4
.L_339:
        /*00b8*/ 	.byte	0x04, 0x17
        /*00ba*/ 	.short	(.L_341 - .L_340)
.L_340:
        /*00bc*/ 	.word	0x00000000
        /*00c0*/ 	.short	0x0008
        /*00c2*/ 	.short	0x0040
        /*00c4*/ 	.byte	0x00, 0xf5, 0x21, 0x00


	//----- nvinfo : EIATTR_KPARAM_INFO
	.align		4
.L_341:
        /*00c8*/ 	.byte	0x04, 0x17
        /*00ca*/ 	.short	(.L_343 - .L_342)
.L_342:
        /*00cc*/ 	.word	0x00000000
        /*00d0*/ 	.short	0x0007
        /*00d2*/ 	.short	0x0038
        /*00d4*/ 	.byte	0x00, 0xf5, 0x21, 0x00


	//----- nvinfo : EIATTR_KPARAM_INFO
	.align		4
.L_343:
        /*00d8*/ 	.byte	0x04, 0x17
        /*00da*/ 	.short	(.L_345 - .L_344)
.L_344:
        /*00dc*/ 	.word	0x00000000
        /*00e0*/ 	.short	0x0006
        /*00e2*/ 	.short	0x0030
        /*00e4*/ 	.byte	0x00, 0xf5, 0x21, 0x00


	//----- nvinfo : EIATTR_KPARAM_INFO
	.align		4
.L_345:
        /*00e8*/ 	.byte	0x04, 0x17
        /*00ea*/ 	.short	(.L_347 - .L_346)
.L_346:
        /*00ec*/ 	.word	0x00000000
        /*00f0*/ 	.short	0x0005
        /*00f2*/ 	.short	0x0028
        /*00f4*/ 	.byte	0x00, 0xf5, 0x21, 0x00


	//----- nvinfo : EIATTR_KPARAM_INFO
	.align		4
.L_347:
        /*00f8*/ 	.byte	0x04, 0x17
        /*00fa*/ 	.short	(.L_349 - .L_348)
.L_348:
        /*00fc*/ 	.word	0x00000000
        /*0100*/ 	.short	0x0004
        /*0102*/ 	.short	0x0020
        /*0104*/ 	.byte	0x00, 0xf5, 0x21, 0x00


	//----- nvinfo : EIATTR_KPARAM_INFO
	.align		4
.L_349:
        /*0108*/ 	.byte	0x04, 0x17
        /*010a*/ 	.short	(.L_351 - .L_350)
.L_350:
        /*010c*/ 	.word	0x00000000
        /*0110*/ 	.short	0x0003
        /*0112*/ 	.short	0x0018
        /*0114*/ 	.byte	0x00, 0xf5, 0x21, 0x00


	//----- nvinfo : EIATTR_KPARAM_INFO
	.align		4
.L_351:
        /*0118*/ 	.byte	0x04, 0x17
        /*011a*/ 	.short	(.L_353 - .L_352)
.L_352:
        /*011c*/ 	.word	0x00000000
        /*0120*/ 	.short	0x0002
        /*0122*/ 	.short	0x0010
        /*0124*/ 	.byte	0x00, 0xf5, 0x21, 0x00


	//----- nvinfo : EIATTR_KPARAM_INFO
	.align		4
.L_353:
        /*0128*/ 	.byte	0x04, 0x17
        /*012a*/ 	.short	(.L_355 - .L_354)
.L_354:
        /*012c*/ 	.word	0x00000000
        /*0130*/ 	.short	0x0001
        /*0132*/ 	.short	0x0008
        /*0134*/ 	.byte	0x00, 0xf5, 0x21, 0x00


	//----- nvinfo : EIATTR_KPARAM_INFO
	.align		4
.L_355:
        /*0138*/ 	.byte	0x04, 0x17
        /*013a*/ 	.short	(.L_357 - .L_356)
.L_356:
        /*013c*/ 	.word	0x00000000
        /*0140*/ 	.short	0x0000
        /*0142*/ 	.short	0x0000
        /*0144*/ 	.byte	0x00, 0xf5, 0x21, 0x00


	//----- nvinfo : EIATTR_SPARSE_MMA_MASK
	.align		4
.L_357:
        /*0148*/ 	.byte	0x03, 0x50
        /*014a*/ 	.short	0x0000


	//----- nvinfo : EIATTR_MAXREG_COUNT
	.align		4
        /*014c*/ 	.byte	0x03, 0x1b
        /*014e*/ 	.short	0x00ff


	//----- nvinfo : EIATTR_NUM_BARRIERS
	.align		4
        /*0150*/ 	.byte	0x02, 0x4c
        /*0152*/ 	.byte	0x01
	.zero		1


	//----- nvinfo : EIATTR_MERCURY_ISA_VERSION
	.align		4
        /*0154*/ 	.byte	0x03, 0x5f
        /*0156*/ 	.short	0x0101


	//----- nvinfo : EIATTR_VRC_CTA_INIT_COUNT
	.align		4
        /*0158*/ 	.byte	0x02, 0x4a
	.zero		1
	.zero		1


	//----- nvinfo : EIATTR_ATOM16_EMUL_INSTR_REG_MAP
	.align		4
        /*015c*/ 	.byte	0x04, 0x2e
        /*015e*/ 	.short	(.L_359 - .L_358)


	//   ....[0]....
.L_358:
        /*0160*/ 	.word	0x00003930
        /*0164*/ 	.short	0x000a
        /*0166*/ 	.short	0x0000


	//   ....[1]....
        /*0168*/ 	.word	0x000039c0
        /*016c*/ 	.short	0x000a
        /*016e*/ 	.short	0x0000


	//   ....[2]....
        /*0170*/ 	.word	0x00003b10
        /*0174*/ 	.short	0x000a
        /*0176*/ 	.short	0x0000


	//   ....[3]....
        /*0178*/ 	.word	0x00003b50
        /*017c*/ 	.short	0x000a
        /*017e*/ 	.short	0x0000


	//   ....[4]....
        /*0180*/ 	.word	0x00003cb0
        /*0184*/ 	.short	0x000a
        /*0186*/ 	.short	0x0000


	//   ....[5]....
        /*0188*/ 	.word	0x00003cf0
        /*018c*/ 	.short	0x000a
        /*018e*/ 	.short	0x0000


	//   ....[6]....
        /*0190*/ 	.word	0x00003e50
        /*0194*/ 	.short	0x0006
        /*0196*/ 	.short	0x0000


	//   ....[7]....
        /*0198*/ 	.word	0x00003e90
        /*019c*/ 	.short	0x0006
        /*019e*/ 	.short	0x0000


	//   ....[8]....
        /*01a0*/ 	.word	0x000040f0
        /*01a4*/ 	.short	0x0006
        /*01a6*/ 	.short	0x0000


	//   ....[9]....
        /*01a8*/ 	.word	0x00004130
        /*01ac*/ 	.short	0x0006
        /*01ae*/ 	.short	0x0000


	//----- nvinfo : EIATTR_EXIT_INSTR_OFFSETS
	.align		4
.L_359:
        /*01b0*/ 	.byte	0x04, 0x1c
        /*01b2*/ 	.short	(.L_361 - .L_360)


	//   ....[0]....
.L_360:
        /*01b4*/ 	.word	0x000000e0


	//   ....[1]....
        /*01b8*/ 	.word	0x000008c0


	//   ....[2]....
        /*01bc*/ 	.word	0x00000910


	//   ....[3]....
        /*01c0*/ 	.word	0x00003710


	//   ....[4]....
        /*01c4*/ 	.word	0x00003f40


	//   ....[5]....
        /*01c8*/ 	.word	0x000041d0


	//----- nvinfo : EIATTR_CRS_STACK_SIZE
	.align		4
.L_361:
        /*01cc*/ 	.byte	0x04, 0x1e
        /*01ce*/ 	.short	(.L_363 - .L_362)
.L_362:
        /*01d0*/ 	.word	0x00000000


	//----- nvinfo : EIATTR_CBANK_PARAM_SIZE
	.align		4
.L_363:
        /*01d4*/ 	.byte	0x03, 0x19
        /*01d6*/ 	.short	0x0064


	//----- nvinfo : EIATTR_PARAM_CBANK
	.align		4
        /*01d8*/ 	.byte	0x04, 0x0a
        /*01da*/ 	.short	(.L_365 - .L_364)
	.align		4
.L_364:
        /*01dc*/ 	.word	index@(.nv.constant0._Z21moe_wna16_gemm_kernelI13__nv_bfloat16Li8ELi2EEvPKT_PS1_PKjS3_S6_PKfPKiSA_SA_tttjjjtttbb)
        /*01e0*/ 	.short	0x0380
        /*01e2*/ 	.short	0x0064


	//----- nvinfo : EIATTR_SW_WAR
	.align		4
.L_365:
        /*01e4*/ 	.byte	0x04, 0x36
        /*01e6*/ 	.short	(.L_367 - .L_366)
.L_366:
        /*01e8*/ 	.word	0x00000008
.L_367:


//--------------------- .nv.info._Z21moe_wna16_gemm_kernelI13__nv_bfloat16Li8ELi1EEvPKT_PS1_PKjS3_S6_PKfPKiSA_SA_tttjjjtttbb --------------------------
	.section	.nv.info._Z21moe_wna16_gemm_kernelI13__nv_bfloat16Li8ELi1EEvPKT_PS1_PKjS3_S6_PKfPKiSA_SA_tttjjjtttbb,"",@"SHT_CUDA_INFO"
	.sectionflags	@""
	.align	4


	//----- nvinfo : EIATTR_CUDA_API_VERSION
	.align		4
        /*0000*/ 	.byte	0x04, 0x37
        /*0002*/ 	.short	(.L_369 - .L_368)
.L_368:
        /*0004*/ 	.word	0x00000082


	//----- nvinfo : EIATTR_KPARAM_INFO
	.align		4
.L_369:
        /*0008*/ 	.byte	0x04, 0x17
        /*000a*/ 	.short	(.L_371 - .L_370)
.L_370:
        /*000c*/ 	.word	0x00000000
        /*0010*/ 	.short	0x0013
        /*0012*/ 	.short	0x0063
        /*0014*/ 	.byte	0x00, 0xf0, 0x05, 0x00


	//----- nvinfo : EIATTR_KPARAM_INFO
	.align		4
.L_371:
        /*0018*/ 	.byte	0x04, 0x17
        /*001a*/ 	.short	(.L_373 - .L_372)
.L_372:
        /*001c*/ 	.word	0x00000000
        /*0020*/ 	.short	0x0012
        /*0022*/ 	.short	0x0062
        /*0024*/ 	.byte	0x00, 0xf0, 0x05, 0x00


	//----- nvinfo : EIATTR_KPARAM_INFO
	.align		4
.L_373:
        /*0028*/ 	.byte	0x04, 0x17
        /*002a*/ 	.short	(.L_375 - .L_374)
.L_374:
        /*002c*/ 	.word	0x00000000
        /*0030*/ 	.short	0x0011
        /*0032*/ 	.short	0x0060
        /*0034*/ 	.byte	0x00, 0xf0, 0x09, 0x00


	//----- nvinfo : EIATTR_KPARAM_INFO
	.align		4
.L_375:
        /*0038*/ 	.byte	0x04, 0x17
        /*003a*/ 	.short	(.L_377 - .L_376)
.L_376:
        /*003c*/ 	.word	0x00000000
        /*0040*/ 	.short	0x0010
        /*0042*/ 	.short	0x005e
        /*0044*/ 	.byte	0x00, 0xf0, 0x09, 0x00


	//----- nvinfo : EIATTR_KPARAM_INFO
	.align		4
.L_377:
        /*0048*/ 	.byte	0x04, 0x17
        /*004a*/ 	.short	(.L_379 - .L_378)
.L_378:
        /*004c*/ 	.word	0x00000000
        /*0050*/ 	.short	0x000f
        /*0052*/ 	.short	0x005c
        /*0054*/ 	.byte	0x00, 0xf0, 0x09, 0x00


	//----- nvinfo : EIATTR_KPARAM_INFO
	.align		4
.L_379:
        /*0058*/ 	.byte	0x04, 0x17
        /*005a*/ 	.short	(.L_381 - .L_380)
.L_380:
        /*005c*/ 	.word	0x00000000
        /*0060*/ 	.short	0x000e
        /*0062*/ 	.short	0x0058
        /*0064*/ 	.byte	0x00, 0xf0, 0x11, 0x00


	//----- nvinfo : EIATTR_KPARAM_INFO
	.align		4
.L_381:
        /*0068*/ 	.byte	0x04, 0x17
        /*006a*/ 	.short	(.L_383 - .L_382)
.L_382:
        /*006c*/ 	.word	0x00000000
        /*0070*/ 	.short	0x000d
        /*0072*/ 	.short	0x0054
        /*0074*/ 	.byte	0x00, 0xf0, 0x11, 0x00


	//----- nvinfo : EIATTR_KPARAM_INFO
	.align		4
.L_383:
        /*0078*/ 	.byte	0x04, 0x17
        /*007a*/ 	.short	(.L_385 - .L_384)
.L_384:
        /*007c*/ 	.word	0x00000000
        /*0080*/ 	.short	0x000c
        /*0082*/ 	.short	0x0050
        /*0084*/ 	.byte	0x00, 0xf0, 0x11, 0x00


	//----- nvinfo : EIATTR_KPARAM_INFO
	.align		4
.L_385:
        /*0088*/ 	.byte	0x04, 0x17
        /*008a*/ 	.short	(.L_387 - .L_386)
.L_386:
        /*008c*/ 	.word	0x00000000
        /*0090*/ 	.short	0x000b
        /*0092*/ 	.short	0x004c
        /*0094*/ 	.byte	0x00, 0xf0, 0x09, 0x00


	//----- nvinfo : EIATTR_KPARAM_INFO
	.align		4
.L_387:
        /*0098*/ 	.byte	0x04, 0x17
        /*009a*/ 	.short	(.L_389 - .L_388)
.L_388:
        /*009c*/ 	.word	0x00000000
        /*00a0*/ 	.short	0x000a
        /*00a2*/ 	.short	0x004a
        /*00a4*/ 	.byte	0x00, 0xf0, 0x09, 0x00


	//----- nvinfo : EIATTR_KPARAM_INFO
	.align		4
.L_389:
        /*00a8*/ 	.byte	0x04, 0x17
        /*00aa*/ 	.short	(.L_391 - .L_390)
.L_390:
        /*00ac*/ 	.word	0x00000000
        /*00b0*/ 	.short	0x0009
        /*00b2*/ 	.short	0x0048
        /*00b4*/ 	.byte	0x00, 0xf0, 0x09, 0x00


	//----- nvinfo : EIATTR_KPARAM_INFO
	.align		4
.L_391:
        /*00b8*/ 	.byte	0x04, 0x17
        /*00ba*/ 	.short	(.L_393 - .L_392)
.L_392:
        /*00bc*/ 	.word	0x00000000
        /*00c0*/ 	.short	0x0008
        /*00c2*/ 	.short	0x0040
        /*00c4*/ 	.byte	0x00, 0xf5, 0x21, 0x00


	//----- nvinfo : EIATTR_KPARAM_INFO
	.align		4
.L_393:
        /*00c8*/ 	.byte	0x04, 0x17
        /*00ca*/ 	.short	(.L_395 - .L_394)
.L_394:
        /*00cc*/ 	.word	0x00000000
        /*00d0*/ 	.short	0x0007
        /*00d2*/ 	.short	0x0038
        /*00d4*/ 	.byte	0x00, 0xf5, 0x21, 0x00


	//----- nvinfo : EIATTR_KPARAM_INFO
	.align		4
.L_395:
        /*00d8*/ 	.byte	0x04, 0x17
        /*00da*/ 	.short	(.L_397 - .L_396)
.L_396:
        /*00dc*/ 	.word	0x00000000
        /*00e0*/ 	.short	0x0006
        /*00e2*/ 	.short	0x0030
        /*00e4*/ 	.byte	0x00, 0xf5, 0x21, 0x00


	//----- nvinfo : EIATTR_KPARAM_INFO
	.align		4
.L_397:
        /*00e8*/ 	.byte	0x04, 0x17
        /*00ea*/ 	.short	(.L_399 - .L_398)
.L_398:
        /*00ec*/ 	.word	0x00000000
        /*00f0*/ 	.short	0x0005
        /*00f2*/ 	.short	0x0028
        /*00f4*/ 	.byte	0x00, 0xf5, 0x21, 0x00


	//----- nvinfo : EIATTR_KPARAM_INFO
	.align		4
.L_399:
        /*00f8*/ 	.byte	0x04, 0x17
        /*00fa*/ 	.short	(.L_401 - .L_400)
.L_400:
        /*00fc*/ 	.word	0x00000000
        /*0100*/ 	.short	0x0004
        /*0102*/ 	.short	0x0020
        /*0104*/ 	.byte	0x00, 0xf5, 0x21, 0x00


	//----- nvinfo : EIATTR_KPARAM_INFO
	.align		4
.L_401:
        /*0108*/ 	.byte	0x04, 0x17
        /*010a*/ 	.short	(.L_403 - .L_402)
.L_402:
        /*010c*/ 	.word	0x00000000
        /*0110*/ 	.short	0x0003
        /*0112*/ 	.short	0x0018
        /*0114*/ 	.byte	0x00, 0xf5, 0x21, 0x00


	//----- nvinfo : EIATTR_KPARAM_INFO
	.align		4
.L_403:
        /*0118*/ 	.byte	0x04, 0x17
        /*011a*/ 	.short	(.L_405 - .L_404)
.L_404:
        /*011c*/ 	.word	0x00000000
        /*0120*/ 	.short	0x0002
        /*0122*/ 	.short	0x0010
        /*0124*/ 	.byte	0x00, 0xf5, 0x21, 0x00


	//----- nvinfo : EIATTR_KPARAM_INFO
	.align		4
.L_405:
        /*0128*/ 	.byte	0x04, 0x17
        /*012a*/ 	.short	(.L_407 - .L_406)
.L_406:
        /*012c*/ 	.word	0x00000000
        /*0130*/ 	.short	0x0001
        /*0132*/ 	.short	0x0008
        /*0134*/ 	.byte	0x00, 0xf5, 0x21, 0x00


	//----- nvinfo : EIATTR_KPARAM_INFO
	.align		4
.L_407:
        /*0138*/ 	.byte	0x04, 0x17
        /*013a*/ 	.short	(.L_409 - .L_408)
.L_408:
        /*013c*/ 	.word	0x00000000
        /*0140*/ 	.short	0x0000
        /*0142*/ 	.short	0x0000
        /*0144*/ 	.byte	0x00, 0xf5, 0x21, 0x00


	//----- nvinfo : EIATTR_SPARSE_MMA_MASK
	.align		4
.L_409:
        /*0148*/ 	.byte	0x03, 0x50
        /*014a*/ 	.short	0x0000


	//----- nvinfo : EIATTR_MAXREG_COUNT
	.align		4
        /*014c*/ 	.byte	0x03, 0x1b
        /*014e*/ 	.short	0x00ff


	//----- nvinfo : EIATTR_NUM_BARRIERS
	.align		4
        /*0150*/ 	.byte	0x02, 0x4c
        /*0152*/ 	.byte	0x01
	.zero		1


	//----- nvinfo : EIATTR_MERCURY_ISA_VERSION
	.align		4
        /*0154*/ 	.byte	0x03, 0x5f
        /*0156*/ 	.short	0x0101


	//----- nvinfo : EIATTR_VRC_CTA_INIT_COUNT
	.align		4
        /*0158*/ 	.byte	0x02, 0x4a
	.zero		1
	.zero		1


	//----- nvinfo : EIATTR_ATOM16_EMUL_INSTR_REG_MAP
	.align		4
        /*015c*/ 	.byte	0x04, 0x2e
        /*015e*/ 	.short	(.L_411 - .L_410)


	//   ....[0]....
.L_410:
        /*0160*/ 	.word	0x000038b0
        /*0164*/ 	.short	0x000a
        /*0166*/ 	.short	0x0000


	//   ....[1]....
        /*0168*/ 	.word	0x00003910
        /*016c*/ 	.short	0x000a
        /*016e*/ 	.short	0x0000


	//   ....[2]....
        /*0170*/ 	.word	0x00003a60
        /*0174*/ 	.short	0x000a
        /*0176*/ 	.short	0x0000


	//   ....[3]....
        /*0178*/ 	.word	0x00003aa0
        /*017c*/ 	.short	0x000a
        /*017e*/ 	.short	0x0000


	//   ....[4]....
        /*0180*/ 	.word	0x00003c00
        /*0184*/ 	.short	0x000a
        /*0186*/ 	.short	0x0000


	//   ....[5]....
        /*0188*/ 	.word	0x00003c40
        /*018c*/ 	.short	0x000a
        /*018e*/ 	.short	0x0000


	//   ....[6]....
        /*0190*/ 	.word	0x00003d90
        /*0194*/ 	.short	0x0006
        /*0196*/ 	.short	0x0000


	//   ....[7]....
        /*0198*/ 	.word	0x00003de0
        /*019c*/ 	.short	0x0006
        /*019e*/ 	.short	0x0000


	//   ....[8]....
        /*01a0*/ 	.word	0x00004040
        /*01a4*/ 	.short	0x0008
        /*01a6*/ 	.short	0x0000


	//   ....[9]....
        /*01a8*/ 	.word	0x00004080
        /*01ac*/ 	.short	0x0008
        /*01ae*/ 	.short	0x0000


	//----- nvinfo : EIATTR_EXIT_INSTR_OFFSETS
	.align		4
.L_411:
        /*01b0*/ 	.byte	0x04, 0x1c
        /*01b2*/ 	.short	(.L_413 - .L_412)


	//   ....[0]....
.L_412:
        /*01b4*/ 	.word	0x000000d0


	//   ....[1]....
        /*01b8*/ 	.word	0x000008e0


	//   ....[2]....
        /*01bc*/ 	.word	0x00000930


	//   ....[3]....
        /*01c0*/ 	.word	0x00003660


	//   ....[4]....
        /*01c4*/ 	.word	0x00003e90


	//   ....[5]....
        /*01c8*/ 	.word	0x00004120


	//----- nvinfo : EIATTR_CRS_STACK_SIZE
	.align		4
.L_413:
        /*01cc*/ 	.byte	0x04, 0x1e
        /*01ce*/ 	.short	(.L_415 - .L_414)
.L_414:
        /*01d0*/ 	.word	0x00000000


	//----- nvinfo : EIATTR_CBANK_PARAM_SIZE
	.align		4
.L_415:
        /*01d4*/ 	.byte	0x03, 0x19
        /*01d6*/ 	.short	0x0064


	//----- nvinfo : EIATTR_PARAM_CBANK
	.align		4
        /*01d8*/ 	.byte	0x04, 0x0a
        /*01da*/ 	.short	(.L_417 - .L_416)
	.align		4
.L_416:
        /*01dc*/ 	.word	index@(.nv.constant0._Z21moe_wna16_gemm_kernelI13__nv_bfloat16Li8ELi1EEvPKT_PS1_PKjS3_S6_PKfPKiSA_SA_tttjjjtttbb)
        /*01e0*/ 	.short	0x0380
        /*01e2*/ 	.short	0x0064


	//----- nvinfo : EIATTR_SW_WAR
	.align		4
.L_417:
        /*01e4*/ 	.byte	0x04, 0x36
        /*01e6*/ 	.short	(.L_419 - .L_418)
.L_418:
        /*01e8*/ 	.word	0x00000008
.L_419:


//--------------------- .nv.info._Z21moe_wna16_gemm_kernelI13__nv_bfloat16Li4ELi8EEvPKT_PS1_PKjS3_S6_PKfPKiSA_SA_tttjjjtttbb --------------------------
	.section	.nv.info._Z21moe_wna16_gemm_kernelI13__nv_bfloat16Li4ELi8EEvPKT_PS1_PKjS3_S6_PKfPKiSA_SA_tttjjjtttbb,"",@"SHT_CUDA_INFO"
	.sectionflags	@""
	.align	4


	//----- nvinfo : EIATTR_CUDA_API_VERSION
	.align		4
        /*0000*/ 	.byte	0x04, 0x37
        /*0002*/ 	.short	(.L_421 - .L_420)
.L_420:
        /*0004*/ 	.word	0x00000082


	//----- nvinfo : EIATTR_KPARAM_INFO
	.align		4
.L_421:
        /*0008*/ 	.byte	0x04, 0x17
        /*000a*/ 	.short	(.L_423 - .L_422)
.L_422:
        /*000c*/ 	.word	0x00000000
        /*0010*/ 	.short	0x0013
        /*0012*/ 	.short	0x0063
        /*0014*/ 	.byte	0x00, 0xf0, 0x05, 0x00


	//----- nvinfo : EIATTR_KPARAM_INFO
	.align		4
.L_423:
        /*0018*/ 	.byte	0x04, 0x17
        /*001a*/ 	.short	(.L_425 - .L_424)
.L_424:
        /*001c*/ 	.word	0x00000000
        /*0020*/ 	.short	0x0012
        /*0022*/ 	.short	0x0062
        /*0024*/ 	.byte	0x00, 0xf0, 0x05, 0x00


	//----- nvinfo : EIATTR_KPARAM_INFO
	.align		4
.L_425:
        /*0028*/ 	.byte	0x04, 0x17
        /*002a*/ 	.short	(.L_427 - .L_426)
.L_426:
        /*002c*/ 	.word	0x00000000
        /*0030*/ 	.short	0x0011
        /*0032*/ 	.short	0x0060
        /*0034*/ 	.byte	0x00, 0xf0, 0x09, 0x00


	//----- nvinfo : EIATTR_KPARAM_INFO
	.align		4
.L_427:
        /*0038*/ 	.byte	0x04, 0x17
        /*003a*/ 	.short	(.L_429 - .L_428)
.L_428:
        /*003c*/ 	.word	0x00000000
        /*0040*/ 	.short	0x0010
        /*0042*/ 	.short	0x005e
        /*0044*/ 	.byte	0x00, 0xf0, 0x09, 0x00


	//----- nvinfo : EIATTR_KPARAM_INFO
	.align		4
.L_429:
        /*0048*/ 	.byte	0x04, 0x17
        /*004a*/ 	.short	(.L_431 - .L_430)
.L_430:
        /*004c*/ 	.word	0x00000000
        /*0050*/ 	.short	0x000f
        /*0052*/ 	.short	0x005c
        /*0054*/ 	.byte	0x00, 0xf0, 0x09, 0x00


	//----- nvinfo : EIATTR_KPARAM_INFO
	.align		4
.L_431:
        /*0058*/ 	.byte	0x04, 0x17
        /*005a*/ 	.short	(.L_433 - .L_432)
.L_432:
        /*005c*/ 	.word	0x00000000
        /*0060*/ 	.short	0x000e
        /*0062*/ 	.short	0x0058
        /*0064*/ 	.byte	0x00, 0xf0, 0x11, 0x00


	//----- nvinfo : EIATTR_KPARAM_INFO
	.align		4
.L_433:
        /*0068*/ 	.byte	0x04, 0x17
        /*006a*/ 	.short	(.L_435 - .L_434)
.L_434:
        /*006c*/ 	.word	0x00000000
        /*0070*/ 	.short	0x000d
        /*0072*/ 	.short	0x0054
        /*0074*/ 	.byte	0x00, 0xf0, 0x11, 0x00


	//----- nvinfo : EIATTR_KPARAM_INFO
	.align		4
.L_435:
        /*0078*/ 	.byte	0x04, 0x17
        /*007a*/ 	.short	(.L_437 - .L_436)
.L_436:
        /*007c*/ 	.word	0x00000000
        /*0080*/ 	.short	0x000c
        /*0082*/ 	.short	0x0050
        /*0084*/ 	.byte	0x00, 0xf0, 0x11, 0x00


	//----- nvinfo : EIATTR_KPARAM_INFO
	.align		4
.L_437:
        /*0088*/ 	.byte	0x04, 0x17
        /*008a*/ 	.short	(.L_439 - .L_438)
.L_438:
        /*008c*/ 	.word	0x00000000
        /*0090*/ 	.short	0x000b
        /*0092*/ 	.short	0x004c
        /*0094*/ 	.byte	0x00, 0xf0, 0x09, 0x00


	//----- nvinfo : EIATTR_KPARAM_INFO
	.align		4
.L_439:
        /*0098*/ 	.byte	0x04, 0x17
        /*009a*/ 	.short	(.L_441 - .L_440)
.L_440:
        /*009c*/ 	.word	0x00000000
        /*00a0*/ 	.short	0x000a
        /*00a2*/ 	.short	0x004a
        /*00a4*/ 	.byte	0x00, 0xf0, 0x09, 0x00


	//----- nvinfo : EIATTR_KPARAM_INFO
	.align		4
.L_441:
        /*00a8*/ 	.byte	0x04, 0x17
        /*00aa*/ 	.short	(.L_443 - .L_442)
.L_442:
        /*00ac*/ 	.word	0x00000000
        /*00b0*/ 	.short	0x0009
        /*00b2*/ 	.short	0x0048
        /*00b4*/ 	.byte	0x00, 0xf0, 0x09, 0x00


	//----- nvinfo : EIATTR_KPARAM_INFO
	.align		4
.L_443:
        /*00b8*/ 	.byte	0x04, 0x17
        /*00ba*/ 	.short	(.L_445 - .L_444)
.L_444:
        /*00bc*/ 	.word	0x00000000
        /*00c0*/ 	.short	0x0008
        /*00c2*/ 	.short	0x0040
        /*00c4*/ 	.byte	0x00, 0xf5, 0x21, 0x00


	//----- nvinfo : EIATTR_KPARAM_INFO
	.align		4
.L_445:
        /*00c8*/ 	.byte	0x04, 0x17
        /*00ca*/ 	.short	(.L_447 - .L_446)
.L_446:
        /*00cc*/ 	.word	0x00000000
        /*00d0*/ 	.short	0x0007
        /*00d2*/ 	.short	0x0038
        /*00d4*/ 	.byte	0x00, 0xf5, 0x21, 0x00


	//----- nvinfo : EIATTR_KPARAM_INFO
	.align		4
.L_447:
        /*00d8*/ 	.byte	0x04, 0x17
        /*00da*/ 	.short	(.L_449 - .L_448)
.L_448:
        /*00dc*/ 	.word	0x00000000
        /*00e0*/ 	.short	0x0006
        /*00e2*/ 	.short	0x0030
        /*00e4*/ 	.byte	0x00, 0xf5, 0x21, 0x00


	//----- nvinfo : EIATTR_KPARAM_INFO
	.align		4
.L_449:
        /*00e8*/ 	.byte	0x04, 0x17
        /*00ea*/ 	.short	(.L_451 - .L_450)
.L_450:
        /*00ec*/ 	.word	0x00000000
        /*00f0*/ 	.short	0x0005
        /*00f2*/ 	.short	0x0028
        /*00f4*/ 	.byte	0x00, 0xf5, 0x21, 0x00


	//----- nvinfo : EIATTR_KPARAM_INFO
	.align		4
.L_451:
        /*00f8*/ 	.byte	0x04, 0x17
        /*00fa*/ 	.short	(.L_453 - .L_452)
.L_452:
        /*00fc*/ 	.word	0x00000000
        /*0100*/ 	.short	0x0004
        /*0102*/ 	.short	0x0020
        /*0104*/ 	.byte	0x00, 0xf5, 0x21, 0x00


	//----- nvinfo : EIATTR_KPARAM_INFO
	.align		4
.L_453:
        /*0108*/ 	.byte	0x04, 0x17
        /*010a*/ 	.short	(.L_455 - .L_454)
.L_454:
        /*010c*/ 	.word	0x00000000
        /*0110*/ 	.short	0x0003
        /*0112*/ 	.short	0x0018
        /*0114*/ 	.byte	0x00, 0xf5, 0x21, 0x00


	//----- nvinfo : EIATTR_KPARAM_INFO
	.align		4
.L_455:
        /*0118*/ 	.byte	0x04, 0x17
        /*011a*/ 	.short	(.L_457 - .L_456)
.L_456:
        /*011c*/ 	.word	0x00000000
        /*0120*/ 	.short	0x0002
        /*0122*/ 	.short	0x0010
        /*0124*/ 	.byte	0x00, 0xf5, 0x21, 0x00


	//----- nvinfo : EIATTR_KPARAM_INFO
	.align		4
.L_457:
        /*0128*/ 	.byte	0x04, 0x17
        /*012a*/ 	.short	(.L_459 - .L_458)
.L_458:
        /*012c*/ 	.word	0x00000000
        /*0130*/ 	.short	0x0001
        /*0132*/ 	.short	0x0008
        /*0134*/ 	.byte	0x00, 0xf5, 0x21, 0x00


	//----- nvinfo : EIATTR_KPARAM_INFO
	.align		4
.L_459:
        /*0138*/ 	.byte	0x04, 0x17
        /*013a*/ 	.short	(.L_461 - .L_460)
.L_460:
        /*013c*/ 	.word	0x00000000
        /*0140*/ 	.short	0x0000
        /*0142*/ 	.short	0x0000
        /*0144*/ 	.byte	0x00, 0xf5, 0x21, 0x00


	//----- nvinfo : EIATTR_SPARSE_MMA_MASK
	.align		4
.L_461:
        /*0148*/ 	.byte	0x03, 0x50
        /*014a*/ 	.short	0x0000


	//----- nvinfo : EIATTR_MAXREG_COUNT
	.align		4
        /*014c*/ 	.byte	0x03, 0x1b
        /*014e*/ 	.short	0x00ff


	//----- nvinfo : EIATTR_NUM_BARRIERS
	.align		4
        /*0150*/ 	.byte	0x02, 0x4c
        /*0152*/ 	.byte	0x01
	.zero		1


	//----- nvinfo : EIATTR_MERCURY_ISA_VERSION
	.align		4
        /*0154*/ 	.byte	0x03, 0x5f
        /*0156*/ 	.short	0x0101


	//----- nvinfo : EIATTR_VRC_CTA_INIT_COUNT
	.align		4
        /*0158*/ 	.byte	0x02, 0x4a
	.zero		1
	.zero		1


	//----- nvinfo : EIATTR_ATOM16_EMUL_INSTR_REG_MAP
	.align		4
        /*015c*/ 	.byte	0x04, 0x2e
        /*015e*/ 	.short	(.L_463 - .L_462)


	//   ....[0]....
.L_462:
        /*0160*/ 	.word	0x00002c40
        /*0164*/ 	.short	0x000a
        /*0166*/ 	.short	0x0000


	//   ....[1]....
        /*0168*/ 	.word	0x00002cd0
        /*016c*/ 	.short	0x000a
        /*016e*/ 	.short	0x0000


	//   ....[2]....
        /*0170*/ 	.word	0x00002e20
        /*0174*/ 	.short	0x000a
        /*0176*/ 	.short	0x0000


	//   ....[3]....
        /*0178*/ 	.word	0x00002e60
        /*017c*/ 	.short	0x000a
        /*017e*/ 	.short	0x0000


	//   ....[4]....
        /*0180*/ 	.word	0x00002fc0
        /*0184*/ 	.short	0x000a
        /*0186*/ 	.short	0x0000


	//   ....[5]....
        /*0188*/ 	.word	0x00003000
        /*018c*/ 	.short	0x000a
        /*018e*/ 	.short	0x0000


	//   ....[6]....
        /*0190*/ 	.word	0x00003160
        /*0194*/ 	.short	0x0006
        /*0196*/ 	.short	0x0000


	//   ....[7]....
        /*0198*/ 	.word	0x000031a0
        /*019c*/ 	.short	0x0006
        /*019e*/ 	.short	0x0000


	//   ....[8]....
        /*01a0*/ 	.word	0x00003400
        /*01a4*/ 	.short	0x0006
        /*01a6*/ 	.short	0x0000


	//   ....[9]....
        /*01a8*/ 	.word	0x00003440
        /*01ac*/ 	.short	0x0006
        /*01ae*/ 	.short	0x0000


	//----- nvinfo : EIATTR_EXIT_INSTR_OFFSETS
	.align		4
.L_463:
        /*01b0*/ 	.byte	0x04, 0x1c
        /*01b2*/ 	.short	(.L_465 - .L_464)


	//   ....[0]....
.L_464:
        /*01b4*/ 	.word	0x000000e0


	//   ....[1]....
        /*01b8*/ 	.word	0x000008f0


	//   ....[2]....
        /*01bc*/ 	.word	0x00000940


	//   ....[3]....
        /*01c0*/ 	.word	0x00002a20


	//   ....[4]....
        /*01c4*/ 	.word	0x00003250


	//   ....[5]....
        /*01c8*/ 	.word	0x000034e0


	//----- nvinfo : EIATTR_CRS_STACK_SIZE
	.align		4
.L_465:
        /*01cc*/ 	.byte	0x04, 0x1e
        /*01ce*/ 	.short	(.L_467 - .L_466)
.L_466:
        /*01d0*/ 	.word	0x00000000


	//----- nvinfo : EIATTR_CBANK_PARAM_SIZE
	.align		4
.L_467:
        /*01d4*/ 	.byte	0x03, 0x19
        /*01d6*/ 	.short	0x0064


	//----- nvinfo : EIATTR_PARAM_CBANK
	.align		4
        /*01d8*/ 	.byte	0x04, 0x0a
        /*01da*/ 	.short	(.L_469 - .L_468)
	.align		4
.L_468:
        /*01dc*/ 	.word	index@(.nv.constant0._Z21moe_wna16_gemm_kernelI13__nv_bfloat16Li4ELi8EEvPKT_PS1_PKjS3_S6_PKfPKiSA_SA_tttjjjtttbb)
        /*01e0*/ 	.short	0x0380
        /*01e2*/ 	.short	0x0064


	//----- nvinfo : EIATTR_SW_WAR
	.align		4
.L_469:
        /*01e4*/ 	.byte	0x04, 0x36
        /*01e6*/ 	.short	(.L_471 - .L_470)
.L_470:
        /*01e8*/ 	.word	0x00000008
.L_471:


//--------------------- .nv.info._Z21moe_wna16_gemm_kernelI13__nv_bfloat16Li4ELi4EEvPKT_PS1_PKjS3_S6_PKfPKiSA_SA_tttjjjtttbb --------------------------
	.section	.nv.info._Z21moe_wna16_gemm_kernelI13__nv_bfloat16Li4ELi4EEvPKT_PS1_PKjS3_S6_PKfPKiSA_SA_tttjjjtttbb,"",@"SHT_CUDA_INFO"
	.sectionflags	@""
	.align	4


	//----- nvinfo : EIATTR_CUDA_API_VERSION
	.align		4
        /*0000*/ 	.byte	0x04, 0x37
        /*0002*/ 	.short	(.L_473 - .L_472)
.L_472:
        /*0004*/ 	.word	0x00000082


	//----- nvinfo : EIATTR_KPARAM_INFO
	.align		4
.L_473:
        /*0008*/ 	.byte	0x04, 0x17
        /*000a*/ 	.short	(.L_475 - .L_474)
.L_474:
        /*000c*/ 	.word	0x00000000
        /*0010*/ 	.short	0x0013
        /*0012*/ 	.short	0x0063
        /*0014*/ 	.byte	0x00, 0xf0, 0x05, 0x00


	//----- nvinfo : EIATTR_KPARAM_INFO
	.align		4
.L_475:
        /*0018*/ 	.byte	0x04, 0x17
        /*001a*/ 	.short	(.L_477 - .L_476)
.L_476:
        /*001c*/ 	.word	0x00000000
        /*0020*/ 	.short	0x0012
        /*0022*/ 	.short	0x0062
        /*0024*/ 	.byte	0x00, 0xf0, 0x05, 0x00


	//----- nvinfo : EIATTR_KPARAM_INFO
	.align		4
.L_477:
        /*0028*/ 	.byte	0x04, 0x17
        /*002a*/ 	.short	(.L_479 - .L_478)
.L_478:
        /*002c*/ 	.word	0x00000000
        /*0030*/ 	.short	0x0011
        /*0032*/ 	.short	0x0060
        /*0034*/ 	.byte	0x00, 0xf0, 0x09, 0x00


	//----- nvinfo : EIATTR_KPARAM_INFO
	.align		4
.L_479:
        /*0038*/ 	.byte	0x04, 0x17
        /*003a*/ 	.short	(.L_481 - .L_480)
.L_480:
        /*003c*/ 	.word	0x00000000
        /*0040*/ 	.short	0x0010
        /*0042*/ 	.short	0x005e
        /*0044*/ 	.byte	0x00, 0xf0, 0x09, 0x00


	//----- nvinfo : EIATTR_KPARAM_INFO
	.align		4
.L_481:
        /*0048*/ 	.byte	0x04, 0x17
        /*004a*/ 	.short	(.L_483 - .L_482)
.L_482:
        /*004c*/ 	.word	0x00000000
        /*0050*/ 	.short	0x000f
        /*0052*/ 	.short	0x005c
        /*0054*/ 	.byte	0x00, 0xf0, 0x09, 0x00


	//----- nvinfo : EIATTR_KPARAM_INFO
	.align		4
.L_483:
        /*0058*/ 	.byte	0x04, 0x17
        /*005a*/ 	.short	(.L_485 - .L_484)
.L_484:
        /*005c*/ 	.word	0x00000000
        /*0060*/ 	.short	0x000e
        /*0062*/ 	.short	0x0058
        /*0064*/ 	.byte	0x00, 0xf0, 0x11, 0x00


	//----- nvinfo : EIATTR_KPARAM_INFO
	.align		4
.L_485:
        /*0068*/ 	.byte	0x04, 0x17
        /*006a*/ 	.short	(.L_487 - .L_486)
.L_486:
        /*006c*/ 	.word	0x00000000
        /*0070*/ 	.short	0x000d
        /*0072*/ 	.short	0x0054
        /*0074*/ 	.byte	0x00, 0xf0, 0x11, 0x00


	//----- nvinfo : EIATTR_KPARAM_INFO
	.align		4
.L_487:
        /*0078*/ 	.byte	0x04, 0x17
        /*007a*/ 	.short	(.L_489 - .L_488)
.L_488:
        /*007c*/ 	.word	0x00000000
        /*0080*/ 	.short	0x000c
        /*0082*/ 	.short	0x0050
        /*0084*/ 	.byte	0x00, 0xf0, 0x11, 0x00


	//----- nvinfo : EIATTR_KPARAM_INFO
	.align		4
.L_489:
        /*0088*/ 	.byte	0x04, 0x17
        /*008a*/ 	.short	(.L_491 - .L_490)
.L_490:
        /*008c*/ 	.word	0x00000000
        /*0090*/ 	.short	0x000b
        /*0092*/ 	.short	0x004c
        /*0094*/ 	.byte	0x00, 0xf0, 0x09, 0x00


	//----- nvinfo : EIATTR_KPARAM_INFO
	.align		4
.L_491:
        /*0098*/ 	.byte	0x04, 0x17
        /*009a*/ 	.short	(.L_493 - .L_492)
.L_492:
        /*009c*/ 	.word	0x00000000
        /*00a0*/ 	.short	0x000a
        /*00a2*/ 	.short	0x004a
        /*00a4*/ 	.byte	0x00, 0xf0, 0x09, 0x00


	//----- nvinfo : EIATTR_KPARAM_INFO
	.align		4
.L_493:
        /*00a8*/ 	.byte	0x04, 0x17
        /*00aa*/ 	.short	(.L_495 - .L_494)
.L_494:
        /*00ac*/ 	.word	0x00000000
        /*00b0*/ 	.short	0x0009
        /*00b2*/ 	.short	0x0048
        /*00b4*/ 	.byte	0x00, 0xf0, 0x09, 0x00


	//----- nvinfo : EIATTR_KPARAM_INFO
	.align		4
.L_495:
        /*00b8*/ 	.byte	0x04, 0x17
        /*00ba*/ 	.short	(.L_497 - .L_496)
.L_496:
        /*00bc*/ 	.word	0x00000000
        /*00c0*/ 	.short	0x0008
        /*00c2*/ 	.short	0x0040
        /*00c4*/ 	.byte	0x00, 0xf5, 0x21, 0x00


	//----- nvinfo : EIATTR_KPARAM_INFO
	.align		4
.L_497:
        /*00c8*/ 	.byte	0x04, 0x17
        /*00ca*/ 	.short	(.L_499 - .L_498)
.L_498:
        /*00cc*/ 	.word	0x00000000
        /*00d0*/ 	.short	0x0007
        /*00d2*/ 	.short	0x0038
        /*00d4*/ 	.byte	0x00, 0xf5, 0x21, 0x00


	//----- nvinfo : EIATTR_KPARAM_INFO
	.align		4
.L_499:
        /*00d8*/ 	.byte	0x04, 0x17
        /*00da*/ 	.short	(.L_501 - .L_500)
.L_500:
        /*00dc*/ 	.word	0x00000000
        /*00e0*/ 	.short	0x0006
        /*00e2*/ 	.short	0x0030
        /*00e4*/ 	.byte	0x00, 0xf5, 0x21, 0x00


	//----- nvinfo : EIATTR_KPARAM_INFO
	.align		4
.L_501:
        /*00e8*/ 	.byte	0x04, 0x17
        /*00ea*/ 	.short	(.L_503 - .L_502)
.L_502:
        /*00ec*/ 	.word	0x00000000
        /*00f0*/ 	.short	0x0005
        /*00f2*/ 	.short	0x0028
        /*00f4*/ 	.byte	0x00, 0xf5, 0x21, 0x00


	//----- nvinfo : EIATTR_KPARAM_INFO
	.align		4
.L_503:
        /*00f8*/ 	.byte	0x04, 0x17
        /*00fa*/ 	.short	(.L_505 - .L_504)
.L_504:
        /*00fc*/ 	.word	0x00000000
        /*0100*/ 	.short	0x0004
        /*0102*/ 	.short	0x0020
        /*0104*/ 	.byte	0x00, 0xf5, 0x21, 0x00


	//----- nvinfo : EIATTR_KPARAM_INFO
	.align		4
.L_505:
        /*0108*/ 	.byte	0x04, 0x17
        /*010a*/ 	.short	(.L_507 - .L_506)
.L_506:
        /*010c*/ 	.word	0x00000000
        /*0110*/ 	.short	0x0003
        /*0112*/ 	.short	0x0018
        /*0114*/ 	.byte	0x00, 0xf5, 0x21, 0x00


	//----- nvinfo : EIATTR_KPARAM_INFO
	.align		4
.L_507:
        /*0118*/ 	.byte	0x04, 0x17
        /*011a*/ 	.short	(.L_509 - .L_508)
.L_508:
        /*011c*/ 	.word	0x00000000
        /*0120*/ 	.short	0x0002
        /*0122*/ 	.short	0x0010
        /*0124*/ 	.byte	0x00, 0xf5, 0x21, 0x00


	//----- nvinfo : EIATTR_KPARAM_INFO
	.align		4
.L_509:
        /*0128*/ 	.byte	0x04, 0x17
        /*012a*/ 	.short	(.L_511 - .L_510)
.L_510:
        /*012c*/ 	.word	0x00000000
        /*0130*/ 	.short	0x0001
        /*0132*/ 	.short	0x0008
        /*0134*/ 	.byte	0x00, 0xf5, 0x21, 0x00


	//----- nvinfo : EIATTR_KPARAM_INFO
	.align		4
.L_511:
        /*0138*/ 	.byte	0x04, 0x17
        /*013a*/ 	.short	(.L_513 - .L_512)
.L_512:
        /*013c*/ 	.word	0x00000000
        /*0140*/ 	.short	0x0000
        /*0142*/ 	.short	0x0000
        /*0144*/ 	.byte	0x00, 0xf5, 0x21, 0x00


	//----- nvinfo : EIATTR_SPARSE_MMA_MASK
	.align		4
.L_513:
        /*0148*/ 	.byte	0x03, 0x50
        /*014a*/ 	.short	0x0000


	//----- nvinfo : EIATTR_MAXREG_COUNT
	.align		4
        /*014c*/ 	.byte	0x03, 0x1b
        /*014e*/ 	.short	0x00ff


	//----- nvinfo : EIATTR_NUM_BARRIERS
	.align		4
        /*0150*/ 	.byte	0x02, 0x4c
        /*0152*/ 	.byte	0x01
	.zero		1


	//----- nvinfo : EIATTR_MERCURY_ISA_VERSION
	.align		4
        /*0154*/ 	.byte	0x03, 0x5f
        /*0156*/ 	.short	0x0101


	//----- nvinfo : EIATTR_VRC_CTA_INIT_COUNT
	.align		4
        /*0158*/ 	.byte	0x02, 0x4a
	.zero		1
	.zero		1


	//----- nvinfo : EIATTR_ATOM16_EMUL_INSTR_REG_MAP
	.align		4
        /*015c*/ 	.byte	0x04, 0x2e
        /*015e*/ 	.short	(.L_515 - .L_514)


	//   ....[0]....
.L_514:
        /*0160*/ 	.word	0x00002c00
        /*0164*/ 	.short	0x000a
        /*0166*/ 	.short	0x0000


	//   ....[1]....
        /*0168*/ 	.word	0x00002c90
        /*016c*/ 	.short	0x000a
        /*016e*/ 	.short	0x0000


	//   ....[2]....
        /*0170*/ 	.word	0x00002de0
        /*0174*/ 	.short	0x000a
        /*0176*/ 	.short	0x0000


	//   ....[3]....
        /*0178*/ 	.word	0x00002e20
        /*017c*/ 	.short	0x000a
        /*017e*/ 	.short	0x0000


	//   ....[4]....
        /*0180*/ 	.word	0x00002f80
        /*0184*/ 	.short	0x000a
        /*0186*/ 	.short	0x0000


	//   ....[5]....
        /*0188*/ 	.word	0x00002fc0
        /*018c*/ 	.short	0x000a
        /*018e*/ 	.short	0x0000


	//   ....[6]....
        /*0190*/ 	.word	0x00003120
        /*0194*/ 	.short	0x0006
        /*0196*/ 	.short	0x0000


	//   ....[7]....
        /*0198*/ 	.word	0x00003160
        /*019c*/ 	.short	0x0006
        /*019e*/ 	.short	0x0000


	//   ....[8]....
        /*01a0*/ 	.word	0x000033c0
        /*01a4*/ 	.short	0x0006
        /*01a6*/ 	.short	0x0000


	//   ....[9]....
        /*01a8*/ 	.word	0x00003400
        /*01ac*/ 	.short	0x0006
        /*01ae*/ 	.short	0x0000


	//----- nvinfo : EIATTR_EXIT_INSTR_OFFSETS
	.align		4
.L_515:
        /*01b0*/ 	.byte	0x04, 0x1c
        /*01b2*/ 	.short	(.L_517 - .L_516)


	//   ....[0]....
.L_516:
        /*01b4*/ 	.word	0x000000e0


	//   ....[1]....
        /*01b8*/ 	.word	0x000008f0


	//   ....[2]....
        /*01bc*/ 	.word	0x00000940


	//   ....[3]....
        /*01c0*/ 	.word	0x000029e0


	//   ....[4]....
        /*01c4*/ 	.word	0x00003210


	//   ....[5]....
        /*01c8*/ 	.word	0x000034a0


	//----- nvinfo : EIATTR_CRS_STACK_SIZE
	.align		4
.L_517:
        /*01cc*/ 	.byte	0x04, 0x1e
        /*01ce*/ 	.short	(.L_519 - .L_518)
.L_518:
        /*01d0*/ 	.word	0x00000000


	//----- nvinfo : EIATTR_CBANK_PARAM_SIZE
	.align		4
.L_519:
        /*01d4*/ 	.byte	0x03, 0x19
        /*01d6*/ 	.short	0x0064


	//----- nvinfo : EIATTR_PARAM_CBANK
	.align		4
        /*01d8*/ 	.byte	0x04, 0x0a
        /*01da*/ 	.short	(.L_521 - .L_520)
	.align		4
.L_520:
        /*01dc*/ 	.word	index@(.nv.constant0._Z21moe_wna16_gemm_kernelI13__nv_bfloat16Li4ELi4EEvPKT_PS1_PKjS3_S6_PKfPKiSA_SA_tttjjjtttbb)
        /*01e0*/ 	.short	0x0380
        /*01e2*/ 	.short	0x0064


	//----- nvinfo : EIATTR_SW_WAR
	.align		4
.L_521:
        /*01e4*/ 	.byte	0x04, 0x36
        /*01e6*/ 	.short	(.L_523 - .L_522)
.L_522:
        /*01e8*/ 	.word	0x00000008
.L_523:


//--------------------- .nv.info._Z21moe_wna16_gemm_kernelI13__nv_bfloat16Li4ELi2EEvPKT_PS1_PKjS3_S6_PKfPKiSA_SA_tttjjjtttbb --------------------------
	.section	.nv.info._Z21moe_wna16_gemm_kernelI13__nv_bfloat16Li4ELi2EEvPKT_PS1_PKjS3_S6_PKfPKiSA_SA_tttjjjtttbb,"",@"SHT_CUDA_INFO"
	.sectionflags	@""
	.align	4


	//----- nvinfo : EIATTR_CUDA_API_VERSION
	.align		4
        /*0000*/ 	.byte	0x04, 0x37
        /*0002*/ 	.short	(.L_525 - .L_524)
.L_524:
        /*0004*/ 	.word	0x00000082


	//----- nvinfo : EIATTR_KPARAM_INFO
	.align		4
.L_525:
        /*0008*/ 	.byte	0x04, 0x17
        /*000a*/ 	.short	(.L_527 - .L_526)
.L_526:
        /*000c*/ 	.word	0x00000000
        /*0010*/ 	.short	0x0013
        /*0012*/ 	.short	0x0063
        /*0014*/ 	.byte	0x00, 0xf0, 0x05, 0x00


	//----- nvinfo : EIATTR_KPARAM_INFO
	.align		4
.L_527:
        /*0018*/ 	.byte	0x04, 0x17
        /*001a*/ 	.short	(.L_529 - .L_528)
.L_528:
        /*001c*/ 	.word	0x00000000
        /*0020*/ 	.short	0x0012
        /*0022*/ 	.short	0x0062
        /*0024*/ 	.byte	0x00, 0xf0, 0x05, 0x00


	//----- nvinfo : EIATTR_KPARAM_INFO
	.align		4
.L_529:
        /*0028*/ 	.byte	0x04, 0x17
        /*002a*/ 	.short	(.L_531 - .L_530)
.L_530:
        /*002c*/ 	.word	0x00000000
        /*0030*/ 	.short	0x0011
        /*0032*/ 	.short	0x0060
        /*0034*/ 	.byte	0x00, 0xf0, 0x09, 0x00


	//----- nvinfo : EIATTR_KPARAM_INFO
	.align		4
.L_531:
        /*0038*/ 	.byte	0x04, 0x17
        /*003a*/ 	.short	(.L_533 - .L_532)
.L_532:
        /*003c*/ 	.word	0x00000000
        /*0040*/ 	.short	0x0010
        /*0042*/ 	.short	0x005e
        /*0044*/ 	.byte	0x00, 0xf0, 0x09, 0x00


	//----- nvinfo : EIATTR_KPARAM_INFO
	.align		4
.L_533:
        /*0048*/ 	.byte	0x04, 0x17
        /*004a*/ 	.short	(.L_535 - .L_534)
.L_534:
        /*004c*/ 	.word	0x00000000
        /*0050*/ 	.short	0x000f
        /*0052*/ 	.short	0x005c
        /*0054*/ 	.byte	0x00, 0xf0, 0x09, 0x00


	//----- nvinfo : EIATTR_KPARAM_INFO
	.align		4
.L_535:
        /*0058*/ 	.byte	0x04, 0x17
        /*005a*/ 	.short	(.L_537 - .L_536)
.L_536:
        /*005c*/ 	.word	0x00000000
        /*0060*/ 	.short	0x000e
        /*0062*/ 	.short	0x0058
        /*0064*/ 	.byte	0x00, 0xf0, 0x11, 0x00


	//----- nvinfo : EIATTR_KPARAM_INFO
	.align		4
.L_537:
        /*0068*/ 	.byte	0x04, 0x17
        /*006a*/ 	.short	(.L_539 - .L_538)
.L_538:
        /*006c*/ 	.word	0x00000000
        /*0070*/ 	.short	0x000d
        /*0072*/ 	.short	0x0054
        /*0074*/ 	.byte	0x00, 0xf0, 0x11, 0x00


	//----- nvinfo : EIATTR_KPARAM_INFO
	.align		4
.L_539:
        /*0078*/ 	.byte	0x04, 0x17
        /*007a*/ 	.short	(.L_541 - .L_540)
.L_540:
        /*007c*/ 	.word	0x00000000
        /*0080*/ 	.short	0x000c
        /*0082*/ 	.short	0x0050
        /*0084*/ 	.byte	0x00, 0xf0, 0x11, 0x00


	//----- nvinfo : EIATTR_KPARAM_INFO
	.align		4
.L_541:
        /*0088*/ 	.byte	0x04, 0x17
        /*008a*/ 	.short	(.L_543 - .L_542)
.L_542:
        /*008c*/ 	.word	0x00000000
        /*0090*/ 	.short	0x000b
        /*0092*/ 	.short	0x004c
        /*0094*/ 	.byte	0x00, 0xf0, 0x09, 0x00


	//----- nvinfo : EIATTR_KPARAM_INFO
	.align		4
.L_543:
        /*0098*/ 	.byte	0x04, 0x17
        /*009a*/ 	.short	(.L_545 - .L_544)
.L_544:
        /*009c*/ 	.word	0x00000000
        /*00a0*/ 	.short	0x000a
        /*00a2*/ 	.short	0x004a
        /*00a4*/ 	.byte	0x00, 0xf0, 0x09, 0x00


	//----- nvinfo : EIATTR_KPARAM_INFO
	.align		4
.L_545:
        /*00a8*/ 	.byte	0x04, 0x17
        /*00aa*/ 	.short	(.L_547 - .L_546)
.L_546:
        /*00ac*/ 	.word	0x00000000
        /*00b0*/ 	.short	0x0009
        /*00b2*/ 	.short	0x0048
        /*00b4*/ 	.byte	0x00, 0xf0, 0x09, 0x00


	//----- nvinfo : EIATTR_KPARAM_INFO
	.align		4
.L_547:
        /*00b8*/ 	.byte	0x04, 0x17
        /*00ba*/ 	.short	(.L_549 - .L_548)
.L_548:
        /*00bc*/ 	.word	0x00000000
        /*00c0*/ 	.short	0x0008
        /*00c2*/ 	.short	0x0040
        /*00c4*/ 	.byte	0x00, 0xf5, 0x21, 0x00


	//----- nvinfo : EIATTR_KPARAM_INFO
	.align		4
.L_549:
        /*00c8*/ 	.byte	0x04, 0x17
        /*00ca*/ 	.short	(.L_551 - .L_550)
.L_550:
        /*00cc*/ 	.word	0x00000000
        /*00d0*/ 	.short	0x0007
        /*00d2*/ 	.short	0x0038
        /*00d4*/ 	.byte	0x00, 0xf5, 0x21, 0x00


	//----- nvinfo : EIATTR_KPARAM_INFO
	.align		4
.L_551:
        /*00d8*/ 	.byte	0x04, 0x17
        /*00da*/ 	.short	(.L_553 - .L_552)
.L_552:
        /*00dc*/ 	.word	0x00000000
        /*00e0*/ 	.short	0x0006
        /*00e2*/ 	.short	0x0030
        /*00e4*/ 	.byte	0x00, 0xf5, 0x21, 0x00


	//----- nvinfo : EIATTR_KPARAM_INFO
	.align		4
.L_553:
        /*00e8*/ 	.byte	0x04, 0x17
        /*00ea*/ 	.short	(.L_555 - .L_554)
.L_554:
        /*00ec*/ 	.word	0x00000000
        /*00f0*/ 	.short	0x0005
        /*00f2*/ 	.short	0x0028
        /*00f4*/ 	.byte	0x00, 0xf5, 0x21, 0x00


	//----- nvinfo : EIATTR_KPARAM_INFO
	.align		4
.L_555:
        /*00f8*/ 	.byte	0x04, 0x17
        /*00fa*/ 	.short	(.L_557 - .L_556)
.L_556:
        /*00fc*/ 	.word	0x00000000
        /*0100*/ 	.short	0x0004
        /*0102*/ 	.short	0x0020
        /*0104*/ 	.byte	0x00, 0xf5, 0x21, 0x00


	//----- nvinfo : EIATTR_KPARAM_INFO
	.align		4
.L_557:
        /*0108*/ 	.byte	0x04, 0x17
        /*010a*/ 	.short	(.L_559 - .L_558)
.L_558:
        /*010c*/ 	.word	0x00000000
        /*0110*/ 	.short	0x0003
        /*0112*/ 	.short	0x0018
        /*0114*/ 	.byte	0x00, 0xf5, 0x21, 0x00


	//----- nvinfo : EIATTR_KPARAM_INFO
	.align		4
.L_559:
        /*0118*/ 	.byte	0x04, 0x17
        /*011a*/ 	.short	(.L_561 - .L_560)
.L_560:
        /*011c*/ 	.word	0x00000000
        /*0120*/ 	.short	0x0002
        /*0122*/ 	.short	0x0010
        /*0124*/ 	.byte	0x00, 0xf5, 0x21, 0x00


	//----- nvinfo : EIATTR_KPARAM_INFO
	.align		4
.L_561:
        /*0128*/ 	.byte	0x04, 0x17
        /*012a*/ 	.short	(.L_563 - .L_562)
.L_562:
        /*012c*/ 	.word	0x00000000
        /*0130*/ 	.short	0x0001
        /*0132*/ 	.short	0x0008
        /*0134*/ 	.byte	0x00, 0xf5, 0x21, 0x00


	//----- nvinfo : EIATTR_KPARAM_INFO
	.align		4
.L_563:
        /*0138*/ 	.byte	0x04, 0x17
        /*013a*/ 	.short	(.L_565 - .L_564)
.L_564:
        /*013c*/ 	.word	0x00000000
        /*0140*/ 	.short	0x0000
        /*0142*/ 	.short	0x0000
        /*0144*/ 	.byte	0x00, 0xf5, 0x21, 0x00


	//----- nvinfo : EIATTR_SPARSE_MMA_MASK
	.align		4
.L_565:
        /*0148*/ 	.byte	0x03, 0x50
        /*014a*/ 	.short	0x0000


	//----- nvinfo : EIATTR_MAXREG_COUNT
	.align		4
        /*014c*/ 	.byte	0x03, 0x1b
        /*014e*/ 	.short	0x00ff


	//----- nvinfo : EIATTR_NUM_BARRIERS
	.align		4
        /*0150*/ 	.byte	0x02, 0x4c
        /*0152*/ 	.byte	0x01
	.zero		1


	//----- nvinfo : EIATTR_MERCURY_ISA_VERSION
	.align		4
        /*0154*/ 	.byte	0x03, 0x5f
        /*0156*/ 	.short	0x0101


	//----- nvinfo : EIATTR_VRC_CTA_INIT_COUNT
	.align		4
        /*0158*/ 	.byte	0x02, 0x4a
	.zero		1
	.zero		1


	//----- nvinfo : EIATTR_ATOM16_EMUL_INSTR_REG_MAP
	.align		4
        /*015c*/ 	.byte	0x04, 0x2e
        /*015e*/ 	.short	(.L_567 - .L_566)


	//   ....[0]....
.L_566:
        /*0160*/ 	.word	0x00002c20
        /*0164*/ 	.short	0x000a
        /*0166*/ 	.short	0x0000


	//   ....[1]....
        /*0168*/ 	.word	0x00002cb0
        /*016c*/ 	.short	0x000a
        /*016e*/ 	.short	0x0000


	//   ....[2]....
        /*0170*/ 	.word	0x00002e00
        /*0174*/ 	.short	0x000a
        /*0176*/ 	.short	0x0000


	//   ....[3]....
        /*0178*/ 	.word	0x00002e40
        /*017c*/ 	.short	0x000a
        /*017e*/ 	.short	0x0000


	//   ....[4]....
        /*0180*/ 	.word	0x00002fa0
        /*0184*/ 	.short	0x000a
        /*0186*/ 	.short	0x0000


	//   ....[5]....
        /*0188*/ 	.word	0x00002fe0
        /*018c*/ 	.short	0x000a
        /*018e*/ 	.short	0x0000


	//   ....[6]....
        /*0190*/ 	.word	0x00003140
        /*0194*/ 	.short	0x0006
        /*0196*/ 	.short	0x0000


	//   ....[7]....
        /*0198*/ 	.word	0x00003180
        /*019c*/ 	.short	0x0006
        /*019e*/ 	.short	0x0000


	//   ....[8]....
        /*01a0*/ 	.word	0x000033e0
        /*01a4*/ 	.short	0x0006
        /*01a6*/ 	.short	0x0000


	//   ....[9]....
        /*01a8*/ 	.word	0x00003420
        /*01ac*/ 	.short	0x0006
        /*01ae*/ 	.short	0x0000


	//----- nvinfo : EIATTR_EXIT_INSTR_OFFSETS
	.align		4
.L_567:
        /*01b0*/ 	.byte	0x04, 0x1c
        /*01b2*/ 	.short	(.L_569 - .L_568)


	//   ....[0]....
.L_568:
        /*01b4*/ 	.word	0x000000e0


	//   ....[1]....
        /*01b8*/ 	.word	0x000008f0


	//   ....[2]....
        /*01bc*/ 	.word	0x00000940


	//   ....[3]....
        /*01c0*/ 	.word	0x00002a00


	//   ....[4]....
        /*01c4*/ 	.word	0x00003230


	//   ....[5]....
        /*01c8*/ 	.word	0x000034c0


	//----- nvinfo : EIATTR_CRS_STACK_SIZE
	.align		4
.L_569:
        /*01cc*/ 	.byte	0x04, 0x1e
        /*01ce*/ 	.short	(.L_571 - .L_570)
.L_570:
        /*01d0*/ 	.word	0x00000000


	//----- nvinfo : EIATTR_CBANK_PARAM_SIZE
	.align		4
.L_571:
        /*01d4*/ 	.byte	0x03, 0x19
        /*01d6*/ 	.short	0x0064


	//----- nvinfo : EIATTR_PARAM_CBANK
	.align		4
        /*01d8*/ 	.byte	0x04, 0x0a
        /*01da*/ 	.short	(.L_573 - .L_572)
	.align		4
.L_572:
        /*01dc*/ 	.word	index@(.nv.constant0._Z21moe_wna16_gemm_kernelI13__nv_bfloat16Li4ELi2EEvPKT_PS1_PKjS3_S6_PKfPKiSA_SA_tttjjjtttbb)
        /*01e0*/ 	.short	0x0380
        /*01e2*/ 	.short	0x0064


	//----- nvinfo : EIATTR_SW_WAR
	.align		4
.L_573:
        /*01e4*/ 	.byte	0x04, 0x36
        /*01e6*/ 	.short	(.L_575 - .L_574)
.L_574:
        /*01e8*/ 	.word	0x00000008
.L_575:


//--------------------- .nv.info._Z21moe_wna16_gemm_kernelI13__nv_bfloat16Li4ELi1EEvPKT_PS1_PKjS3_S6_PKfPKiSA_SA_tttjjjtttbb --------------------------
	.section	.nv.info._Z21moe_wna16_gemm_kernelI13__nv_bfloat16Li4ELi1EEvPKT_PS1_PKjS3_S6_PKfPKiSA_SA_tttjjjtttbb,"",@"SHT_CUDA_INFO"
	.sectionflags	@""
	.align	4


	//----- nvinfo : EIATTR_CUDA_API_VERSION
	.align		4
        /*0000*/ 	.byte	0x04, 0x37
        /*0002*/ 	.short	(.L_577 - .L_576)
.L_576:
        /*0004*/ 	.word	0x00000082


	//----- nvinfo : EIATTR_KPARAM_INFO
	.align		4
.L_577:
        /*0008*/ 	.byte	0x04, 0x17
        /*000a*/ 	.short	(.L_579 - .L_578)
.L_578:
        /*000c*/ 	.word	0x00000000
        /*0010*/ 	.short	0x0013
        /*0012*/ 	.short	0x0063
        /*0014*/ 	.byte	0x00, 0xf0, 0x05, 0x00


	//----- nvinfo : EIATTR_KPARAM_INFO
	.align		4
.L_579:
        /*0018*/ 	.byte	0x04, 0x17
        /*001a*/ 	.short	(.L_581 - .L_580)
.L_580:
        /*001c*/ 	.word	0x00000000
        /*0020*/ 	.short	0x0012
        /*0022*/ 	.short	0x0062
        /*0024*/ 	.byte	0x00, 0xf0, 0x05, 0x00


	//----- nvinfo : EIATTR_KPARAM_INFO
	.align		4
.L_581:
        /*0028*/ 	.byte	0x04, 0x17
        /*002a*/ 	.short	(.L_583 - .L_582)
.L_582:
        /*002c*/ 	.word	0x00000000
        /*0030*/ 	.short	0x0011
        /*0032*/ 	.short	0x0060
        /*0034*/ 	.byte	0x00, 0xf0, 0x09, 0x00


	//----- nvinfo : EIATTR_KPARAM_INFO
	.align		4
.L_583:
        /*0038*/ 	.byte	0x04, 0x17
        /*003a*/ 	.short	(.L_585 - .L_584)
.L_584:
        /*003c*/ 	.word	0x00000000
        /*0040*/ 	.short	0x0010
        /*0042*/ 	.short	0x005e
        /*0044*/ 	.byte	0x00, 0xf0, 0x09, 0x00


	//----- nvinfo : EIATTR_KPARAM_INFO
	.align		4
.L_585:
        /*0048*/ 	.byte	0x04, 0x17
        /*004a*/ 	.short	(.L_587 - .L_586)
.L_586:
        /*004c*/ 	.word	0x00000000
        /*0050*/ 	.short	0x000f
        /*0052*/ 	.short	0x005c
        /*0054*/ 	.byte	0x00, 0xf0, 0x09, 0x00


	//----- nvinfo : EIATTR_KPARAM_INFO
	.align		4
.L_587:
        /*0058*/ 	.byte	0x04, 0x17
        /*005a*/ 	.short	(.L_589 - .L_588)
.L_588:
        /*005c*/ 	.word	0x00000000
        /*0060*/ 	.short	0x000e
        /*0062*/ 	.short	0x0058
        /*0064*/ 	.byte	0x00, 0xf0, 0x11, 0x00


	//----- nvinfo : EIATTR_KPARAM_INFO
	.align		4
.L_589:
        /*0068*/ 	.byte	0x04, 0x17
        /*006a*/ 	.short	(.L_591 - .L_590)
.L_590:
        /*006c*/ 	.word	0x00000000
        /*0070*/ 	.short	0x000d
        /*0072*/ 	.short	0x0054
        /*0074*/ 	.byte	0x00, 0xf0, 0x11, 0x00


	//----- nvinfo : EIATTR_KPARAM_INFO
	.align		4
.L_591:
        /*0078*/ 	.byte	0x04, 0x17
        /*007a*/ 	.short	(.L_593 - .L_592)
.L_592:
        /*007c*/ 	.word	0x00000000
        /*0080*/ 	.short	0x000c
        /*0082*/ 	.short	0x0050
        /*0084*/ 	.byte	0x00, 0xf0, 0x11, 0x00


	//----- nvinfo : EIATTR_KPARAM_INFO
	.align		4
.L_593:
        /*0088*/ 	.byte	0x04, 0x17
        /*008a*/ 	.short	(.L_595 - .L_594)
.L_594:
        /*008c*/ 	.word	0x00000000
        /*0090*/ 	.short	0x000b
        /*0092*/ 	.short	0x004c
        /*0094*/ 	.byte	0x00, 0xf0, 0x09, 0x00


	//----- nvinfo : EIATTR_KPARAM_INFO
	.align		4
.L_595:
        /*0098*/ 	.byte	0x04, 0x17
        /*009a*/ 	.short	(.L_597 - .L_596)
.L_596:
        /*009c*/ 	.word	0x00000000
        /*00a0*/ 	.short	0x000a
        /*00a2*/ 	.short	0x004a
        /*00a4*/ 	.byte	0x00, 0xf0, 0x09, 0x00


	//----- nvinfo : EIATTR_KPARAM_INFO
	.align		4
.L_597:
        /*00a8*/ 	.byte	0x04, 0x17
        /*00aa*/ 	.short	(.L_599 - .L_598)
.L_598:
        /*00ac*/ 	.word	0x00000000
        /*00b0*/ 	.short	0x0009
        /*00b2*/ 	.short	0x0048
        /*00b4*/ 	.byte	0x00, 0xf0, 0x09, 0x00


	//----- nvinfo : EIATTR_KPARAM_INFO
	.align		4
.L_599:
        /*00b8*/ 	.byte	0x04, 0x17
        /*00ba*/ 	.short	(.L_601 - .L_600)
.L_600:
        /*00bc*/ 	.word	0x00000000
        /*00c0*/ 	.short	0x0008
        /*00c2*/ 	.short	0x0040
        /*00c4*/ 	.byte	0x00, 0xf5, 0x21, 0x00


	//----- nvinfo : EIATTR_KPARAM_INFO
	.align		4
.L_601:
        /*00c8*/ 	.byte	0x04, 0x17
        /*00ca*/ 	.short	(.L_603 - .L_602)
.L_602:
        /*00cc*/ 	.word	0x00000000
        /*00d0*/ 	.short	0x0007
        /*00d2*/ 	.short	0x0038
        /*00d4*/ 	.byte	0x00, 0xf5, 0x21, 0x00


	//----- nvinfo : EIATTR_KPARAM_INFO
	.align		4
.L_603:
        /*00d8*/ 	.byte	0x04, 0x17
        /*00da*/ 	.short	(.L_605 - .L_604)
.L_604:
        /*00dc*/ 	.word	0x00000000
        /*00e0*/ 	.short	0x0006
        /*00e2*/ 	.short	0x0030
        /*00e4*/ 	.byte	0x00, 0xf5, 0x21, 0x00


	//----- nvinfo : EIATTR_KPARAM_INFO
	.align		4
.L_605:
        /*00e8*/ 	.byte	0x04, 0x17
        /*00ea*/ 	.short	(.L_607 - .L_606)
.L_606:
        /*00ec*/ 	.word	0x00000000
        /*00f0*/ 	.short	0x0005
        /*00f2*/ 	.short	0x0028
        /*00f4*/ 	.byte	0x00, 0xf5, 0x21, 0x00


	//----- nvinfo : EIATTR_KPARAM_INFO
	.align		4
.L_607:
        /*00f8*/ 	.byte	0x04, 0x17
        /*00fa*/ 	.short	(.L_609 - .L_608)
.L_608:
        /*00fc*/ 	.word	0x00000000
        /*0100*/ 	.short	0x0004
        /*0102*/ 	.short	0x0020
        /*0104*/ 	.byte	0x00, 0xf5, 0x21, 0x00


	//----- nvinfo : EIATTR_KPARAM_INFO
	.align		4
.L_609:
        /*0108*/ 	.byte	0x04, 0x17
        /*010a*/ 	.short	(.L_611 - .L_610)
.L_610:
        /*010c*/ 	.word	0x00000000
        /*0110*/ 	.short	0x0003
        /*0112*/ 	.short	0x0018
        /*0114*/ 	.byte	0x00, 0xf5, 0x21, 0x00


	//----- nvinfo : EIATTR_KPARAM_INFO
	.align		4
.L_611:
        /*0118*/ 	.byte	0x04, 0x17
        /*011a*/ 	.short	(.L_613 - .L_612)
.L_612:
        /*011c*/ 	.word	0x00000000
        /*0120*/ 	.short	0x0002
        /*0122*/ 	.short	0x0010
        /*0124*/ 	.byte	0x00, 0xf5, 0x21, 0x00


	//----- nvinfo : EIATTR_KPARAM_INFO
	.align		4
.L_613:
        /*0128*/ 	.byte	0x04, 0x17
        /*012a*/ 	.short	(.L_615 - .L_614)
.L_614:
        /*012c*/ 	.word	0x00000000
        /*0130*/ 	.short	0x0001
        /*0132*/ 	.short	0x0008
        /*0134*/ 	.byte	0x00, 0xf5, 0x21, 0x00


	//----- nvinfo : EIATTR_KPARAM_INFO
	.align		4
.L_615:
        /*0138*/ 	.byte	0x04, 0x17
        /*013a*/ 	.short	(.L_617 - .L_616)
.L_616:
        /*013c*/ 	.word	0x00000000
        /*0140*/ 	.short	0x0000
        /*0142*/ 	.short	0x0000
        /*0144*/ 	.byte	0x00, 0xf5, 0x21, 0x00


	//----- nvinfo : EIATTR_SPARSE_MMA_MASK
	.align		4
.L_617:
        /*0148*/ 	.byte	0x03, 0x50
        /*014a*/ 	.short	0x0000


	//----- nvinfo : EIATTR_MAXREG_COUNT
	.align		4
        /*014c*/ 	.byte	0x03, 0x1b
        /*014e*/ 	.short	0x00ff


	//----- nvinfo : EIATTR_NUM_BARRIERS
	.align		4
        /*0150*/ 	.byte	0x02, 0x4c
        /*0152*/ 	.byte	0x01
	.zero		1


	//----- nvinfo : EIATTR_MERCURY_ISA_VERSION
	.align		4
        /*0154*/ 	.byte	0x03, 0x5f
        /*0156*/ 	.short	0x0101


	//----- nvinfo : EIATTR_VRC_CTA_INIT_COUNT
	.align		4
        /*0158*/ 	.byte	0x02, 0x4a
	.zero		1
	.zero		1


	//----- nvinfo : EIATTR_ATOM16_EMUL_INSTR_REG_MAP
	.align		4
        /*015c*/ 	.byte	0x04, 0x2e
        /*015e*/ 	.short	(.L_619 - .L_618)


	//   ....[0]....
.L_618:
        /*0160*/ 	.word	0x00002bd0
        /*0164*/ 	.short	0x000a
        /*0166*/ 	.short	0x0000


	//   ....[1]....
        /*0168*/ 	.word	0x00002c30
        /*016c*/ 	.short	0x000a
        /*016e*/ 	.short	0x0000


	//   ....[2]....
        /*0170*/ 	.word	0x00002d80
        /*0174*/ 	.short	0x000a
        /*0176*/ 	.short	0x0000


	//   ....[3]....
        /*0178*/ 	.word	0x00002dc0
        /*017c*/ 	.short	0x000a
        /*017e*/ 	.short	0x0000


	//   ....[4]....
        /*0180*/ 	.word	0x00002f20
        /*0184*/ 	.short	0x000a
        /*0186*/ 	.short	0x0000


	//   ....[5]....
        /*0188*/ 	.word	0x00002f60
        /*018c*/ 	.short	0x000a
        /*018e*/ 	.short	0x0000


	//   ....[6]....
        /*0190*/ 	.word	0x000030b0
        /*0194*/ 	.short	0x0006
        /*0196*/ 	.short	0x0000


	//   ....[7]....
        /*0198*/ 	.word	0x00003100
        /*019c*/ 	.short	0x0006
        /*019e*/ 	.short	0x0000


	//   ....[8]....
        /*01a0*/ 	.word	0x00003360
        /*01a4*/ 	.short	0x0006
        /*01a6*/ 	.short	0x0000


	//   ....[9]....
        /*01a8*/ 	.word	0x000033a0
        /*01ac*/ 	.short	0x0006
        /*01ae*/ 	.short	0x0000


	//----- nvinfo : EIATTR_EXIT_INSTR_OFFSETS
	.align		4
.L_619:
        /*01b0*/ 	.byte	0x04, 0x1c
        /*01b2*/ 	.short	(.L_621 - .L_620)


	//   ....[0]....
.L_620:
        /*01b4*/ 	.word	0x000000d0


	//   ....[1]....
        /*01b8*/ 	.word	0x000008e0


	//   ....[2]....
        /*01bc*/ 	.word	0x00000930


	//   ....[3]....
        /*01c0*/ 	.word	0x00002980


	//   ....[4]....
        /*01c4*/ 	.word	0x000031b0


	//   ....[5]....
        /*01c8*/ 	.word	0x00003440


	//----- nvinfo : EIATTR_CRS_STACK_SIZE
	.align		4
.L_621:
        /*01cc*/ 	.byte	0x04, 0x1e
        /*01ce*/ 	.short	(.L_623 - .L_622)
.L_622:
        /*01d0*/ 	.word	0x00000000


	//----- nvinfo : EIATTR_CBANK_PARAM_SIZE
	.align		4
.L_623:
        /*01d4*/ 	.byte	0x03, 0x19
        /*01d6*/ 	.short	0x0064


	//----- nvinfo : EIATTR_PARAM_CBANK
	.align		4
        /*01d8*/ 	.byte	0x04, 0x0a
        /*01da*/ 	.short	(.L_625 - .L_624)
	.align		4
.L_624:
        /*01dc*/ 	.word	index@(.nv.constant0._Z21moe_wna16_gemm_kernelI13__nv_bfloat16Li4ELi1EEvPKT_PS1_PKjS3_S6_PKfPKiSA_SA_tttjjjtttbb)
        /*01e0*/ 	.short	0x0380
        /*01e2*/ 	.short	0x0064


	//----- nvinfo : EIATTR_SW_WAR
	.align		4
.L_625:
        /*01e4*/ 	.byte	0x04, 0x36
        /*01e6*/ 	.short	(.L_627 - .L_626)
.L_626:
        /*01e8*/ 	.word	0x00000008
.L_627:


//--------------------- .nv.info._Z21moe_wna16_gemm_kernelI6__halfLi8ELi8EEvPKT_PS1_PKjS3_S6_PKfPKiSA_SA_tttjjjtttbb --------------------------
	.section	.nv.info._Z21moe_wna16_gemm_kernelI6__halfLi8ELi8EEvPKT_PS1_PKjS3_S6_PKfPKiSA_SA_tttjjjtttbb,"",@"SHT_CUDA_INFO"
	.sectionflags	@""
	.align	4


	//----- nvinfo : EIATTR_CUDA_API_VERSION
	.align		4
        /*0000*/ 	.byte	0x04, 0x37
        /*0002*/ 	.short	(.L_629 - .L_628)
.L_628:
        /*0004*/ 	.word	0x00000082


	//----- nvinfo : EIATTR_KPARAM_INFO
	.align		4
.L_629:
        /*0008*/ 	.byte	0x04, 0x17
        /*000a*/ 	.short	(.L_631 - .L_630)
.L_630:
        /*000c*/ 	.word	0x00000000
        /*0010*/ 	.short	0x0013
        /*0012*/ 	.short	0x0063
        /*0014*/ 	.byte	0x00, 0xf0, 0x05, 0x00


	//----- nvinfo : EIATTR_KPARAM_INFO
	.align		4
.L_631:
        /*0018*/ 	.byte	0x04, 0x17
        /*001a*/ 	.short	(.L_633 - .L_632)
.L_632:
        /*001c*/ 	.word	0x00000000
        /*0020*/ 	.short	0x0012
        /*0022*/ 	.short	0x0062
        /*0024*/ 	.byte	0x00, 0xf0, 0x05, 0x00


	//----- nvinfo : EIATTR_KPARAM_INFO
	.align		4
.L_633:
        /*0028*/ 	.byte	0x04, 0x17
        /*002a*/ 	.short	(.L_635 - .L_634)
.L_634:
        /*002c*/ 	.word	0x00000000
        /*0030*/ 	.short	0x0011
        /*0032*/ 	.short	0x0060
        /*0034*/ 	.byte	0x00, 0xf0, 0x09, 0x00


	//----- nvinfo : EIATTR_KPARAM_INFO
	.align		4
.L_635:
        /*0038*/ 	.byte	0x04, 0x17
        /*003a*/ 	.short	(.L_637 - .L_636)
.L_636:
        /*003c*/ 	.word	0x00000000
        /*0040*/ 	.short	0x0010
        /*0042*/ 	.short	0x005e
        /*0044*/ 	.byte	0x00, 0xf0, 0x09, 0x00


	//----- nvinfo : EIATTR_KPARAM_INFO
	.align		4
.L_637:
        /*0048*/ 	.byte	0x04, 0x17
        /*004a*/ 	.short	(.L_639 - .L_638)
.L_638:
        /*004c*/ 	.word	0x00000000
        /*0050*/ 	.short	0x000f
        /*0052*/ 	.short	0x005c
        /*0054*/ 	.byte	0x00, 0xf0, 0x09, 0x00


	//----- nvinfo : EIATTR_KPARAM_INFO
	.align		4
.L_639:
        /*0058*/ 	.byte	0x04, 0x17
        /*005a*/ 	.short	(.L_641 - .L_640)
.L_640:
        /*005c*/ 	.word	0x00000000
        /*0060*/ 	.short	0x000e
        /*0062*/ 	.short	0x0058
        /*0064*/ 	.byte	0x00, 0xf0, 0x11, 0x00


	//----- nvinfo : EIATTR_KPARAM_INFO
	.align		4
.L_641:
        /*0068*/ 	.byte	0x04, 0x17
        /*006a*/ 	.short	(.L_643 - .L_642)
.L_642:
        /*006c*/ 	.word	0x00000000
        /*0070*/ 	.short	0x000d
        /*0072*/ 	.short	0x0054
        /*0074*/ 	.byte	0x00, 0xf0, 0x11, 0x00


	//----- nvinfo : EIATTR_KPARAM_INFO
	.align		4
.L_643:
        /*0078*/ 	.byte	0x04, 0x17
        /*007a*/ 	.short	(.L_645 - .L_644)
.L_644:
        /*007c*/ 	.word	0x00000000
        /*0080*/ 	.short	0x000c
        /*0082*/ 	.short	0x0050
        /*0084*/ 	.byte	0x00, 0xf0, 0x11, 0x00


	//----- nvinfo : EIATTR_KPARAM_INFO
	.align		4
.L_645:
        /*0088*/ 	.byte	0x04, 0x17
        /*008a*/ 	.short	(.L_647 - .L_646)
.L_646:
        /*008c*/ 	.word	0x00000000
        /*0090*/ 	.short	0x000b
        /*0092*/ 	.short	0x004c
        /*0094*/ 	.byte	0x00, 0xf0, 0x09, 0x00


	//----- nvinfo : EIATTR_KPARAM_INFO
	.align		4
.L_647:
        /*0098*/ 	.byte	0x04, 0x17
        /*009a*/ 	.short	(.L_649 - .L_648)
.L_648:
        /*009c*/ 	.word	0x00000000
        /*00a0*/ 	.short	0x000a
        /*00a2*/ 	.short	0x004a
        /*00a4*/ 	.byte	0x00, 0xf0, 0x09, 0x00


	//----- nvinfo : EIATTR_KPARAM_INFO
	.align		4
.L_649:
        /*00a8*/ 	.byte	0x04, 0x17
        /*00aa*/ 	.short	(.L_651 - .L_650)
.L_650:
        /*00ac*/ 	.word	0x00000000
        /*00b0*/ 	.short	0x0009
        /*00b2*/ 	.short	0x0048
        /*00b4*/ 	.byte	0x00, 0xf0, 0x09, 0x00


	//----- nvinfo : EIATTR_KPARAM_INFO
	.align		4
.L_651:
        /*00b8*/ 	.byte	0x04, 0x17
        /*00ba*/ 	.short	(.L_653 - .L_652)
.L_652:
        /*00bc*/ 	.word	0x00000000
        /*00c0*/ 	.short	0x0008
        /*00c2*/ 	.short	0x0040
        /*00c4*/ 	.byte	0x00, 0xf5, 0x21, 0x00


	//----- nvinfo : EIATTR_KPARAM_INFO
	.align		4
.L_653:
        /*00c8*/ 	.byte	0x04, 0x17
        /*00ca*/ 	.short	(.L_655 - .L_654)
.L_654:
        /*00cc*/ 	.word	0x00000000
        /*00d0*/ 	.short	0x0007
        /*00d2*/ 	.short	0x0038
        /*00d4*/ 	.byte	0x00, 0xf5, 0x21, 0x00


	//----- nvinfo : EIATTR_KPARAM_INFO
	.align		4
.L_655:
        /*00d8*/ 	.byte	0x04, 0x17
        /*00da*/ 	.short	(.L_657 - .L_656)
.L_656:
        /*00dc*/ 	.word	0x00000000
        /*00e0*/ 	.short	0x0006
        /*00e2*/ 	.short	0x0030
        /*00e4*/ 	.byte	0x00, 0xf5, 0x21, 0x00


	//----- nvinfo : EIATTR_KPARAM_INFO
	.align		4
.L_657:
        /*00e8*/ 	.byte	0x04, 0x17
        /*00ea*/ 	.short	(.L_659 - .L_658)
.L_658:
        /*00ec*/ 	.word	0x00000000
        /*00f0*/ 	.short	0x0005
        /*00f2*/ 	.short	0x0028
        /*00f4*/ 	.byte	0x00, 0xf5, 0x21, 0x00


	//----- nvinfo : EIATTR_KPARAM_INFO
	.align		4
.L_659:
        /*00f8*/ 	.byte	0x04, 0x17
        /*00fa*/ 	.short	(.L_661 - .L_660)
.L_660:
        /*00fc*/ 	.word	0x00000000
        /*0100*/ 	.short	0x0004
        /*0102*/ 	.short	0x0020
        /*0104*/ 	.byte	0x00, 0xf5, 0x21, 0x00


	//----- nvinfo : EIATTR_KPARAM_INFO
	.align		4
.L_661:
        /*0108*/ 	.byte	0x04, 0x17
        /*010a*/ 	.short	(.L_663 - .L_662)
.L_662:
        /*010c*/ 	.word	0x00000000
        /*0110*/ 	.short	0x0003
        /*0112*/ 	.short	0x0018
        /*0114*/ 	.byte	0x00, 0xf5, 0x21, 0x00


	//----- nvinfo : EIATTR_KPARAM_INFO
	.align		4
.L_663:
        /*0118*/ 	.byte	0x04, 0x17
        /*011a*/ 	.short	(.L_665 - .L_664)
.L_664:
        /*011c*/ 	.word	0x00000000
        /*0120*/ 	.short	0x0002
        /*0122*/ 	.short	0x0010
        /*0124*/ 	.byte	0x00, 0xf5, 0x21, 0x00


	//----- nvinfo : EIATTR_KPARAM_INFO
	.align		4
.L_665:
        /*0128*/ 	.byte	0x04, 0x17
        /*012a*/ 	.short	(.L_667 - .L_666)
.L_666:
        /*012c*/ 	.word	0x00000000
        /*0130*/ 	.short	0x0001
        /*0132*/ 	.short	0x0008
        /*0134*/ 	.byte	0x00, 0xf5, 0x21, 0x00


	//----- nvinfo : EIATTR_KPARAM_INFO
	.align		4
.L_667:
        /*0138*/ 	.byte	0x04, 0x17
        /*013a*/ 	.short	(.L_669 - .L_668)
.L_668:
        /*013c*/ 	.word	0x00000000
        /*0140*/ 	.short	0x0000
        /*0142*/ 	.short	0x0000
        /*0144*/ 	.byte	0x00, 0xf5, 0x21, 0x00


	//----- nvinfo : EIATTR_SPARSE_MMA_MASK
	.align		4
.L_669:
        /*0148*/ 	.byte	0x03, 0x50
        /*014a*/ 	.short	0x0000


	//----- nvinfo : EIATTR_MAXREG_COUNT
	.align		4
        /*014c*/ 	.byte	0x03, 0x1b
        /*014e*/ 	.short	0x00ff


	//----- nvinfo : EIATTR_NUM_BARRIERS
	.align		4
        /*0150*/ 	.byte	0x02, 0x4c
        /*0152*/ 	.byte	0x01
	.zero		1


	//----- nvinfo : EIATTR_MERCURY_ISA_VERSION
	.align		4
        /*0154*/ 	.byte	0x03, 0x5f
        /*0156*/ 	.short	0x0101


	//----- nvinfo : EIATTR_VRC_CTA_INIT_COUNT
	.align		4
        /*0158*/ 	.byte	0x02, 0x4a
	.zero		1
	.zero		1


	//----- nvinfo : EIATTR_ATOM16_EMUL_INSTR_REG_MAP
	.align		4
        /*015c*/ 	.byte	0x04, 0x2e
        /*015e*/ 	.short	(.L_671 - .L_670)


	//   ....[0]....
.L_670:
        /*0160*/ 	.word	0x00002520
        /*0164*/ 	.short	0x000a
        /*0166*/ 	.short	0x0000


	//   ....[1]....
        /*0168*/ 	.word	0x000025b0
        /*016c*/ 	.short	0x000a
        /*016e*/ 	.short	0x0000


	//   ....[2]....
        /*0170*/ 	.word	0x00002700
        /*0174*/ 	.short	0x000a
        /*0176*/ 	.short	0x0000


	//   ....[3]....
        /*0178*/ 	.word	0x00002740
        /*017c*/ 	.short	0x000a
        /*017e*/ 	.short	0x0000


	//   ....[4]....
        /*0180*/ 	.word	0x000028a0
        /*0184*/ 	.short	0x000a
        /*0186*/ 	.short	0x0000


	//   ....[5]....
        /*0188*/ 	.word	0x000028e0
        /*018c*/ 	.short	0x000a
        /*018e*/ 	.short	0x0000


	//   ....[6]....
        /*0190*/ 	.word	0x00002a40
        /*0194*/ 	.short	0x0006
        /*0196*/ 	.short	0x0000


	//   ....[7]....
        /*0198*/ 	.word	0x00002a80
        /*019c*/ 	.short	0x0006
        /*019e*/ 	.short	0x0000


	//   ....[8]....
        /*01a0*/ 	.word	0x00002ce0
        /*01a4*/ 	.short	0x0006
        /*01a6*/ 	.short	0x0000


	//   ....[9]....
        /*01a8*/ 	.word	0x00002d20
        /*01ac*/ 	.short	0x0006
        /*01ae*/ 	.short	0x0000


	//----- nvinfo : EIATTR_EXIT_INSTR_OFFSETS
	.align		4
.L_671:
        /*01b0*/ 	.byte	0x04, 0x1c
        /*01b2*/ 	.short	(.L_673 - .L_672)


	//   ....[0]....
.L_672:
        /*01b4*/ 	.word	0x000000c0


	//   ....[1]....
        /*01b8*/ 	.word	0x000008a0


	//   ....[2]....
        /*01bc*/ 	.word	0x000008f0


	//   ....[3]....
        /*01c0*/ 	.word	0x00002300


	//   ....[4]....
        /*01c4*/ 	.word	0x00002b30


	//   ....[5]....
        /*01c8*/ 	.word	0x00002dc0


	//----- nvinfo : EIATTR_CRS_STACK_SIZE
	.align		4
.L_673:
        /*01cc*/ 	.byte	0x04, 0x1e
        /*01ce*/ 	.short	(.L_675 - .L_674)
.L_674:
        /*01d0*/ 	.word	0x00000000


	//----- nvinfo : EIATTR_CBANK_PARAM_SIZE
	.align		4
.L_675:
        /*01d4*/ 	.byte	0x03, 0x19
        /*01d6*/ 	.short	0x0064


	//----- nvinfo : EIATTR_PARAM_CBANK
	.align		4
        /*01d8*/ 	.byte	0x04, 0x0a
        /*01da*/ 	.short	(.L_677 - .L_676)
	.align		4
.L_676:
        /*01dc*/ 	.word	index@(.nv.constant0._Z21moe_wna16_gemm_kernelI6__halfLi8ELi8EEvPKT_PS1_PKjS3_S6_PKfPKiSA_SA_tttjjjtttbb)
        /*01e0*/ 	.short	0x0380
        /*01e2*/ 	.short	0x0064


	//----- nvinfo : EIATTR_SW_WAR
	.align		4
.L_677:
        /*01e4*/ 	.byte	0x04, 0x36
        /*01e6*/ 	.short	(.L_679 - .L_678)
.L_678:
        /*01e8*/ 	.word	0x00000008
.L_679:


//--------------------- .nv.info._Z21moe_wna16_gemm_kernelI6__halfLi8ELi4EEvPKT_PS1_PKjS3_S6_PKfPKiSA_SA_tttjjjtttbb --------------------------
	.section	.nv.info._Z21moe_wna16_gemm_kernelI6__halfLi8ELi4EEvPKT_PS1_PKjS3_S6_PKfPKiSA_SA_tttjjjtttbb,"",@"SHT_CUDA_INFO"
	.sectionflags	@""
	.align	4


	//----- nvinfo : EIATTR_CUDA_API_VERSION
	.align		4
        /*0000*/ 	.byte	0x04, 0x37
        /*0002*/ 	.short	(.L_681 - .L_680)
.L_680:
        /*0004*/ 	.word	0x00000082


	//----- nvinfo : EIATTR_KPARAM_INFO
	.align		4
.L_681:
        /*0008*/ 	.byte	0x04, 0x17
        /*000a*/ 	.short	(.L_683 - .L_682)
.L_682:
        /*000c*/ 	.word	0x00000000
        /*0010*/ 	.short	0x0013
        /*0012*/ 	.short	0x0063
        /*0014*/ 	.byte	0x00, 0xf0, 0x05, 0x00


	//----- nvinfo : EIATTR_KPARAM_INFO
	.align		4
.L_683:
        /*0018*/ 	.byte	0x04, 0x17
        /*001a*/ 	.short	(.L_685 - .L_684)
.L_684:
        /*001c*/ 	.word	0x00000000
        /*0020*/ 	.short	0x0012
        /*0022*/ 	.short	0x0062
        /*0024*/ 	.byte	0x00, 0xf0, 0x05, 0x00


	//----- nvinfo : EIATTR_KPARAM_INFO
	.align		4
.L_685:
        /*0028*/ 	.byte	0x04, 0x17
        /*002a*/ 	.short	(.L_687 - .L_686)
.L_686:
        /*002c*/ 	.word	0x00000000
        /*0030*/ 	.short	0x0011
        /*0032*/ 	.short	0x0060
        /*0034*/ 	.byte	0x00, 0xf0, 0x09, 0x00


	//----- nvinfo : EIATTR_KPARAM_INFO
	.align		4
.L_687:
        /*0038*/ 	.byte	0x04, 0x17
        /*003a*/ 	.short	(.L_689 - .L_688)
.L_688:
        /*003c*/ 	.word	0x00000000
        /*0040*/ 	.short	0x0010
        /*0042*/ 	.short	0x005e
        /*0044*/ 	.byte	0x00, 0xf0, 0x09, 0x00


	//----- nvinfo : EIATTR_KPARAM_INFO
	.align		4
.L_689:
        /*0048*/ 	.byte	0x04, 0x17
        /*004a*/ 	.short	(.L_691 - .L_690)
.L_690:
        /*004c*/ 	.word	0x00000000
        /*0050*/ 	.short	0x000f
        /*0052*/ 	.short	0x005c
        /*0054*/ 	.byte	0x00, 0xf0, 0x09, 0x00


	//----- nvinfo : EIATTR_KPARAM_INFO
	.align		4
.L_691:
        /*0058*/ 	.byte	0x04, 0x17
        /*005a*/ 	.short	(.L_693 - .L_692)
.L_692:
        /*005c*/ 	.word	0x00000000
        /*0060*/ 	.short	0x000e
        /*0062*/ 	.short	0x0058
        /*0064*/ 	.byte	0x00, 0xf0, 0x11, 0x00


	//----- nvinfo : EIATTR_KPARAM_INFO
	.align		4
.L_693:
        /*0068*/ 	.byte	0x04, 0x17
        /*006a*/ 	.short	(.L_695 - .L_694)
.L_694:
        /*006c*/ 	.word	0x00000000
        /*0070*/ 	.short	0x000d
        /*0072*/ 	.short	0x0054
        /*0074*/ 	.byte	0x00, 0xf0, 0x11, 0x00


	//----- nvinfo : EIATTR_KPARAM_INFO
	.align		4
.L_695:
        /*0078*/ 	.byte	0x04, 0x17
        /*007a*/ 	.short	(.L_697 - .L_696)
.L_696:
        /*007c*/ 	.word	0x00000000
        /*0080*/ 	.short	0x000c
        /*0082*/ 	.short	0x0050
        /*0084*/ 	.byte	0x00, 0xf0, 0x11, 0x00


	//----- nvinfo : EIATTR_KPARAM_INFO
	.align		4
.L_697:
        /*0088*/ 	.byte	0x04, 0x17
        /*008a*/ 	.short	(.L_699 - .L_698)
.L_698:
        /*008c*/ 	.word	0x00000000
        /*0090*/ 	.short	0x000b
        /*0092*/ 	.short	0x004c
        /*0094*/ 	.byte	0x00, 0xf0, 0x09, 0x00


	//----- nvinfo : EIATTR_KPARAM_INFO
	.align		4
.L_699:
        /*0098*/ 	.byte	0x04, 0x17
        /*009a*/ 	.short	(.L_701 - .L_700)
.L_700:
        /*009c*/ 	.word	0x00000000
        /*00a0*/ 	.short	0x000a
        /*00a2*/ 	.short	0x004a
        /*00a4*/ 	.byte	0x00, 0xf0, 0x09, 0x00


	//----- nvinfo : EIATTR_KPARAM_INFO
	.align		4
.L_701:
        /*00a8*/ 	.byte	0x04, 0x17
        /*00aa*/ 	.short	(.L_703 - .L_702)
.L_702:
        /*00ac*/ 	.word	0x00000000
        /*00b0*/ 	.short	0x0009
        /*00b2*/ 	.short	0x0048
        /*00b4*/ 	.byte	0x00, 0xf0, 0x09, 0x00


	//----- nvinfo : EIATTR_KPARAM_INFO
	.align		4
.L_703:
        /*00b8*/ 	.byte	0x04, 0x17
        /*00ba*/ 	.short	(.L_705 - .L_704)
.L_704:
        /*00bc*/ 	.word	0x00000000
        /*00c0*/ 	.short	0x0008
        /*00c2*/ 	.short	0x0040
        /*00c4*/ 	.byte	0x00, 0xf5, 0x21, 0x00


	//----- nvinfo : EIATTR_KPARAM_INFO
	.align		4
.L_705:
        /*00c8*/ 	.byte	0x04, 0x17
        /*00ca*/ 	.short	(.L_707 - .L_706)
.L_706:
        /*00cc*/ 	.word	0x00000000
        /*00d0*/ 	.short	0x0007
        /*00d2*/ 	.short	0x0038
        /*00d4*/ 	.byte	0x00, 0xf5, 0x21, 0x00


	//----- nvinfo : EIATTR_KPARAM_INFO
	.align		4
.L_707:
        /*00d8*/ 	.byte	0x04, 0x17
        /*00da*/ 	.short	(.L_709 - .L_708)
.L_708:
        /*00dc*/ 	.word	0x00000000
        /*00e0*/ 	.short	0x0006
        /*00e2*/ 	.short	0x0030
        /*00e4*/ 	.byte	0x00, 0xf5, 0x21, 0x00


	//----- nvinfo : EIATTR_KPARAM_INFO
	.align		4
.L_709:
        /*00e8*/ 	.byte	0x04, 0x17
        /*00ea*/ 	.short	(.L_711 - .L_710)
.L_710:
        /*00ec*/ 	.word	0x00000000
        /*00f0*/ 	.short	0x0005
        /*00f2*/ 	.short	0x0028
        /*00f4*/ 	.byte	0x00, 0xf5, 0x21, 0x00


	//----- nvinfo : EIATTR_KPARAM_INFO
	.align		4
.L_711:
        /*00f8*/ 	.byte	0x04, 0x17
        /*00fa*/ 	.short	(.L_713 - .L_712)
.L_712:
        /*00fc*/ 	.word	0x00000000
        /*0100*/ 	.short	0x0004
        /*0102*/ 	.short	0x0020
        /*0104*/ 	.byte	0x00, 0xf5, 0x21, 0x00


	//----- nvinfo : EIATTR_KPARAM_INFO
	.align		4
.L_713:
        /*0108*/ 	.byte	0x04, 0x17
        /*010a*/ 	.short	(.L_715 - .L_714)
.L_714:
        /*010c*/ 	.word	0x00000000
        /*0110*/ 	.short	0x0003
        /*0112*/ 	.short	0x0018
        /*0114*/ 	.byte	0x00, 0xf5, 0x21, 0x00


	//----- nvinfo : EIATTR_KPARAM_INFO
	.align		4
.L_715:
        /*0118*/ 	.byte	0x04, 0x17
        /*011a*/ 	.short	(.L_717 - .L_716)
.L_716:
        /*011c*/ 	.word	0x00000000
        /*0120*/ 	.short	0x0002
        /*0122*/ 	.short	0x0010
        /*0124*/ 	.byte	0x00, 0xf5, 0x21, 0x00


	//----- nvinfo : EIATTR_KPARAM_INFO
	.align		4
.L_717:
        /*0128*/ 	.byte	0x04, 0x17
        /*012a*/ 	.short	(.L_719 - .L_718)
.L_718:
        /*012c*/ 	.word	0x00000000
        /*0130*/ 	.short	0x0001
        /*0132*/ 	.short	0x0008
        /*0134*/ 	.byte	0x00, 0xf5, 0x21, 0x00


	//----- nvinfo : EIATTR_KPARAM_INFO
	.align		4
.L_719:
        /*0138*/ 	.byte	0x04, 0x17
        /*013a*/ 	.short	(.L_721 - .L_720)
.L_720:
        /*013c*/ 	.word	0x00000000
        /*0140*/ 	.short	0x0000
        /*0142*/ 	.short	0x0000
        /*0144*/ 	.byte	0x00, 0xf5, 0x21, 0x00


	//----- nvinfo : EIATTR_SPARSE_MMA_MASK
	.align		4
.L_721:
        /*0148*/ 	.byte	0x03, 0x50
        /*014a*/ 	.short	0x0000


	//----- nvinfo : EIATTR_MAXREG_COUNT
	.align		4
        /*014c*/ 	.byte	0x03, 0x1b
        /*014e*/ 	.short	0x00ff


	//----- nvinfo : EIATTR_NUM_BARRIERS
	.align		4
        /*0150*/ 	.byte	0x02, 0x4c
        /*0152*/ 	.byte	0x01
	.zero		1


	//----- nvinfo : EIATTR_MERCURY_ISA_VERSION
	.align		4
        /*0154*/ 	.byte	0x03, 0x5f
        /*0156*/ 	.short	0x0101


	//----- nvinfo : EIATTR_VRC_CTA_INIT_COUNT
	.align		4
        /*0158*/ 	.byte	0x02, 0x4a
	.zero		1
	.zero		1


	//----- nvinfo : EIATTR_ATOM16_EMUL_INSTR_REG_MAP
	.align		4
        /*015c*/ 	.byte	0x04, 0x2e
        /*015e*/ 	.short	(.L_723 - .L_722)


	//   ....[0]....
.L_722:
        /*0160*/ 	.word	0x00002520
        /*0164*/ 	.short	0x000a
        /*0166*/ 	.short	0x0000


	//   ....[1]....
        /*0168*/ 	.word	0x000025b0
        /*016c*/ 	.short	0x000a
        /*016e*/ 	.short	0x0000


	//   ....[2]....
        /*0170*/ 	.word	0x00002700
        /*0174*/ 	.short	0x000a
        /*0176*/ 	.short	0x0000


	//   ....[3]....
        /*0178*/ 	.word	0x00002740
        /*017c*/ 	.short	0x000a
        /*017e*/ 	.short	0x0000


	//   ....[4]....
        /*0180*/ 	.word	0x000028a0
        /*0184*/ 	.short	0x000a
        /*0186*/ 	.short	0x0000


	//   ....[5]....
        /*0188*/ 	.word	0x000028e0
        /*018c*/ 	.short	0x000a
        /*018e*/ 	.short	0x0000


	//   ....[6]....
        /*0190*/ 	.word	0x00002a40
        /*0194*/ 	.short	0x0006
        /*0196*/ 	.short	0x0000


	//   ....[7]....
        /*0198*/ 	.word	0x00002a80
        /*019c*/ 	.short	0x0006
        /*019e*/ 	.short	0x0000


	//   ....[8]....
        /*01a0*/ 	.word	0x00002ce0
        /*01a4*/ 	.short	0x0006
        /*01a6*/ 	.short	0x0000


	//   ....[9]....
        /*01a8*/ 	.word	0x00002d20
        /*01ac*/ 	.short	0x0006
        /*01ae*/ 	.short	0x0000


	//----- nvinfo : EIATTR_EXIT_INSTR_OFFSETS
	.align		4
.L_723:
        /*01b0*/ 	.byte	0x04, 0x1c
        /*01b2*/ 	.short	(.L_725 - .L_724)


	//   ....[0]....
.L_724:
        /*01b4*/ 	.word	0x000000c0


	//   ....[1]....
        /*01b8*/ 	.word	0x000008a0


	//   ....[2]....
        /*01bc*/ 	.word	0x000008f0


	//   ....[3]....
        /*01c0*/ 	.word	0x00002300


	//   ....[4]....
        /*01c4*/ 	.word	0x00002b30


	//   ....[5]....
        /*01c8*/ 	.word	0x00002dc0


	//----- nvinfo : EIATTR_CRS_STACK_SIZE
	.align		4
.L_725:
        /*01cc*/ 	.byte	0x04, 0x1e
        /*01ce*/ 	.short	(.L_727 - .L_726)
.L_726:
        /*01d0*/ 	.word	0x00000000


	//----- nvinfo : EIATTR_CBANK_PARAM_SIZE
	.align		4
.L_727:
        /*01d4*/ 	.byte	0x03, 0x19
        /*01d6*/ 	.short	0x0064


	//----- nvinfo : EIATTR_PARAM_CBANK
	.align		4
        /*01d8*/ 	.byte	0x04, 0x0a
        /*01da*/ 	.short	(.L_729 - .L_728)
	.align		4
.L_728:
        /*01dc*/ 	.word	index@(.nv.constant0._Z21moe_wna16_gemm_kernelI6__halfLi8ELi4EEvPKT_PS1_PKjS3_S6_PKfPKiSA_SA_tttjjjtttbb)
        /*01e0*/ 	.short	0x0380
        /*01e2*/ 	.short	0x0064


	//----- nvinfo : EIATTR_SW_WAR
	.align		4
.L_729:
        /*01e4*/ 	.byte	0x04, 0x36
        /*01e6*/ 	.short	(.L_731 - .L_730)
.L_730:
        /*01e8*/ 	.word	0x00000008
.L_731:


//--------------------- .nv.info._Z21moe_wna16_gemm_kernelI6__halfLi8ELi2EEvPKT_PS1_PKjS3_S6_PKfPKiSA_SA_tttjjjtttbb --------------------------
	.section	.nv.info._Z21moe_wna16_gemm_kernelI6__halfLi8ELi2EEvPKT_PS1_PKjS3_S6_PKfPKiSA_SA_tttjjjtttbb,"",@"SHT_CUDA_INFO"
	.sectionflags	@""
	.align	4


	//----- nvinfo : EIATTR_CUDA_API_VERSION
	.align		4
        /*0000*/ 	.byte	0x04, 0x37
        /*0002*/ 	.short	(.L_733 - .L_732)
.L_732:
        /*0004*/ 	.word	0x00000082


	//----- nvinfo : EIATTR_KPARAM_INFO
	.align		4
.L_733:
        /*0008*/ 	.byte	0x04, 0x17
        /*000a*/ 	.short	(.L_735 - .L_734)
.L_734:
        /*000c*/ 	.word	0x00000000
        /*0010*/ 	.short	0x0013
        /*0012*/ 	.short	0x0063
        /*0014*/ 	.byte	0x00, 0xf0, 0x05, 0x00


	//----- nvinfo : EIATTR_KPARAM_INFO
	.align		4
.L_735:
        /*0018*/ 	.byte	0x04, 0x17
        /*001a*/ 	.short	(.L_737 - .L_736)
.L_736:
        /*001c*/ 	.word	0x00000000
        /*0020*/ 	.short	0x0012
        /*0022*/ 	.short	0x0062
        /*0024*/ 	.byte	0x00, 0xf0, 0x05, 0x00


	//----- nvinfo : EIATTR_KPARAM_INFO
	.align		4
.L_737:
        /*0028*/ 	.byte	0x04, 0x17
        /*002a*/ 	.short	(.L_739 - .L_738)
.L_738:
        /*002c*/ 	.word	0x00000000
        /*0030*/ 	.short	0x0011
        /*0032*/ 	.short	0x0060
        /*0034*/ 	.byte	0x00, 0xf0, 0x09, 0x00


	//----- nvinfo : EIATTR_KPARAM_INFO
	.align		4
.L_739:
        /*0038*/ 	.byte	0x04, 0x17
        /*003a*/ 	.short	(.L_741 - .L_740)
.L_740:
        /*003c*/ 	.word	0x00000000
        /*0040*/ 	.short	0x0010
        /*0042*/ 	.short	0x005e
        /*0044*/ 	.byte	0x00, 0xf0, 0x09, 0x00


	//----- nvinfo : EIATTR_KPARAM_INFO
	.align		4
.L_741:
        /*0048*/ 	.byte	0x04, 0x17
        /*004a*/ 	.short	(.L_743 - .L_742)
.L_742:
        /*004c*/ 	.word	0x00000000
        /*0050*/ 	.short	0x000f
        /*0052*/ 	.short	0x005c
        /*0054*/ 	.byte	0x00, 0xf0, 0x09, 0x00


	//----- nvinfo : EIATTR_KPARAM_INFO
	.align		4
.L_743:
        /*0058*/ 	.byte	0x04, 0x17
        /*005a*/ 	.short	(.L_745 - .L_744)
.L_744:
        /*005c*/ 	.word	0x00000000
        /*0060*/ 	.short	0x000e
        /*0062*/ 	.short	0x0058
        /*0064*/ 	.byte	0x00, 0xf0, 0x11, 0x00


	//----- nvinfo : EIATTR_KPARAM_INFO
	.align		4
.L_745:
        /*0068*/ 	.byte	0x04, 0x17
        /*006a*/ 	.short	(.L_747 - .L_746)
.L_746:
        /*006c*/ 	.word	0x00000000
        /*0070*/ 	.short	0x000d
        /*0072*/ 	.short	0x0054
        /*0074*/ 	.byte	0x00, 0xf0, 0x11, 0x00


	//----- nvinfo : EIATTR_KPARAM_INFO
	.align		4
.L_747:
        /*0078*/ 	.byte	0x04, 0x17
        /*007a*/ 	.short	(.L_749 - .L_748)
.L_748:
        /*007c*/ 	.word	0x00000000
        /*0080*/ 	.short	0x000c
        /*0082*/ 	.short	0x0050
        /*0084*/ 	.byte	0x00, 0xf0, 0x11, 0x00


	//----- nvinfo : EIATTR_KPARAM_INFO
	.align		4
.L_749:
        /*0088*/ 	.byte	0x04, 0x17
        /*008a*/ 	.short	(.L_751 - .L_750)
.L_750:
        /*008c*/ 	.word	0x00000000
        /*0090*/ 	.short	0x000b
        /*0092*/ 	.short	0x004c
        /*0094*/ 	.byte	0x00, 0xf0, 0x09, 0x00


	//----- nvinfo : EIATTR_KPARAM_INFO
	.align		4
.L_751:
        /*0098*/ 	.byte	0x04, 0x17
        /*009a*/ 	.short	(.L_753 - .L_752)
.L_752:
        /*009c*/ 	.word	0x00000000
        /*00a0*/ 	.short	0x000a
        /*00a2*/ 	.short	0x004a
        /*00a4*/ 	.byte	0x00, 0xf0, 0x09, 0x00


	//----- nvinfo : EIATTR_KPARAM_INFO
	.align		4
.L_753:
        /*00a8*/ 	.byte	0x04, 0x17
        /*00aa*/ 	.short	(.L_755 - .L_754)
.L_754:
        /*00ac*/ 	.word	0x00000000
        /*00b0*/ 	.short	0x0009
        /*00b2*/ 	.short	0x0048
        /*00b4*/ 	.byte	0x00, 0xf0, 0x09, 0x00


	//----- nvinfo : EIATTR_KPARAM_INFO
	.align		4
.L_755:
        /*00b8*/ 	.byte	0x04, 0x17
        /*00ba*/ 	.short	(.L_757 - .L_756)
.L_756:
        /*00bc*/ 	.word	0x00000000
        /*00c0*/ 	.short	0x0008
        /*00c2*/ 	.short	0x0040
        /*00c4*/ 	.byte	0x00, 0xf5, 0x21, 0x00


	//----- nvinfo : EIATTR_KPARAM_INFO
	.align		4
.L_757:
        /*00c8*/ 	.byte	0x04, 0x17
        /*00ca*/ 	.short	(.L_759 - .L_758)
.L_758:
        /*00cc*/ 	.word	0x00000000
        /*00d0*/ 	.short	0x0007
        /*00d2*/ 	.short	0x0038
        /*00d4*/ 	.byte	0x00, 0xf5, 0x21, 0x00


	//----- nvinfo : EIATTR_KPARAM_INFO
	.align		4
.L_759:
        /*00d8*/ 	.byte	0x04, 0x17
        /*00da*/ 	.short	(.L_761 - .L_760)
.L_760:
        /*00dc*/ 	.word	0x00000000
        /*00e0*/ 	.short	0x0006
        /*00e2*/ 	.short	0x0030
        /*00e4*/ 	.byte	0x00, 0xf5, 0x21, 0x00


	//----- nvinfo : EIATTR_KPARAM_INFO
	.align		4
.L_761:
        /*00e8*/ 	.byte	0x04, 0x17
        /*00ea*/ 	.short	(.L_763 - .L_762)
.L_762:
        /*00ec*/ 	.word	0x00000000
        /*00f0*/ 	.short	0x0005
        /*00f2*/ 	.short	0x0028
        /*00f4*/ 	.byte	0x00, 0xf5, 0x21, 0x00


	//----- nvinfo : EIATTR_KPARAM_INFO
	.align		4
.L_763:
        /*00f8*/ 	.byte	0x04, 0x17
        /*00fa*/ 	.short	(.L_765 - .L_764)
.L_764:
        /*00fc*/ 	.word	0x00000000
        /*0100*/ 	.short	0x0004
        /*0102*/ 	.short	0x0020
        /*0104*/ 	.byte	0x00, 0xf5, 0x21, 0x00


	//----- nvinfo : EIATTR_KPARAM_INFO
	.align		4
.L_765:
        /*0108*/ 	.byte	0x04, 0x17
        /*010a*/ 	.short	(.L_767 - .L_766)
.L_766:
        /*010c*/ 	.word	0x00000000
        /*0110*/ 	.short	0x0003
        /*0112*/ 	.short	0x0018
        /*0114*/ 	.byte	0x00, 0xf5, 0x21, 0x00


	//----- nvinfo : EIATTR_KPARAM_INFO
	.align		4
.L_767:
        /*0118*/ 	.byte	0x04, 0x17
        /*011a*/ 	.short	(.L_769 - .L_768)
.L_768:
        /*011c*/ 	.word	0x00000000
        /*0120*/ 	.short	0x0002
        /*0122*/ 	.short	0x0010
        /*0124*/ 	.byte	0x00, 0xf5, 0x21, 0x00


	//----- nvinfo : EIATTR_KPARAM_INFO
	.align		4
.L_769:
        /*0128*/ 	.byte	0x04, 0x17
        /*012a*/ 	.short	(.L_771 - .L_770)
.L_770:
        /*012c*/ 	.word	0x00000000
        /*0130*/ 	.short	0x0001
        /*0132*/ 	.short	0x0008
        /*0134*/ 	.byte	0x00, 0xf5, 0x21, 0x00


	//----- nvinfo : EIATTR_KPARAM_INFO
	.align		4
.L_771:
        /*0138*/ 	.byte	0x04, 0x17
        /*013a*/ 	.short	(.L_773 - .L_772)
.L_772:
        /*013c*/ 	.word	0x00000000
        /*0140*/ 	.short	0x0000
        /*0142*/ 	.short	0x0000
        /*0144*/ 	.byte	0x00, 0xf5, 0x21, 0x00


	//----- nvinfo : EIATTR_SPARSE_MMA_MASK
	.align		4
.L_773:
        /*0148*/ 	.byte	0x03, 0x50
        /*014a*/ 	.short	0x0000


	//----- nvinfo : EIATTR_MAXREG_COUNT
	.align		4
        /*014c*/ 	.byte	0x03, 0x1b
        /*014e*/ 	.short	0x00ff


	//----- nvinfo : EIATTR_NUM_BARRIERS
	.align		4
        /*0150*/ 	.byte	0x02, 0x4c
        /*0152*/ 	.byte	0x01
	.zero		1


	//----- nvinfo : EIATTR_MERCURY_ISA_VERSION
	.align		4
        /*0154*/ 	.byte	0x03, 0x5f
        /*0156*/ 	.short	0x0101


	//----- nvinfo : EIATTR_VRC_CTA_INIT_COUNT
	.align		4
        /*0158*/ 	.byte	0x02, 0x4a
	.zero		1
	.zero		1


	//----- nvinfo : EIATTR_ATOM16_EMUL_INSTR_REG_MAP
	.align		4
        /*015c*/ 	.byte	0x04, 0x2e
        /*015e*/ 	.short	(.L_775 - .L_774)


	//   ....[0]....
.L_774:
        /*0160*/ 	.word	0x00002510
        /*0164*/ 	.short	0x000a
        /*0166*/ 	.short	0x0000


	//   ....[1]....
        /*0168*/ 	.word	0x000025a0
        /*016c*/ 	.short	0x000a
        /*016e*/ 	.short	0x0000


	//   ....[2]....
        /*0170*/ 	.word	0x000026f0
        /*0174*/ 	.short	0x000a
        /*0176*/ 	.short	0x0000


	//   ....[3]....
        /*0178*/ 	.word	0x00002730
        /*017c*/ 	.short	0x000a
        /*017e*/ 	.short	0x0000


	//   ....[4]....
        /*0180*/ 	.word	0x00002890
        /*0184*/ 	.short	0x000a
        /*0186*/ 	.short	0x0000


	//   ....[5]....
        /*0188*/ 	.word	0x000028d0
        /*018c*/ 	.short	0x000a
        /*018e*/ 	.short	0x0000


	//   ....[6]....
        /*0190*/ 	.word	0x00002a30
        /*0194*/ 	.short	0x0006
        /*0196*/ 	.short	0x0000


	//   ....[7]....
        /*0198*/ 	.word	0x00002a70
        /*019c*/ 	.short	0x0006
        /*019e*/ 	.short	0x0000


	//   ....[8]....
        /*01a0*/ 	.word	0x00002cd0
        /*01a4*/ 	.short	0x0006
        /*01a6*/ 	.short	0x0000


	//   ....[9]....
        /*01a8*/ 	.word	0x00002d10
        /*01ac*/ 	.short	0x0006
        /*01ae*/ 	.short	0x0000


	//----- nvinfo : EIATTR_EXIT_INSTR_OFFSETS
	.align		4
.L_775:
        /*01b0*/ 	.byte	0x04, 0x1c
        /*01b2*/ 	.short	(.L_777 - .L_776)


	//   ....[0]....
.L_776:
        /*01b4*/ 	.word	0x000000c0


	//   ....[1]....
        /*01b8*/ 	.word	0x000008a0


	//   ....[2]....
        /*01bc*/ 	.word	0x000008f0


	//   ....[3]....
        /*01c0*/ 	.word	0x000022f0


	//   ....[4]....
        /*01c4*/ 	.word	0x00002b20


	//   ....[5]....
        /*01c8*/ 	.word	0x00002db0


	//----- nvinfo : EIATTR_CRS_STACK_SIZE
	.align		4
.L_777:
        /*01cc*/ 	.byte	0x04, 0x1e
        /*01ce*/ 	.short	(.L_779 - .L_778)
.L_778:
        /*01d0*/ 	.word	0x00000000


	//----- nvinfo : EIATTR_CBANK_PARAM_SIZE
	.align		4
.L_779:
        /*01d4*/ 	.byte	0x03, 0x19
        /*01d6*/ 	.short	0x0064


	//----- nvinfo : EIATTR_PARAM_CBANK
	.align		4
        /*01d8*/ 	.byte	0x04, 0x0a
        /*01da*/ 	.short	(.L_781 - .L_780)
	.align		4
.L_780:
        /*01dc*/ 	.word	index@(.nv.constant0._Z21moe_wna16_gemm_kernelI6__halfLi8ELi2EEvPKT_PS1_PKjS3_S6_PKfPKiSA_SA_tttjjjtttbb)
        /*01e0*/ 	.short	0x0380
        /*01e2*/ 	.short	0x0064


	//----- nvinfo : EIATTR_SW_WAR
	.align		4
.L_781:
        /*01e4*/ 	.byte	0x04, 0x36
        /*01e6*/ 	.short	(.L_783 - .L_782)
.L_782:
        /*01e8*/ 	.word	0x00000008
.L_783:


//--------------------- .nv.info._Z21moe_wna16_gemm_kernelI6__halfLi8ELi1EEvPKT_PS1_PKjS3_S6_PKfPKiSA_SA_tttjjjtttbb --------------------------
	.section	.nv.info._Z21moe_wna16_gemm_kernelI6__halfLi8ELi1EEvPKT_PS1_PKjS3_S6_PKfPKiSA_SA_tttjjjtttbb,"",@"SHT_CUDA_INFO"
	.sectionflags	@""
	.align	4


	//----- nvinfo : EIATTR_CUDA_API_VERSION
	.align		4
        /*0000*/ 	.byte	0x04, 0x37
        /*0002*/ 	.short	(.L_785 - .L_784)
.L_784:
        /*0004*/ 	.word	0x00000082


	//----- nvinfo : EIATTR_KPARAM_INFO
	.align		4
.L_785:
        /*0008*/ 	.byte	0x04, 0x17
        /*000a*/ 	.short	(.L_787 - .L_786)
.L_786:
        /*000c*/ 	.word	0x00000000
        /*0010*/ 	.short	0x0013
        /*0012*/ 	.short	0x0063
        /*0014*/ 	.byte	0x00, 0xf0, 0x05, 0x00


	//----- nvinfo : EIATTR_KPARAM_INFO
	.align		4
.L_787:
        /*0018*/ 	.byte	0x04, 0x17
        /*001a*/ 	.short	(.L_789 - .L_788)
.L_788:
        /*001c*/ 	.word	0x00000000
        /*0020*/ 	.short	0x0012
        /*0022*/ 	.short	0x0062
        /*0024*/ 	.byte	0x00, 0xf0, 0x05, 0x00


	//----- nvinfo : EIATTR_KPARAM_INFO
	.align		4
.L_789:
        /*0028*/ 	.byte	0x04, 0x17
        /*002a*/ 	.short	(.L_791 - .L_790)
.L_790:
        /*002c*/ 	.word	0x00000000
        /*0030*/ 	.short	0x0011
        /*0032*/ 	.short	0x0060
        /*0034*/ 	.byte	0x00, 0xf0, 0x09, 0x00


	//----- nvinfo : EIATTR_KPARAM_INFO
	.align		4
.L_791:
        /*0038*/ 	.byte	0x04, 0x17
        /*003a*/ 	.short	(.L_793 - .L_792)
.L_792:
        /*003c*/ 	.word	0x00000000
        /*0040*/ 	.short	0x0010
        /*0042*/ 	.short	0x005e
        /*0044*/ 	.byte	0x00, 0xf0, 0x09, 0x00


	//----- nvinfo : EIATTR_KPARAM_INFO
	.align		4
.L_793:
        /*0048*/ 	.byte	0x04, 0x17
        /*004a*/ 	.short	(.L_795 - .L_794)
.L_794:
        /*004c*/ 	.word	0x00000000
        /*0050*/ 	.short	0x000f
        /*0052*/ 	.short	0x005c
        /*0054*/ 	.byte	0x00, 0xf0, 0x09, 0x00


	//----- nvinfo : EIATTR_KPARAM_INFO
	.align		4
.L_795:
        /*0058*/ 	.byte	0x04, 0x17
        /*005a*/ 	.short	(.L_797 - .L_796)
.L_796:
        /*005c*/ 	.word	0x00000000
        /*0060*/ 	.short	0x000e
        /*0062*/ 	.short	0x0058
        /*0064*/ 	.byte	0x00, 0xf0, 0x11, 0x00


	//----- nvinfo : EIATTR_KPARAM_INFO
	.align		4
.L_797:
        /*0068*/ 	.byte	0x04, 0x17
        /*006a*/ 	.short	(.L_799 - .L_798)
.L_798:
        /*006c*/ 	.word	0x00000000
        /*0070*/ 	.short	0x000d
        /*0072*/ 	.short	0x0054
        /*0074*/ 	.byte	0x00, 0xf0, 0x11, 0x00


	//----- nvinfo : EIATTR_KPARAM_INFO
	.align		4
.L_799:
        /*0078*/ 	.byte	0x04, 0x17
        /*007a*/ 	.short	(.L_801 - .L_800)
.L_800:
        /*007c*/ 	.word	0x00000000
        /*0080*/ 	.short	0x000c
        /*0082*/ 	.short	0x0050
        /*0084*/ 	.byte	0x00, 0xf0, 0x11, 0x00


	//----- nvinfo : EIATTR_KPARAM_INFO
	.align		4
.L_801:
        /*0088*/ 	.byte	0x04, 0x17
        /*008a*/ 	.short	(.L_803 - .L_802)
.L_802:
        /*008c*/ 	.word	0x00000000
        /*0090*/ 	.short	0x000b
        /*0092*/ 	.short	0x004c
        /*0094*/ 	.byte	0x00, 0xf0, 0x09, 0x00


	//----- nvinfo : EIATTR_KPARAM_INFO
	.align		4
.L_803:
        /*0098*/ 	.byte	0x04, 0x17
        /*009a*/ 	.short	(.L_805 - .L_804)
.L_804:
        /*009c*/ 	.word	0x00000000
        /*00a0*/ 	.short	0x000a
        /*00a2*/ 	.short	0x004a
        /*00a4*/ 	.byte	0x00, 0xf0, 0x09, 0x00


	//----- nvinfo : EIATTR_KPARAM_INFO
	.align		4
.L_805:
        /*00a8*/ 	.byte	0x04, 0x17
        /*00aa*/ 	.short	(.L_807 - .L_806)
.L_806:
        /*00ac*/ 	.word	0x00000000
        /*00b0*/ 	.short	0x0009
        /*00b2*/ 	.short	0x0048
        /*00b4*/ 	.byte	0x00, 0xf0, 0x09, 0x00


	//----- nvinfo : EIATTR_KPARAM_INFO
	.align		4
.L_807:
        /*00b8*/ 	.byte	0x04, 0x17
        /*00ba*/ 	.short	(.L_809 - .L_808)
.L_808:
        /*00bc*/ 	.word	0x00000000
        /*00c0*/ 	.short	0x0008
        /*00c2*/ 	.short	0x0040
        /*00c4*/ 	.byte	0x00, 0xf5, 0x21, 0x00


	//----- nvinfo : EIATTR_KPARAM_INFO
	.align		4
.L_809:
        /*00c8*/ 	.byte	0x04, 0x17
        /*00ca*/ 	.short	(.L_811 - .L_810)
.L_810:
        /*00cc*/ 	.word	0x00000000
        /*00d0*/ 	.short	0x0007
        /*00d2*/ 	.short	0x0038
        /*00d4*/ 	.byte	0x00, 0xf5, 0x21, 0x00


	//----- nvinfo : EIATTR_KPARAM_INFO
	.align		4
.L_811:
        /*00d8*/ 	.byte	0x04, 0x17
        /*00da*/ 	.short	(.L_813 - .L_812)
.L_812:
        /*00dc*/ 	.word	0x00000000
        /*00e0*/ 	.short	0x0006
        /*00e2*/ 	.short	0x0030
        /*00e4*/ 	.byte	0x00, 0xf5, 0x21, 0x00


	//----- nvinfo : EIATTR_KPARAM_INFO
	.align		4
.L_813:
        /*00e8*/ 	.byte	0x04, 0x17
        /*00ea*/ 	.short	(.L_815 - .L_814)
.L_814:
        /*00ec*/ 	.word	0x00000000
        /*00f0*/ 	.short	0x0005
        /*00f2*/ 	.short	0x0028
        /*00f4*/ 	.byte	0x00, 0xf5, 0x21, 0x00


	//----- nvinfo : EIATTR_KPARAM_INFO
	.align		4
.L_815:
        /*00f8*/ 	.byte	0x04, 0x17
        /*00fa*/ 	.short	(.L_817 - .L_816)
.L_816:
        /*00fc*/ 	.word	0x00000000
        /*0100*/ 	.short	0x0004
        /*0102*/ 	.short	0x0020
        /*0104*/ 	.byte	0x00, 0xf5, 0x21, 0x00


	//----- nvinfo : EIATTR_KPARAM_INFO
	.align		4
.L_817:
        /*0108*/ 	.byte	0x04, 0x17
        /*010a*/ 	.short	(.L_819 - .L_818)
.L_818:
        /*010c*/ 	.word	0x00000000
        /*0110*/ 	.short	0x0003
        /*0112*/ 	.short	0x0018
        /*0114*/ 	.byte	0x00, 0xf5, 0x21, 0x00


	//----- nvinfo : EIATTR_KPARAM_INFO
	.align		4
.L_819:
        /*0118*/ 	.byte	0x04, 0x17
        /*011a*/ 	.short	(.L_821 - .L_820)
.L_820:
        /*011c*/ 	.word	0x00000000
        /*0120*/ 	.short	0x0002
        /*0122*/ 	.short	0x0010
        /*0124*/ 	.byte	0x00, 0xf5, 0x21, 0x00


	//----- nvinfo : EIATTR_KPARAM_INFO
	.align		4
.L_821:
        /*0128*/ 	.byte	0x04, 0x17
        /*012a*/ 	.short	(.L_823 - .L_822)
.L_822:
        /*012c*/ 	.word	0x00000000
        /*0130*/ 	.short	0x0001
        /*0132*/ 	.short	0x0008
        /*0134*/ 	.byte	0x00, 0xf5, 0x21, 0x00


	//----- nvinfo : EIATTR_KPARAM_INFO
	.align		4
.L_823:
        /*0138*/ 	.byte	0x04, 0x17
        /*013a*/ 	.short	(.L_825 - .L_824)
.L_824:
        /*013c*/ 	.word	0x00000000
        /*0140*/ 	.short	0x0000
        /*0142*/ 	.short	0x0000
        /*0144*/ 	.byte	0x00, 0xf5, 0x21, 0x00


	//----- nvinfo : EIATTR_SPARSE_MMA_MASK
	.align		4
.L_825:
        /*0148*/ 	.byte	0x03, 0x50
        /*014a*/ 	.short	0x0000


	//----- nvinfo : EIATTR_MAXREG_COUNT
	.align		4
        /*014c*/ 	.byte	0x03, 0x1b
        /*014e*/ 	.short	0x00ff


	//----- nvinfo : EIATTR_NUM_BARRIERS
	.align		4
        /*0150*/ 	.byte	0x02, 0x4c
        /*0152*/ 	.byte	0x01
	.zero		1


	//----- nvinfo : EIATTR_MERCURY_ISA_VERSION
	.align		4
        /*0154*/ 	.byte	0x03, 0x5f
        /*0156*/ 	.short	0x0101


	//----- nvinfo : EIATTR_VRC_CTA_INIT_COUNT
	.align		4
        /*0158*/ 	.byte	0x02, 0x4a
	.zero		1
	.zero		1


	//----- nvinfo : EIATTR_ATOM16_EMUL_INSTR_REG_MAP
	.align		4
        /*015c*/ 	.byte	0x04, 0x2e
        /*015e*/ 	.short	(.L_827 - .L_826)


	//   ....[0]....
.L_826:
        /*0160*/ 	.word	0x00002430
        /*0164*/ 	.short	0x000a
        /*0166*/ 	.short	0x0000


	//   ....[1]....
        /*0168*/ 	.word	0x000024c0
        /*016c*/ 	.short	0x000a
        /*016e*/ 	.short	0x0000


	//   ....[2]....
        /*0170*/ 	.word	0x00002610
        /*0174*/ 	.short	0x000a
        /*0176*/ 	.short	0x0000


	//   ....[3]....
        /*0178*/ 	.word	0x00002650
        /*017c*/ 	.short	0x000a
        /*017e*/ 	.short	0x0000


	//   ....[4]....
        /*0180*/ 	.word	0x000027b0
        /*0184*/ 	.short	0x000a
        /*0186*/ 	.short	0x0000


	//   ....[5]....
        /*0188*/ 	.word	0x000027f0
        /*018c*/ 	.short	0x000a
        /*018e*/ 	.short	0x0000


	//   ....[6]....
        /*0190*/ 	.word	0x00002950
        /*0194*/ 	.short	0x0006
        /*0196*/ 	.short	0x0000


	//   ....[7]....
        /*0198*/ 	.word	0x00002990
        /*019c*/ 	.short	0x0006
        /*019e*/ 	.short	0x0000


	//   ....[8]....
        /*01a0*/ 	.word	0x00002bf0
        /*01a4*/ 	.short	0x0006
        /*01a6*/ 	.short	0x0000


	//   ....[9]....
        /*01a8*/ 	.word	0x00002c30
        /*01ac*/ 	.short	0x0006
        /*01ae*/ 	.short	0x0000


	//----- nvinfo : EIATTR_EXIT_INSTR_OFFSETS
	.align		4
.L_827:
        /*01b0*/ 	.byte	0x04, 0x1c
        /*01b2*/ 	.short	(.L_829 - .L_828)


	//   ....[0]....
.L_828:
        /*01b4*/ 	.word	0x000000c0


	//   ....[1]....
        /*01b8*/ 	.word	0x000008b0


	//   ....[2]....
        /*01bc*/ 	.word	0x00000900


	//   ....[3]....
        /*01c0*/ 	.word	0x00002210


	//   ....[4]....
        /*01c4*/ 	.word	0x00002a40


	//   ....[5]....
        /*01c8*/ 	.word	0x00002cd0


	//----- nvinfo : EIATTR_CRS_STACK_SIZE
	.align		4
.L_829:
        /*01cc*/ 	.byte	0x04, 0x1e
        /*01ce*/ 	.short	(.L_831 - .L_830)
.L_830:
        /*01d0*/ 	.word	0x00000000


	//----- nvinfo : EIATTR_CBANK_PARAM_SIZE
	.align		4
.L_831:
        /*01d4*/ 	.byte	0x03, 0x19
        /*01d6*/ 	.short	0x0064


	//----- nvinfo : EIATTR_PARAM_CBANK
	.align		4
        /*01d8*/ 	.byte	0x04, 0x0a
        /*01da*/ 	.short	(.L_833 - .L_832)
	.align		4
.L_832:
        /*01dc*/ 	.word	index@(.nv.constant0._Z21moe_wna16_gemm_kernelI6__halfLi8ELi1EEvPKT_PS1_PKjS3_S6_PKfPKiSA_SA_tttjjjtttbb)
        /*01e0*/ 	.short	0x0380
        /*01e2*/ 	.short	0x0064


	//----- nvinfo : EIATTR_SW_WAR
	.align		4
.L_833:
        /*01e4*/ 	.byte	0x04, 0x36
        /*01e6*/ 	.short	(.L_835 - .L_834)
.L_834:
        /*01e8*/ 	.word	0x00000008
.L_835:


//--------------------- .nv.info._Z21moe_wna16_gemm_kernelI6__halfLi4ELi8EEvPKT_PS1_PKjS3_S6_PKfPKiSA_SA_tttjjjtttbb --------------------------
	.section	.nv.info._Z21moe_wna16_gemm_kernelI6__halfLi4ELi8EEvPKT_PS1_PKjS3_S6_PKfPKiSA_SA_tttjjjtttbb,"",@"SHT_CUDA_INFO"
	.sectionflags	@""
	.align	4


	//----- nvinfo : EIATTR_CUDA_API_VERSION
	.align		4
        /*0000*/ 	.byte	0x04, 0x37
        /*0002*/ 	.short	(.L_837 - .L_836)
.L_836:
        /*0004*/ 	.word	0x00000082


	//----- nvinfo : EIATTR_KPARAM_INFO
	.align		4
.L_837:
        /*0008*/ 	.byte	0x04, 0x17
        /*000a*/ 	.short	(.L_839 - .L_838)
.L_838:
        /*000c*/ 	.word	0x00000000
        /*0010*/ 	.short	0x0013
        /*0012*/ 	.short	0x0063
        /*0014*/ 	.byte	0x00, 0xf0, 0x05, 0x00


	//----- nvinfo : EIATTR_KPARAM_INFO
	.align		4
.L_839:
        /*0018*/ 	.byte	0x04, 0x17
        /*001a*/ 	.short	(.L_841 - .L_840)
.L_840:
        /*001c*/ 	.word	0x00000000
        /*0020*/ 	.short	0x0012
        /*0022*/ 	.short	0x0062
        /*0024*/ 	.byte	0x00, 0xf0, 0x05, 0x00


	//----- nvinfo : EIATTR_KPARAM_INFO
	.align		4
.L_841:
        /*0028*/ 	.byte	0x04, 0x17
        /*002a*/ 	.short	(.L_843 - .L_842)
.L_842:
        /*002c*/ 	.word	0x00000000
        /*0030*/ 	.short	0x0011
        /*0032*/ 	.short	0x0060
        /*0034*/ 	.byte	0x00, 0xf0, 0x09, 0x00


	//----- nvinfo : EIATTR_KPARAM_INFO
	.align		4
.L_843:
        /*0038*/ 	.byte	0x04, 0x17
        /*003a*/ 	.short	(.L_845 - .L_844)
.L_844:
        /*003c*/ 	.word	0x00000000
        /*0040*/ 	.short	0x0010
        /*0042*/ 	.short	0x005e
        /*0044*/ 	.byte	0x00, 0xf0, 0x09, 0x00


	//----- nvinfo : EIATTR_KPARAM_INFO
	.align		4
.L_845:
        /*0048*/ 	.byte	0x04, 0x17
        /*004a*/ 	.short	(.L_847 - .L_846)
.L_846:
        /*004c*/ 	.word	0x00000000
        /*0050*/ 	.short	0x000f
        /*0052*/ 	.short	0x005c
        /*0054*/ 	.byte	0x00, 0xf0, 0x09, 0x00


	//----- nvinfo : EIATTR_KPARAM_INFO
	.align		4
.L_847:
        /*0058*/ 	.byte	0x04, 0x17
        /*005a*/ 	.short	(.L_849 - .L_848)
.L_848:
        /*005c*/ 	.word	0x00000000
        /*0060*/ 	.short	0x000e
        /*0062*/ 	.short	0x0058
        /*0064*/ 	.byte	0x00, 0xf0, 0x11, 0x00


	//----- nvinfo : EIATTR_KPARAM_INFO
	.align		4
.L_849:
        /*0068*/ 	.byte	0x04, 0x17
        /*006a*/ 	.short	(.L_851 - .L_850)
.L_850:
        /*006c*/ 	.word	0x00000000
        /*0070*/ 	.short	0x000d
        /*0072*/ 	.short	0x0054
        /*0074*/ 	.byte	0x00, 0xf0, 0x11, 0x00


	//----- nvinfo : EIATTR_KPARAM_INFO
	.align		4
.L_851:
        /*0078*/ 	.byte	0x04, 0x17
        /*007a*/ 	.short	(.L_853 - .L_852)
.L_852:
        /*007c*/ 	.word	0x00000000
        /*0080*/ 	.short	0x000c
        /*0082*/ 	.short	0x0050
        /*0084*/ 	.byte	0x00, 0xf0, 0x11, 0x00


	//----- nvinfo : EIATTR_KPARAM_INFO
	.align		4
.L_853:
        /*0088*/ 	.byte	0x04, 0x17
        /*008a*/ 	.short	(.L_855 - .L_854)
.L_854:
        /*008c*/ 	.word	0x00000000
        /*0090*/ 	.short	0x000b
        /*0092*/ 	.short	0x004c
        /*0094*/ 	.byte	0x00, 0xf0, 0x09, 0x00


	//----- nvinfo : EIATTR_KPARAM_INFO
	.align		4
.L_855:
        /*0098*/ 	.byte	0x04, 0x17
        /*009a*/ 	.short	(.L_857 - .L_856)
.L_856:
        /*009c*/ 	.word	0x00000000
        /*00a0*/ 	.short	0x000a
        /*00a2*/ 	.short	0x004a
        /*00a4*/ 	.byte	0x00, 0xf0, 0x09, 0x00


	//----- nvinfo : EIATTR_KPARAM_INFO
	.align		4
.L_857:
        /*00a8*/ 	.byte	0x04, 0x17
        /*00aa*/ 	.short	(.L_859 - .L_858)
.L_858:
        /*00ac*/ 	.word	0x00000000
        /*00b0*/ 	.short	0x0009
        /*00b2*/ 	.short	0x0048
        /*00b4*/ 	.byte	0x00, 0xf0, 0x09, 0x00


	//----- nvinfo : EIATTR_KPARAM_INFO
	.align		4
.L_859:
        /*00b8*/ 	.byte	0x04, 0x17
        /*00ba*/ 	.short	(.L_861 - .L_860)
.L_860:
        /*00bc*/ 	.word	0x00000000
        /*00c0*/ 	.short	0x0008
        /*00c2*/ 	.short	0x0040
        /*00c4*/ 	.byte	0x00, 0xf5, 0x21, 0x00


	//----- nvinfo : EIATTR_KPARAM_INFO
	.align		4
.L_861:
        /*00c8*/ 	.byte	0x04, 0x17
        /*00ca*/ 	.short	(.L_863 - .L_862)
.L_862:
        /*00cc*/ 	.word	0x00000000
        /*00d0*/ 	.short	0x0007
        /*00d2*/ 	.short	0x0038
        /*00d4*/ 	.byte	0x00, 0xf5, 0x21, 0x00


	//----- nvinfo : EIATTR_KPARAM_INFO
	.align		4
.L_863:
        /*00d8*/ 	.byte	0x04, 0x17
        /*00da*/ 	.short	(.L_865 - .L_864)
.L_864:
        /*00dc*/ 	.word	0x00000000
        /*00e0*/ 	.short	0x0006
        /*00e2*/ 	.short	0x0030
        /*00e4*/ 	.byte	0x00, 0xf5, 0x21, 0x00


	//----- nvinfo : EIATTR_KPARAM_INFO
	.align		4
.L_865:
        /*00e8*/ 	.byte	0x04, 0x17
        /*00ea*/ 	.short	(.L_867 - .L_866)
.L_866:
        /*00ec*/ 	.word	0x00000000
        /*00f0*/ 	.short	0x0005
        /*00f2*/ 	.short	0x0028
        /*00f4*/ 	.byte	0x00, 0xf5, 0x21, 0x00


	//----- nvinfo : EIATTR_KPARAM_INFO
	.align		4
.L_867:
        /*00f8*/ 	.byte	0x04, 0x17
        /*00fa*/ 	.short	(.L_869 - .L_868)
.L_868:
        /*00fc*/ 	.word	0x00000000
        /*0100*/ 	.short	0x0004
        /*0102*/ 	.short	0x0020
        /*0104*/ 	.byte	0x00, 0xf5, 0x21, 0x00


	//----- nvinfo : EIATTR_KPARAM_INFO
	.align		4
.L_869:
        /*0108*/ 	.byte	0x04, 0x17
        /*010a*/ 	.short	(.L_871 - .L_870)
.L_870:
        /*010c*/ 	.word	0x00000000
        /*0110*/ 	.short	0x0003
        /*0112*/ 	.short	0x0018
        /*0114*/ 	.byte	0x00, 0xf5, 0x21, 0x00


	//----- nvinfo : EIATTR_KPARAM_INFO
	.align		4
.L_871:
        /*0118*/ 	.byte	0x04, 0x17
        /*011a*/ 	.short	(.L_873 - .L_872)
.L_872:
        /*011c*/ 	.word	0x00000000
        /*0120*/ 	.short	0x0002
        /*0122*/ 	.short	0x0010
        /*0124*/ 	.byte	0x00, 0xf5, 0x21, 0x00


	//----- nvinfo : EIATTR_KPARAM_INFO
	.align		4
.L_873:
        /*0128*/ 	.byte	0x04, 0x17
        /*012a*/ 	.short	(.L_875 - .L_874)
.L_874:
        /*012c*/ 	.word	0x00000000
        /*0130*/ 	.short	0x0001
        /*0132*/ 	.short	0x0008
        /*0134*/ 	.byte	0x00, 0xf5, 0x21, 0x00


	//----- nvinfo : EIATTR_KPARAM_INFO
	.align		4
.L_875:
        /*0138*/ 	.byte	0x04, 0x17
        /*013a*/ 	.short	(.L_877 - .L_876)
.L_876:
        /*013c*/ 	.word	0x00000000
        /*0140*/ 	.short	0x0000
        /*0142*/ 	.short	0x0000
        /*0144*/ 	.byte	0x00, 0xf5, 0x21, 0x00


	//----- nvinfo : EIATTR_SPARSE_MMA_MASK
	.align		4
.L_877:
        /*0148*/ 	.byte	0x03, 0x50
        /*014a*/ 	.short	0x0000


	//----- nvinfo : EIATTR_MAXREG_COUNT
	.align		4
        /*014c*/ 	.byte	0x03, 0x1b
        /*014e*/ 	.short	0x00ff


	//----- nvinfo : EIATTR_NUM_BARRIERS
	.align		4
        /*0150*/ 	.byte	0x02, 0x4c
        /*0152*/ 	.byte	0x01
	.zero		1


	//----- nvinfo : EIATTR_MERCURY_ISA_VERSION
	.align		4
        /*0154*/ 	.byte	0x03, 0x5f
        /*0156*/ 	.short	0x0101


	//----- nvinfo : EIATTR_VRC_CTA_INIT_COUNT
	.align		4
        /*0158*/ 	.byte	0x02, 0x4a
	.zero		1
	.zero		1


	//----- nvinfo : EIATTR_ATOM16_EMUL_INSTR_REG_MAP
	.align		4
        /*015c*/ 	.byte	0x04, 0x2e
        /*015e*/ 	.short	(.L_879 - .L_878)


	//   ....[0]....
.L_878:
        /*0160*/ 	.word	0x00002b40
        /*0164*/ 	.short	0x000a
        /*0166*/ 	.short	0x0000


	//   ....[1]....
        /*0168*/ 	.word	0x00002bd0
        /*016c*/ 	.short	0x000a
        /*016e*/ 	.short	0x0000


	//   ....[2]....
        /*0170*/ 	.word	0x00002d20
        /*0174*/ 	.short	0x000a
        /*0176*/ 	.short	0x0000


	//   ....[3]....
        /*0178*/ 	.word	0x00002d60
        /*017c*/ 	.short	0x000a
        /*017e*/ 	.short	0x0000


	//   ....[4]....
        /*0180*/ 	.word	0x00002ec0
        /*0184*/ 	.short	0x000a
        /*0186*/ 	.short	0x0000


	//   ....[5]....
        /*0188*/ 	.word	0x00002f00
        /*018c*/ 	.short	0x000a
        /*018e*/ 	.short	0x0000


	//   ....[6]....
        /*0190*/ 	.word	0x00003060
        /*0194*/ 	.short	0x0006
        /*0196*/ 	.short	0x0000


	//   ....[7]....
        /*0198*/ 	.word	0x000030a0
        /*019c*/ 	.short	0x0006
        /*019e*/ 	.short	0x0000


	//   ....[8]....
        /*01a0*/ 	.word	0x00003300
        /*01a4*/ 	.short	0x0006
        /*01a6*/ 	.short	0x0000


	//   ....[9]....
        /*01a8*/ 	.word	0x00003340
        /*01ac*/ 	.short	0x0006
        /*01ae*/ 	.short	0x0000


	//----- nvinfo : EIATTR_EXIT_INSTR_OFFSETS
	.align		4
.L_879:
        /*01b0*/ 	.byte	0x04, 0x1c
        /*01b2*/ 	.short	(.L_881 - .L_880)


	//   ....[0]....
.L_880:
        /*01b4*/ 	.word	0x000000e0


	//   ....[1]....
        /*01b8*/ 	.word	0x000008f0


	//   ....[2]....
        /*01bc*/ 	.word	0x00000940


	//   ....[3]....
        /*01c0*/ 	.word	0x00002920


	//   ....[4]....
        /*01c4*/ 	.word	0x00003150


	//   ....[5]....
        /*01c8*/ 	.word	0x000033e0


	//----- nvinfo : EIATTR_CRS_STACK_SIZE
	.align		4
.L_881:
        /*01cc*/ 	.byte	0x04, 0x1e
        /*01ce*/ 	.short	(.L_883 - .L_882)
.L_882:
        /*01d0*/ 	.word	0x00000000


	//----- nvinfo : EIATTR_CBANK_PARAM_SIZE
	.align		4
.L_883:
        /*01d4*/ 	.byte	0x03, 0x19
        /*01d6*/ 	.short	0x0064


	//----- nvinfo : EIATTR_PARAM_CBANK
	.align		4
        /*01d8*/ 	.byte	0x04, 0x0a
        /*01da*/ 	.short	(.L_885 - .L_884)
	.align		4
.L_884:
        /*01dc*/ 	.word	index@(.nv.constant0._Z21moe_wna16_gemm_kernelI6__halfLi4ELi8EEvPKT_PS1_PKjS3_S6_PKfPKiSA_SA_tttjjjtttbb)
        /*01e0*/ 	.short	0x0380
        /*01e2*/ 	.short	0x0064


	//----- nvinfo : EIATTR_SW_WAR
	.align		4
.L_885:
        /*01e4*/ 	.byte	0x04, 0x36
        /*01e6*/ 	.short	(.L_887 - .L_886)
.L_886:
        /*01e8*/ 	.word	0x00000008
.L_887:


//--------------------- .nv.info._Z21moe_wna16_gemm_kernelI6__halfLi4ELi4EEvPKT_PS1_PKjS3_S6_PKfPKiSA_SA_tttjjjtttbb --------------------------
	.section	.nv.info._Z21moe_wna16_gemm_kernelI6__halfLi4ELi4EEvPKT_PS1_PKjS3_S6_PKfPKiSA_SA_tttjjjtttbb,"",@"SHT_CUDA_INFO"
	.sectionflags	@""
	.align	4


	//----- nvinfo : EIATTR_CUDA_API_VERSION
	.align		4
        /*0000*/ 	.byte	0x04, 0x37
        /*0002*/ 	.short	(.L_889 - .L_888)
.L_888:
        /*0004*/ 	.word	0x00000082


	//----- nvinfo : EIATTR_KPARAM_INFO
	.align		4
.L_889:
        /*0008*/ 	.byte	0x04, 0x17
        /*000a*/ 	.short	(.L_891 - .L_890)
.L_890:
        /*000c*/ 	.word	0x00000000
        /*0010*/ 	.short	0x0013
        /*0012*/ 	.short	0x0063
        /*0014*/ 	.byte	0x00, 0xf0, 0x05, 0x00


	//----- nvinfo : EIATTR_KPARAM_INFO
	.align		4
.L_891:
        /*0018*/ 	.byte	0x04, 0x17
        /*001a*/ 	.short	(.L_893 - .L_892)
.L_892:
        /*001c*/ 	.word	0x00000000
        /*0020*/ 	.short	0x0012
        /*0022*/ 	.short	0x0062
        /*0024*/ 	.byte	0x00, 0xf0, 0x05, 0x00


	//----- nvinfo : EIATTR_KPARAM_INFO
	.align		4
.L_893:
        /*0028*/ 	.byte	0x04, 0x17
        /*002a*/ 	.short	(.L_895 - .L_894)
.L_894:
        /*002c*/ 	.word	0x00000000
        /*0030*/ 	.short	0x0011
        /*0032*/ 	.short	0x0060
        /*0034*/ 	.byte	0x00, 0xf0, 0x09, 0x00


	//----- nvinfo : EIATTR_KPARAM_INFO
	.align		4
.L_895:
        /*0038*/ 	.byte	0x04, 0x17
        /*003a*/ 	.short	(.L_897 - .L_896)
.L_896:
        /*003c*/ 	.word	0x00000000
        /*0040*/ 	.short	0x0010
        /*0042*/ 	.short	0x005e
        /*0044*/ 	.byte	0x00, 0xf0, 0x09, 0x00


	//----- nvinfo : EIATTR_KPARAM_INFO
	.align		4
.L_897:
        /*0048*/ 	.byte	0x04, 0x17
        /*004a*/ 	.short	(.L_899 - .L_898)
.L_898:
        /*004c*/ 	.word	0x00000000
        /*0050*/ 	.short	0x000f
        /*0052*/ 	.short	0x005c
        /*0054*/ 	.byte	0x00, 0xf0, 0x09, 0x00


	//----- nvinfo : EIATTR_KPARAM_INFO
	.align		4
.L_899:
        /*0058*/ 	.byte	0x04, 0x17
        /*005a*/ 	.short	(.L_901 - .L_900)
.L_900:
        /*005c*/ 	.word	0x00000000
        /*0060*/ 	.short	0x000e
        /*0062*/ 	.short	0x0058
        /*0064*/ 	.byte	0x00, 0xf0, 0x11, 0x00


	//----- nvinfo : EIATTR_KPARAM_INFO
	.align		4
.L_901:
        /*0068*/ 	.byte	0x04, 0x17
        /*006a*/ 	.short	(.L_903 - .L_902)
.L_902:
        /*006c*/ 	.word	0x00000000
        /*0070*/ 	.short	0x000d
        /*0072*/ 	.short	0x0054
        /*0074*/ 	.byte	0x00, 0xf0, 0x11, 0x00


	//----- nvinfo : EIATTR_KPARAM_INFO
	.align		4
.L_903:
        /*0078*/ 	.byte	0x04, 0x17
        /*007a*/ 	.short	(.L_905 - .L_904)
.L_904:
        /*007c*/ 	.word	0x00000000
        /*0080*/ 	.short	0x000c
        /*0082*/ 	.short	0x0050
        /*0084*/ 	.byte	0x00, 0xf0, 0x11, 0x00


	//----- nvinfo : EIATTR_KPARAM_INFO
	.align		4
.L_905:
        /*0088*/ 	.byte	0x04, 0x17
        /*008a*/ 	.short	(.L_907 - .L_906)
.L_906:
        /*008c*/ 	.word	0x00000000
        /*0090*/ 	.short	0x000b
        /*0092*/ 	.short	0x004c
        /*0094*/ 	.byte	0x00, 0xf0, 0x09, 0x00


	//----- nvinfo : EIATTR_KPARAM_INFO
	.align		4
.L_907:
        /*0098*/ 	.byte	0x04, 0x17
        /*009a*/ 	.short	(.L_909 - .L_908)
.L_908:
        /*009c*/ 	.word	0x00000000
        /*00a0*/ 	.short	0x000a
        /*00a2*/ 	.short	0x004a
        /*00a4*/ 	.byte	0x00, 0xf0, 0x09, 0x00


	//----- nvinfo : EIATTR_KPARAM_INFO
	.align		4
.L_909:
        /*00a8*/ 	.byte	0x04, 0x17
        /*00aa*/ 	.short	(.L_911 - .L_910)
.L_910:
        /*00ac*/ 	.word	0x00000000
        /*00b0*/ 	.short	0x0009
        /*00b2*/ 	.short	0x0048
        /*00b4*/ 	.byte	0x00, 0xf0, 0x09, 0x00


	//----- nvinfo : EIATTR_KPARAM_INFO
	.align		4
.L_911:
        /*00b8*/ 	.byte	0x04, 0x17
        /*00ba*/ 	.short	(.L_913 - .L_912)
.L_912:
        /*00bc*/ 	.word	0x00000000
        /*00c0*/ 	.short	0x0008
        /*00c2*/ 	.short	0x0040
        /*00c4*/ 	.byte	0x00, 0xf5, 0x21, 0x00


	//----- nvinfo : EIATTR_KPARAM_INFO
	.align		4
.L_913:
        /*00c8*/ 	.byte	0x04, 0x17
        /*00ca*/ 	.short	(.L_915 - .L_914)
.L_914:
        /*00cc*/ 	.word	0x00000000
        /*00d0*/ 	.short	0x0007
        /*00d2*/ 	.short	0x0038
        /*00d4*/ 	.byte	0x00, 0xf5, 0x21, 0x00


	//----- nvinfo : EIATTR_KPARAM_INFO
	.align		4
.L_915:
        /*00d8*/ 	.byte	0x04, 0x17
        /*00da*/ 	.short	(.L_917 - .L_916)
.L_916:
        /*00dc*/ 	.word	0x00000000
        /*00e0*/ 	.short	0x0006
        /*00e2*/ 	.short	0x0030
        /*00e4*/ 	.byte	0x00, 0xf5, 0x21, 0x00


	//----- nvinfo : EIATTR_KPARAM_INFO
	.align		4
.L_917:
        /*00e8*/ 	.byte	0x04, 0x17
        /*00ea*/ 	.short	(.L_919 - .L_918)
.L_918:
        /*00ec*/ 	.word	0x00000000
        /*00f0*/ 	.short	0x0005
        /*00f2*/ 	.short	0x0028
        /*00f4*/ 	.byte	0x00, 0xf5, 0x21, 0x00


	//----- nvinfo : EIATTR_KPARAM_INFO
	.align		4
.L_919:
        /*00f8*/ 	.byte	0x04, 0x17
        /*00fa*/ 	.short	(.L_921 - .L_920)
.L_920:
        /*00fc*/ 	.word	0x00000000
        /*0100*/ 	.short	0x0004
        /*0102*/ 	.short	0x0020
        /*0104*/ 	.byte	0x00, 0xf5, 0x21, 0x00


	//----- nvinfo : EIATTR_KPARAM_INFO
	.align		4
.L_921:
        /*0108*/ 	.byte	0x04, 0x17
        /*010a*/ 	.short	(.L_923 - .L_922)
.L_922:
        /*010c*/ 	.word	0x00000000
        /*0110*/ 	.short	0x0003
        /*0112*/ 	.short	0x0018
        /*0114*/ 	.byte	0x00, 0xf5, 0x21, 0x00


	//----- nvinfo : EIATTR_KPARAM_INFO
	.align		4
.L_923:
        /*0118*/ 	.byte	0x04, 0x17
        /*011a*/ 	.short	(.L_925 - .L_924)
.L_924:
        /*011c*/ 	.word	0x00000000
        /*0120*/ 	.short	0x0002
        /*0122*/ 	.short	0x0010
        /*0124*/ 	.byte	0x00, 0xf5, 0x21, 0x00


	//----- nvinfo : EIATTR_KPARAM_INFO
	.align		4
.L_925:
        /*0128*/ 	.byte	0x04, 0x17
        /*012a*/ 	.short	(.L_927 - .L_926)
.L_926:
        /*012c*/ 	.word	0x00000000
        /*0130*/ 	.short	0x0001
        /*0132*/ 	.short	0x0008
        /*0134*/ 	.byte	0x00, 0xf5, 0x21, 0x00


	//----- nvinfo : EIATTR_KPARAM_INFO
	.align		4
.L_927:
        /*0138*/ 	.byte	0x04, 0x17
        /*013a*/ 	.short	(.L_929 - .L_928)
.L_928:
        /*013c*/ 	.word	0x00000000
        /*0140*/ 	.short	0x0000
        /*0142*/ 	.short	0x0000
        /*0144*/ 	.byte	0x00, 0xf5, 0x21, 0x00


	//----- nvinfo : EIATTR_SPARSE_MMA_MASK
	.align		4
.L_929:
        /*0148*/ 	.byte	0x03, 0x50
        /*014a*/ 	.short	0x0000


	//----- nvinfo : EIATTR_MAXREG_COUNT
	.align		4
        /*014c*/ 	.byte	0x03, 0x1b
        /*014e*/ 	.short	0x00ff


	//----- nvinfo : EIATTR_NUM_BARRIERS
	.align		4
        /*0150*/ 	.byte	0x02, 0x4c
        /*0152*/ 	.byte	0x01
	.zero		1


	//----- nvinfo : EIATTR_MERCURY_ISA_VERSION
	.align		4
        /*0154*/ 	.byte	0x03, 0x5f
        /*0156*/ 	.short	0x0101


	//----- nvinfo : EIATTR_VRC_CTA_INIT_COUNT
	.align		4
        /*0158*/ 	.byte	0x02, 0x4a
	.zero		1
	.zero		1


	//----- nvinfo : EIATTR_ATOM16_EMUL_INSTR_REG_MAP
	.align		4
        /*015c*/ 	.byte	0x04, 0x2e
        /*015e*/ 	.short	(.L_931 - .L_930)


	//   ....[0]....
.L_930:
        /*0160*/ 	.word	0x00002b00
        /*0164*/ 	.short	0x000a
        /*0166*/ 	.short	0x0000


	//   ....[1]....
        /*0168*/ 	.word	0x00002b90
        /*016c*/ 	.short	0x000a
        /*016e*/ 	.short	0x0000


	//   ....[2]....
        /*0170*/ 	.word	0x00002ce0
        /*0174*/ 	.short	0x000a
        /*0176*/ 	.short	0x0000


	//   ....[3]....
        /*0178*/ 	.word	0x00002d20
        /*017c*/ 	.short	0x000a
        /*017e*/ 	.short	0x0000


	//   ....[4]....
        /*0180*/ 	.word	0x00002e80
        /*0184*/ 	.short	0x000a
        /*0186*/ 	.short	0x0000


	//   ....[5]....
        /*0188*/ 	.word	0x00002ec0
        /*018c*/ 	.short	0x000a
        /*018e*/ 	.short	0x0000


	//   ....[6]....
        /*0190*/ 	.word	0x00003020
        /*0194*/ 	.short	0x0006
        /*0196*/ 	.short	0x0000


	//   ....[7]....
        /*0198*/ 	.word	0x00003060
        /*019c*/ 	.short	0x0006
        /*019e*/ 	.short	0x0000


	//   ....[8]....
        /*01a0*/ 	.word	0x000032c0
        /*01a4*/ 	.short	0x0006
        /*01a6*/ 	.short	0x0000


	//   ....[9]....
        /*01a8*/ 	.word	0x00003300
        /*01ac*/ 	.short	0x0006
        /*01ae*/ 	.short	0x0000


	//----- nvinfo : EIATTR_EXIT_INSTR_OFFSETS
	.align		4
.L_931:
        /*01b0*/ 	.byte	0x04, 0x1c
        /*01b2*/ 	.short	(.L_933 - .L_932)


	//   ....[0]....
.L_932:
        /*01b4*/ 	.word	0x000000e0


	//   ....[1]....
        /*01b8*/ 	.word	0x000008f0


	//   ....[2]....
        /*01bc*/ 	.word	0x00000940


	//   ....[3]....
        /*01c0*/ 	.word	0x000028e0


	//   ....[4]....
        /*01c4*/ 	.word	0x00003110


	//   ....[5]....
        /*01c8*/ 	.word	0x000033a0


	//----- nvinfo : EIATTR_CRS_STACK_SIZE
	.align		4
.L_933:
        /*01cc*/ 	.byte	0x04, 0x1e
        /*01ce*/ 	.short	(.L_935 - .L_934)
.L_934:
        /*01d0*/ 	.word	0x00000000


	//----- nvinfo : EIATTR_CBANK_PARAM_SIZE
	.align		4
.L_935:
        /*01d4*/ 	.byte	0x03, 0x19
        /*01d6*/ 	.short	0x0064


	//----- nvinfo : EIATTR_PARAM_CBANK
	.align		4
        /*01d8*/ 	.byte	0x04, 0x0a
        /*01da*/ 	.short	(.L_937 - .L_936)
	.align		4
.L_936:
        /*01dc*/ 	.word	index@(.nv.constant0._Z21moe_wna16_gemm_kernelI6__halfLi4ELi4EEvPKT_PS1_PKjS3_S6_PKfPKiSA_SA_tttjjjtttbb)
        /*01e0*/ 	.short	0x0380
        /*01e2*/ 	.short	0x0064


	//----- nvinfo : EIATTR_SW_WAR
	.align		4
.L_937:
        /*01e4*/ 	.byte	0x04, 0x36
        /*01e6*/ 	.short	(.L_939 - .L_938)
.L_938:
        /*01e8*/ 	.word	0x00000008
.L_939:


//--------------------- .nv.info._Z21moe_wna16_gemm_kernelI6__halfLi4ELi2EEvPKT_PS1_PKjS3_S6_PKfPKiSA_SA_tttjjjtttbb --------------------------
	.section	.nv.info._Z21moe_wna16_gemm_kernelI6__halfLi4ELi2EEvPKT_PS1_PKjS3_S6_PKfPKiSA_SA_tttjjjtttbb,"",@"SHT_CUDA_INFO"
	.sectionflags	@""
	.align	4


	//----- nvinfo : EIATTR_CUDA_API_VERSION
	.align		4
        /*0000*/ 	.byte	0x04, 0x37
        /*0002*/ 	.short	(.L_941 - .L_940)
.L_940:
        /*0004*/ 	.word	0x00000082


	//----- nvinfo : EIATTR_KPARAM_INFO
	.align		4
.L_941:
        /*0008*/ 	.byte	0x04, 0x17
        /*000a*/ 	.short	(.L_943 - .L_942)
.L_942:
        /*000c*/ 	.word	0x00000000
        /*0010*/ 	.short	0x0013
        /*0012*/ 	.short	0x0063
        /*0014*/ 	.byte	0x00, 0xf0, 0x05, 0x00


	//----- nvinfo : EIATTR_KPARAM_INFO
	.align		4
.L_943:
        /*0018*/ 	.byte	0x04, 0x17
        /*001a*/ 	.short	(.L_945 - .L_944)
.L_944:
        /*001c*/ 	.word	0x00000000
        /*0020*/ 	.short	0x0012
        /*0022*/ 	.short	0x0062
        /*0024*/ 	.byte	0x00, 0xf0, 0x05, 0x00


	//----- nvinfo : EIATTR_KPARAM_INFO
	.align		4
.L_945:
        /*0028*/ 	.byte	0x04, 0x17
        /*002a*/ 	.short	(.L_947 - .L_946)
.L_946:
        /*002c*/ 	.word	0x00000000
        /*0030*/ 	.short	0x0011
        /*0032*/ 	.short	0x0060
        /*0034*/ 	.byte	0x00, 0xf0, 0x09, 0x00


	//----- nvinfo : EIATTR_KPARAM_INFO
	.align		4
.L_947:
        /*0038*/ 	.byte	0x04, 0x17
        /*003a*/ 	.short	(.L_949 - .L_948)
.L_948:
        /*003c*/ 	.word	0x00000000
        /*0040*/ 	.short	0x0010
        /*0042*/ 	.short	0x005e
        /*0044*/ 	.byte	0x00, 0xf0, 0x09, 0x00


	//----- nvinfo : EIATTR_KPARAM_INFO
	.align		4
.L_949:
        /*0048*/ 	.byte	0x04, 0x17
        /*004a*/ 	.short	(.L_951 - .L_950)
.L_950:
        /*004c*/ 	.word	0x00000000
        /*0050*/ 	.short	0x000f
        /*0052*/ 	.short	0x005c
        /*0054*/ 	.byte	0x00, 0xf0, 0x09, 0x00


	//----- nvinfo : EIATTR_KPARAM_INFO
	.align		4
.L_951:
        /*0058*/ 	.byte	0x04, 0x17
        /*005a*/ 	.short	(.L_953 - .L_952)
.L_952:
        /*005c*/ 	.word	0x00000000
        /*0060*/ 	.short	0x000e
        /*0062*/ 	.short	0x0058
        /*0064*/ 	.byte	0x00, 0xf0, 0x11, 0x00


	//----- nvinfo : EIATTR_KPARAM_INFO
	.align		4
.L_953:
        /*0068*/ 	.byte	0x04, 0x17
        /*006a*/ 	.short	(.L_955 - .L_954)
.L_954:
        /*006c*/ 	.word	0x00000000
        /*0070*/ 	.short	0x000d
        /*0072*/ 	.short	0x0054
        /*0074*/ 	.byte	0x00, 0xf0, 0x11, 0x00


	//----- nvinfo : EIATTR_KPARAM_INFO
	.align		4
.L_955:
        /*0078*/ 	.byte	0x04, 0x17
        /*007a*/ 	.short	(.L_957 - .L_956)
.L_956:
        /*007c*/ 	.word	0x00000000
        /*0080*/ 	.short	0x000c
        /*0082*/ 	.short	0x0050
        /*0084*/ 	.byte	0x00, 0xf0, 0x11, 0x00


	//----- nvinfo : EIATTR_KPARAM_INFO
	.align		4
.L_957:
        /*0088*/ 	.byte	0x04, 0x17
        /*008a*/ 	.short	(.L_959 - .L_958)
.L_958:
        /*008c*/ 	.word	0x00000000
        /*0090*/ 	.short	0x000b
        /*0092*/ 	.short	0x004c
        /*0094*/ 	.byte	0x00, 0xf0, 0x09, 0x00


	//----- nvinfo : EIATTR_KPARAM_INFO
	.align		4
.L_959:
        /*0098*/ 	.byte	0x04, 0x17
        /*009a*/ 	.short	(.L_961 - .L_960)
.L_960:
        /*009c*/ 	.word	0x00000000
        /*00a0*/ 	.short	0x000a
        /*00a2*/ 	.short	0x004a
        /*00a4*/ 	.byte	0x00, 0xf0, 0x09, 0x00


	//----- nvinfo : EIATTR_KPARAM_INFO
	.align		4
.L_961:
        /*00a8*/ 	.byte	0x04, 0x17
        /*00aa*/ 	.short	(.L_963 - .L_962)
.L_962:
        /*00ac*/ 	.word	0x00000000
        /*00b0*/ 	.short	0x0009
        /*00b2*/ 	.short	0x0048
        /*00b4*/ 	.byte	0x00, 0xf0, 0x09, 0x00


	//----- nvinfo : EIATTR_KPARAM_INFO
	.align		4
.L_963:
        /*00b8*/ 	.byte	0x04, 0x17
        /*00ba*/ 	.short	(.L_965 - .L_964)
.L_964:
        /*00bc*/ 	.word	0x00000000
        /*00c0*/ 	.short	0x0008
        /*00c2*/ 	.short	0x0040
        /*00c4*/ 	.byte	0x00, 0xf5, 0x21, 0x00


	//----- nvinfo : EIATTR_KPARAM_INFO
	.align		4
.L_965:
        /*00c8*/ 	.byte	0x04, 0x17
        /*00ca*/ 	.short	(.L_967 - .L_966)
.L_966:
        /*00cc*/ 	.word	0x00000000
        /*00d0*/ 	.short	0x0007
        /*00d2*/ 	.short	0x0038
        /*00d4*/ 	.byte	0x00, 0xf5, 0x21, 0x00


	//----- nvinfo : EIATTR_KPARAM_INFO
	.align		4
.L_967:
        /*00d8*/ 	.byte	0x04, 0x17
        /*00da*/ 	.short	(.L_969 - .L_968)
.L_968:
        /*00dc*/ 	.word	0x00000000
        /*00e0*/ 	.short	0x0006
        /*00e2*/ 	.short	0x0030
        /*00e4*/ 	.byte	0x00, 0xf5, 0x21, 0x00


	//----- nvinfo : EIATTR_KPARAM_INFO
	.align		4
.L_969:
        /*00e8*/ 	.byte	0x04, 0x17
        /*00ea*/ 	.short	(.L_971 - .L_970)
.L_970:
        /*00ec*/ 	.word	0x00000000
        /*00f0*/ 	.short	0x0005
        /*00f2*/ 	.short	0x0028
        /*00f4*/ 	.byte	0x00, 0xf5, 0x21, 0x00


	//----- nvinfo : EIATTR_KPARAM_INFO
	.align		4
.L_971:
        /*00f8*/ 	.byte	0x04, 0x17
        /*00fa*/ 	.short	(.L_973 - .L_972)
.L_972:
        /*00fc*/ 	.word	0x00000000
        /*0100*/ 	.short	0x0004
        /*0102*/ 	.short	0x0020
        /*0104*/ 	.byte	0x00, 0xf5, 0x21, 0x00


	//----- nvinfo : EIATTR_KPARAM_INFO
	.align		4
.L_973:
        /*0108*/ 	.byte	0x04, 0x17
        /*010a*/ 	.short	(.L_975 - .L_974)
.L_974:
        /*010c*/ 	.word	0x00000000
        /*0110*/ 	.short	0x0003
        /*0112*/ 	.short	0x0018
        /*0114*/ 	.byte	0x00, 0xf5, 0x21, 0x00


	//----- nvinfo : EIATTR_KPARAM_INFO
	.align		4
.L_975:
        /*0118*/ 	.byte	0x04, 0x17
        /*011a*/ 	.short	(.L_977 - .L_976)
.L_976:
        /*011c*/ 	.word	0x00000000
        /*0120*/ 	.short	0x0002
        /*0122*/ 	.short	0x0010
        /*0124*/ 	.byte	0x00, 0xf5, 0x21, 0x00


	//----- nvinfo : EIATTR_KPARAM_INFO
	.align		4
.L_977:
        /*0128*/ 	.byte	0x04, 0x17
        /*012a*/ 	.short	(.L_979 - .L_978)
.L_978:
        /*012c*/ 	.word	0x00000000
        /*0130*/ 	.short	0x0001
        /*0132*/ 	.short	0x0008
        /*0134*/ 	.byte	0x00, 0xf5, 0x21, 0x00


	//----- nvinfo : EIATTR_KPARAM_INFO
	.align		4
.L_979:
        /*0138*/ 	.byte	0x04, 0x17
        /*013a*/ 	.short	(.L_981 - .L_980)
.L_980:
        /*013c*/ 	.word	0x00000000
        /*0140*/ 	.short	0x0000
        /*0142*/ 	.short	0x0000
        /*0144*/ 	.byte	0x00, 0xf5, 0x21, 0x00


	//----- nvinfo : EIATTR_SPARSE_MMA_MASK
	.align		4
.L_981:
        /*0148*/ 	.byte	0x03, 0x50
        /*014a*/ 	.short	0x0000


	//----- nvinfo : EIATTR_MAXREG_COUNT
	.align		4
        /*014c*/ 	.byte	0x03, 0x1b
        /*014e*/ 	.short	0x00ff


	//----- nvinfo : EIATTR_NUM_BARRIERS
	.align		4
        /*0150*/ 	.byte	0x02, 0x4c
        /*0152*/ 	.byte	0x01
	.zero		1


	//----- nvinfo : EIATTR_MERCURY_ISA_VERSION
	.align		4
        /*0154*/ 	.byte	0x03, 0x5f
        /*0156*/ 	.short	0x0101


	//----- nvinfo : EIATTR_VRC_CTA_INIT_COUNT
	.align		4
        /*0158*/ 	.byte	0x02, 0x4a
	.zero		1
	.zero		1


	//----- nvinfo : EIATTR_ATOM16_EMUL_INSTR_REG_MAP
	.align		4
        /*015c*/ 	.byte	0x04, 0x2e
        /*015e*/ 	.short	(.L_983 - .L_982)


	//   ....[0]....
.L_982:
        /*0160*/ 	.word	0x00002b20
        /*0164*/ 	.short	0x000a
        /*0166*/ 	.short	0x0000


	//   ....[1]....
        /*0168*/ 	.word	0x00002bb0
        /*016c*/ 	.short	0x000a
        /*016e*/ 	.short	0x0000


	//   ....[2]....
        /*0170*/ 	.word	0x00002d00
        /*0174*/ 	.short	0x000a
        /*0176*/ 	.short	0x0000


	//   ....[3]....
        /*0178*/ 	.word	0x00002d40
        /*017c*/ 	.short	0x000a
        /*017e*/ 	.short	0x0000


	//   ....[4]....
        /*0180*/ 	.word	0x00002ea0
        /*0184*/ 	.short	0x000a
        /*0186*/ 	.short	0x0000


	//   ....[5]....
        /*0188*/ 	.word	0x00002ee0
        /*018c*/ 	.short	0x000a
        /*018e*/ 	.short	0x0000


	//   ....[6]....
        /*0190*/ 	.word	0x00003040
        /*0194*/ 	.short	0x0006
        /*0196*/ 	.short	0x0000


	//   ....[7]....
        /*0198*/ 	.word	0x00003080
        /*019c*/ 	.short	0x0006
        /*019e*/ 	.short	0x0000


	//   ....[8]....
        /*01a0*/ 	.word	0x000032e0
        /*01a4*/ 	.short	0x0006
        /*01a6*/ 	.short	0x0000


	//   ....[9]....
        /*01a8*/ 	.word	0x00003320
        /*01ac*/ 	.short	0x0006
        /*01ae*/ 	.short	0x0000


	//----- nvinfo : EIATTR_EXIT_INSTR_OFFSETS
	.align		4
.L_983:
        /*01b0*/ 	.byte	0x04, 0x1c
        /*01b2*/ 	.short	(.L_985 - .L_984)


	//   ....[0]....
.L_984:
        /*01b4*/ 	.word	0x000000e0


	//   ....[1]....
        /*01b8*/ 	.word	0x000008f0


	//   ....[2]....
        /*01bc*/ 	.word	0x00000940


	//   ....[3]....
        /*01c0*/ 	.word	0x00002900


	//   ....[4]....
        /*01c4*/ 	.word	0x00003130


	//   ....[5]....
        /*01c8*/ 	.word	0x000033c0


	//----- nvinfo : EIATTR_CRS_STACK_SIZE
	.align		4
.L_985:
        /*01cc*/ 	.byte	0x04, 0x1e
        /*01ce*/ 	.short	(.L_987 - .L_986)
.L_986:
        /*01d0*/ 	.word	0x00000000


	//----- nvinfo : EIATTR_CBANK_PARAM_SIZE
	.align		4
.L_987:
        /*01d4*/ 	.byte	0x03, 0x19
        /*01d6*/ 	.short	0x0064


	//----- nvinfo : EIATTR_PARAM_CBANK
	.align		4
        /*01d8*/ 	.byte	0x04, 0x0a
        /*01da*/ 	.short	(.L_989 - .L_988)
	.align		4
.L_988:
        /*01dc*/ 	.word	index@(.nv.constant0._Z21moe_wna16_gemm_kernelI6__halfLi4ELi2EEvPKT_PS1_PKjS3_S6_PKfPKiSA_SA_tttjjjtttbb)
        /*01e0*/ 	.short	0x0380
        /*01e2*/ 	.short	0x0064


	//----- nvinfo : EIATTR_SW_WAR
	.align		4
.L_989:
        /*01e4*/ 	.byte	0x04, 0x36
        /*01e6*/ 	.short	(.L_991 - .L_990)
.L_990:
        /*01e8*/ 	.word	0x00000008
.L_991:


//--------------------- .nv.info._Z21moe_wna16_gemm_kernelI6__halfLi4ELi1EEvPKT_PS1_PKjS3_S6_PKfPKiSA_SA_tttjjjtttbb --------------------------
	.section	.nv.info._Z21moe_wna16_gemm_kernelI6__halfLi4ELi1EEvPKT_PS1_PKjS3_S6_PKfPKiSA_SA_tttjjjtttbb,"",@"SHT_CUDA_INFO"
	.sectionflags	@""
	.align	4


	//----- nvinfo : EIATTR_CUDA_API_VERSION
	.align		4
        /*0000*/ 	.byte	0x04, 0x37
        /*0002*/ 	.short	(.L_993 - .L_992)
.L_992:
        /*0004*/ 	.word	0x00000082


	//----- nvinfo : EIATTR_KPARAM_INFO
	.align		4
.L_993:
        /*0008*/ 	.byte	0x04, 0x17
        /*000a*/ 	.short	(.L_995 - .L_994)
.L_994:
        /*000c*/ 	.word	0x00000000
        /*0010*/ 	.short	0x0013
        /*0012*/ 	.short	0x0063
        /*0014*/ 	.byte	0x00, 0xf0, 0x05, 0x00


	//----- nvinfo : EIATTR_KPARAM_INFO
	.align		4
.L_995:
        /*0018*/ 	.byte	0x04, 0x17
        /*001a*/ 	.short	(.L_997 - .L_996)
.L_996:
        /*001c*/ 	.word	0x00000000
        /*0020*/ 	.short	0x0012
        /*0022*/ 	.short	0x0062
        /*0024*/ 	.byte	0x00, 0xf0, 0x05, 0x00


	//----- nvinfo : EIATTR_KPARAM_INFO
	.align		4
.L_997:
        /*0028*/ 	.byte	0x04, 0x17
        /*002a*/ 	.short	(.L_999 - .L_998)
.L_998:
        /*002c*/ 	.word	0x00000000
        /*0030*/ 	.short	0x0011
        /*0032*/ 	.short	0x0060
        /*0034*/ 	.byte	0x00, 0xf0, 0x09, 0x00


	//----- nvinfo : EIATTR_KPARAM_INFO
	.align		4
.L_999:
        /*0038*/ 	.byte	0x04, 0x17
        /*003a*/ 	.short	(.L_1001 - .L_1000)
.L_1000:
        /*003c*/ 	.word	0x00000000
        /*0040*/ 	.short	0x0010
        /*0042*/ 	.short	0x005e
        /*0044*/ 	.byte	0x00, 0xf0, 0x09, 0x00


	//----- nvinfo : EIATTR_KPARAM_INFO
	.align		4
.L_1001:
        /*0048*/ 	.byte	0x04, 0x17
        /*004a*/ 	.short	(.L_1003 - .L_1002)
.L_1002:
        /*004c*/ 	.word	0x00000000
        /*0050*/ 	.short	0x000f
        /*0052*/ 	.short	0x005c
        /*0054*/ 	.byte	0x00, 0xf0, 0x09, 0x00


	//----- nvinfo : EIATTR_KPARAM_INFO
	.align		4
.L_1003:
        /*0058*/ 	.byte	0x04, 0x17
        /*005a*/ 	.short	(.L_1005 - .L_1004)
.L_1004:
        /*005c*/ 	.word	0x00000000
        /*0060*/ 	.short	0x000e
        /*0062*/ 	.short	0x0058
        /*0064*/ 	.byte	0x00, 0xf0, 0x11, 0x00


	//----- nvinfo : EIATTR_KPARAM_INFO
	.align		4
.L_1005:
        /*0068*/ 	.byte	0x04, 0x17
        /*006a*/ 	.short	(.L_1007 - .L_1006)
.L_1006:
        /*006c*/ 	.word	0x00000000
        /*0070*/ 	.short	0x000d
        /*0072*/ 	.short	0x0054
        /*0074*/ 	.byte	0x00, 0xf0, 0x11, 0x00


	//----- nvinfo : EIATTR_KPARAM_INFO
	.align		4
.L_1007:
        /*0078*/ 	.byte	0x04, 0x17
        /*007a*/ 	.short	(.L_1009 - .L_1008)
.L_1008:
        /*007c*/ 	.word	0x00000000
        /*0080*/ 	.short	0x000c
        /*0082*/ 	.short	0x0050
        /*0084*/ 	.byte	0x00, 0xf0, 0x11, 0x00


	//----- nvinfo : EIATTR_KPARAM_INFO
	.align		4
.L_1009:
        /*0088*/ 	.byte	0x04, 0x17
        /*008a*/ 	.short	(.L_1011 - .L_1010)
.L_1010:
        /*008c*/ 	.word	0x00000000
        /*0090*/ 	.short	0x000b
        /*0092*/ 	.short	0x004c
        /*0094*/ 	.byte	0x00, 0xf0, 0x09, 0x00


	//----- nvinfo : EIATTR_KPARAM_INFO
	.align		4
.L_1011:
        /*0098*/ 	.byte	0x04, 0x17
        /*009a*/ 	.short	(.L_1013 - .L_1012)
.L_1012:
        /*009c*/ 	.word	0x00000000
        /*00a0*/ 	.short	0x000a
        /*00a2*/ 	.short	0x004a
        /*00a4*/ 	.byte	0x00, 0xf0, 0x09, 0x00


	//----- nvinfo : EIATTR_KPARAM_INFO
	.align		4
.L_1013:
        /*00a8*/ 	.byte	0x04, 0x17
        /*00aa*/ 	.short	(.L_1015 - .L_1014)
.L_1014:
        /*00ac*/ 	.word	0x00000000
        /*00b0*/ 	.short	0x0009
        /*00b2*/ 	.short	0x0048
        /*00b4*/ 	.byte	0x00, 0xf0, 0x09, 0x00


	//----- nvinfo : EIATTR_KPARAM_INFO
	.align		4
.L_1015:
        /*00b8*/ 	.byte	0x04, 0x17
        /*00ba*/ 	.short	(.L_1017 - .L_1016)
.L_1016:
        /*00bc*/ 	.word	0x00000000
        /*00c0*/ 	.short	0x0008
        /*00c2*/ 	.short	0x0040
        /*00c4*/ 	.byte	0x00, 0xf5, 0x21, 0x00


	//----- nvinfo : EIATTR_KPARAM_INFO
	.align		4
.L_1017:
        /*00c8*/ 	.byte	0x04, 0x17
        /*00ca*/ 	.short	(.L_1019 - .L_1018)
.L_1018:
        /*00cc*/ 	.word	0x00000000
        /*00d0*/ 	.short	0x0007
        /*00d2*/ 	.short	0x0038
        /*00d4*/ 	.byte	0x00, 0xf5, 0x21, 0x00


	//----- nvinfo : EIATTR_KPARAM_INFO
	.align		4
.L_1019:
        /*00d8*/ 	.byte	0x04, 0x17
        /*00da*/ 	.short	(.L_1021 - .L_1020)
.L_1020:
        /*00dc*/ 	.word	0x00000000
        /*00e0*/ 	.short	0x0006
        /*00e2*/ 	.short	0x0030
        /*00e4*/ 	.byte	0x00, 0xf5, 0x21, 0x00


	//----- nvinfo : EIATTR_KPARAM_INFO
	.align		4
.L_1021:
        /*00e8*/ 	.byte	0x04, 0x17
        /*00ea*/ 	.short	(.L_1023 - .L_1022)
.L_1022:
        /*00ec*/ 	.word	0x00000000
        /*00f0*/ 	.short	0x0005
        /*00f2*/ 	.short	0x0028
        /*00f4*/ 	.byte	0x00, 0xf5, 0x21, 0x00


	//----- nvinfo : EIATTR_KPARAM_INFO
	.align		4
.L_1023:
        /*00f8*/ 	.byte	0x04, 0x17
        /*00fa*/ 	.short	(.L_1025 - .L_1024)
.L_1024:
        /*00fc*/ 	.word	0x00000000
        /*0100*/ 	.short	0x0004
        /*0102*/ 	.short	0x0020
        /*0104*/ 	.byte	0x00, 0xf5, 0x21, 0x00


	//----- nvinfo : EIATTR_KPARAM_INFO
	.align		4
.L_1025:
        /*0108*/ 	.byte	0x04, 0x17
        /*010a*/ 	.short	(.L_1027 - .L_1026)
.L_1026:
        /*010c*/ 	.word	0x00000000
        /*0110*/ 	.short	0x0003
        /*0112*/ 	.short	0x0018
        /*0114*/ 	.byte	0x00, 0xf5, 0x21, 0x00


	//----- nvinfo : EIATTR_KPARAM_INFO
	.align		4
.L_1027:
        /*0118*/ 	.byte	0x04, 0x17
        /*011a*/ 	.short	(.L_1029 - .L_1028)
.L_1028:
        /*011c*/ 	.word	0x00000000
        /*0120*/ 	.short	0x0002
        /*0122*/ 	.short	0x0010
        /*0124*/ 	.byte	0x00, 0xf5, 0x21, 0x00


	//----- nvinfo : EIATTR_KPARAM_INFO
	.align		4
.L_1029:
        /*0128*/ 	.byte	0x04, 0x17
        /*012a*/ 	.short	(.L_1031 - .L_1030)
.L_1030:
        /*012c*/ 	.word	0x00000000
        /*0130*/ 	.short	0x0001
        /*0132*/ 	.short	0x0008
        /*0134*/ 	.byte	0x00, 0xf5, 0x21, 0x00


	//----- nvinfo : EIATTR_KPARAM_INFO
	.align		4
.L_1031:
        /*0138*/ 	.byte	0x04, 0x17
        /*013a*/ 	.short	(.L_1033 - .L_1032)
.L_1032:
        /*013c*/ 	.word	0x00000000
        /*0140*/ 	.short	0x0000
        /*0142*/ 	.short	0x0000
        /*0144*/ 	.byte	0x00, 0xf5, 0x21, 0x00


	//----- nvinfo : EIATTR_SPARSE_MMA_MASK
	.align		4
.L_1033:
        /*0148*/ 	.byte	0x03, 0x50
        /*014a*/ 	.short	0x0000


	//----- nvinfo : EIATTR_MAXREG_COUNT
	.align		4
        /*014c*/ 	.byte	0x03, 0x1b
        /*014e*/ 	.short	0x00ff


	//----- nvinfo : EIATTR_NUM_BARRIERS
	.align		4
        /*0150*/ 	.byte	0x02, 0x4c
        /*0152*/ 	.byte	0x01
	.zero		1


	//----- nvinfo : EIATTR_MERCURY_ISA_VERSION
	.align		4
        /*0154*/ 	.byte	0x03, 0x5f
        /*0156*/ 	.short	0x0101


	//----- nvinfo : EIATTR_VRC_CTA_INIT_COUNT
	.align		4
        /*0158*/ 	.byte	0x02, 0x4a
	.zero		1
	.zero		1


	//----- nvinfo : EIATTR_ATOM16_EMUL_INSTR_REG_MAP
	.align		4
        /*015c*/ 	.byte	0x04, 0x2e
        /*015e*/ 	.short	(.L_1035 - .L_1034)


	//   ....[0]....
.L_1034:
        /*0160*/ 	.word	0x00002a90
        /*0164*/ 	.short	0x000a
        /*0166*/ 	.short	0x0000


	//   ....[1]....
        /*0168*/ 	.word	0x00002af0
        /*016c*/ 	.short	0x000a
        /*016e*/ 	.short	0x0000


	//   ....[2]....
        /*0170*/ 	.word	0x00002c40
        /*0174*/ 	.short	0x000a
        /*0176*/ 	.short	0x0000


	//   ....[3]....
        /*0178*/ 	.word	0x00002c80
        /*017c*/ 	.short	0x000a
        /*017e*/ 	.short	0x0000


	//   ....[4]....
        /*0180*/ 	.word	0x00002de0
        /*0184*/ 	.short	0x000a
        /*0186*/ 	.short	0x0000


	//   ....[5]....
        /*0188*/ 	.word	0x00002e20
        /*018c*/ 	.short	0x000a
        /*018e*/ 	.short	0x0000


	//   ....[6]....
        /*0190*/ 	.word	0x00002f70
        /*0194*/ 	.short	0x0006
        /*0196*/ 	.short	0x0000


	//   ....[7]....
        /*0198*/ 	.word	0x00002fc0
        /*019c*/ 	.short	0x0006
        /*019e*/ 	.short	0x0000


	//   ....[8]....
        /*01a0*/ 	.word	0x00003220
        /*01a4*/ 	.short	0x0006
        /*01a6*/ 	.short	0x0000


	//   ....[9]....
        /*01a8*/ 	.word	0x00003260
        /*01ac*/ 	.short	0x0006
        /*01ae*/ 	.short	0x0000


	//----- nvinfo : EIATTR_EXIT_INSTR_OFFSETS
	.align		4
.L_1035:
        /*01b0*/ 	.byte	0x04, 0x1c
        /*01b2*/ 	.short	(.L_1037 - .L_1036)


	//   ....[0]....
.L_1036:
        /*01b4*/ 	.word	0x000000d0


	//   ....[1]....
        /*01b8*/ 	.word	0x000008e0


	//   ....[2]....
        /*01bc*/ 	.word	0x00000930


	//   ....[3]....
        /*01c0*/ 	.word	0x00002840


	//   ....[4]....
        /*01c4*/ 	.word	0x00003070


	//   ....[5]....
        /*01c8*/ 	.word	0x00003300


	//----- nvinfo : EIATTR_CRS_STACK_SIZE
	.align		4
.L_1037:
        /*01cc*/ 	.byte	0x04, 0x1e
        /*01ce*/ 	.short	(.L_1039 - .L_1038)
.L_1038:
        /*01d0*/ 	.word	0x00000000


	//----- nvinfo : EIATTR_CBANK_PARAM_SIZE
	.align		4
.L_1039:
        /*01d4*/ 	.byte	0x03, 0x19
        /*01d6*/ 	.short	0x0064


	//----- nvinfo : EIATTR_PARAM_CBANK
	.align		4
        /*01d8*/ 	.byte	0x04, 0x0a
        /*01da*/ 	.short	(.L_1041 - .L_1040)
	.align		4
.L_1040:
        /*01dc*/ 	.word	index@(.nv.constant0._Z21moe_wna16_gemm_kernelI6__halfLi4ELi1EEvPKT_PS1_PKjS3_S6_PKfPKiSA_SA_tttjjjtttbb)
        /*01e0*/ 	.short	0x0380
        /*01e2*/ 	.short	0x0064


	//----- nvinfo : EIATTR_SW_WAR
	.align		4
.L_1041:
        /*01e4*/ 	.byte	0x04, 0x36
        /*01e6*/ 	.short	(.L_1043 - .L_1042)
.L_1042:
        /*01e8*/ 	.word	0x00000008
.L_1043:


//--------------------- .nv.callgraph             --------------------------
	.section	.nv.callgraph,"",@"SHT_CUDA_CALLGRAPH"
	.align	4
	.sectionentsize	8
	.align		4
        /*0000*/ 	.word	0x00000000
	.align		4
        /*0004*/ 	.word	0xffffffff
	.align		4
        /*0008*/ 	.word	0x00000000
	.align		4
        /*000c*/ 	.word	0xfffffffe
	.align		4
        /*0010*/ 	.word	0x00000000
	.align		4
        /*0014*/ 	.word	0xfffffffd
	.align		4
        /*0018*/ 	.word	0x00000000
	.align		4
        /*001c*/ 	.word	0xfffffffc


//--------------------- .nv.constant4             --------------------------
	.section	.nv.constant4,"a",@progbits
	.align	8
	.align		8
.nv.constant4:
        /*0000*/ 	.dword	_ZN43_INTERNAL_27fab942_12_moe_wna16_cu_addae3ac4cuda3std3__45__cpo5beginE
	.align		8
        /*0008*/ 	.dword	_ZN43_INTERNAL_27fab942_12_moe_wna16_cu_addae3ac4cuda3std3__45__cpo3endE
	.align		8
        /*0010*/ 	.dword	_ZN43_INTERNAL_27fab942_12_moe_wna16_cu_addae3ac4cuda3std3__45__cpo6cbeginE
	.align		8
        /*0018*/ 	.dword	_ZN43_INTERNAL_27fab942_12_moe_wna16_cu_addae3ac4cuda3std3__45__cpo4cendE
	.align		8
        /*0020*/ 	.dword	_ZN43_INTERNAL_27fab942_12_moe_wna16_cu_addae3ac4cuda3std3__45__cpo6rbeginE
	.align		8
        /*0028*/ 	.dword	_ZN43_INTERNAL_27fab942_12_moe_wna16_cu_addae3ac4cuda3std3__45__cpo4rendE
	.align		8
        /*0030*/ 	.dword	_ZN43_INTERNAL_27fab942_12_moe_wna16_cu_addae3ac4cuda3std3__45__cpo7crbeginE
	.align		8
        /*0038*/ 	.dword	_ZN43_INTERNAL_27fab942_12_moe_wna16_cu_addae3ac4cuda3std3__45__cpo5crendE
	.align		8
        /*0040*/ 	.dword	_ZN43_INTERNAL_27fab942_12_moe_wna16_cu_addae3ac4cuda3std3__445_GLOBAL__N__27fab942_12_moe_wna16_cu_addae3ac6ignoreE
	.align		8
        /*0048*/ 	.dword	_ZN43_INTERNAL_27fab942_12_moe_wna16_cu_addae3ac4cuda3std3__419piecewise_constructE
	.align		8
        /*0050*/ 	.dword	_ZN43_INTERNAL_27fab942_12_moe_wna16_cu_addae3ac4cuda3std3__48in_placeE
	.align		8
        /*0058*/ 	.dword	_ZN43_INTERNAL_27fab942_12_moe_wna16_cu_addae3ac4cuda3std3__420unreachable_sentinelE
	.align		8
        /*0060*/ 	.dword	_ZN43_INTERNAL_27fab942_12_moe_wna16_cu_addae3ac4cuda3std6ranges3__45__cpo4swapE
	.align		8
        /*0068*/ 	.dword	_ZN43_INTERNAL_27fab942_12_moe_wna16_cu_addae3ac4cuda3std6ranges3__45__cpo9iter_moveE
	.align		8
        /*0070*/ 	.dword	_ZN43_INTERNAL_27fab942_12_moe_wna16_cu_addae3ac4cuda3std6ranges3__45__cpo5beginE
	.align		8
        /*0078*/ 	.dword	_ZN43_INTERNAL_27fab942_12_moe_wna16_cu_addae3ac4cuda3std6ranges3__45__cpo3endE
	.align		8
        /*0080*/ 	.dword	_ZN43_INTERNAL_27fab942_12_moe_wna16_cu_addae3ac4cuda3std6ranges3__45__cpo6cbeginE
	.align		8
        /*0088*/ 	.dword	_ZN43_INTERNAL_27fab942_12_moe_wna16_cu_addae3ac4cuda3std6ranges3__45__cpo4cendE
	.align		8
        /*0090*/ 	.dword	_ZN43_INTERNAL_27fab942_12_moe_wna16_cu_addae3ac4cuda3std6ranges3__45__cpo7advanceE
	.align		8
        /*0098*/ 	.dword	_ZN43_INTERNAL_27fab942_12_moe_wna16_cu_addae3ac4cuda3std6ranges3__45__cpo9iter_swapE
	.align		8
        /*00a0*/ 	.dword	_ZN43_INTERNAL_27fab942_12_moe_wna16_cu_addae3ac4cuda3std6ranges3__45__cpo4nextE
	.align		8
        /*00a8*/ 	.dword	_ZN43_INTERNAL_27fab942_12_moe_wna16_cu_addae3ac4cuda3std6ranges3__45__cpo4prevE
	.align		8
        /*00b0*/ 	.dword	_ZN43_INTERNAL_27fab942_12_moe_wna16_cu_addae3ac4cuda3std6ranges3__45__cpo4dataE
	.align		8
        /*00b8*/ 	.dword	_ZN43_INTERNAL_27fab942_12_moe_wna16_cu_addae3ac4cuda3std6ranges3__45__cpo5cdataE
	.align		8
        /*00c0*/ 	.dword	_ZN43_INTERNAL_27fab942_12_moe_wna16_cu_addae3ac4cuda3std6ranges3__45__cpo4sizeE
	.align		8
        /*00c8*/ 	.dword	_ZN43_INTERNAL_27fab942_12_moe_wna16_cu_addae3ac4cuda3std6ranges3__45__cpo5ssizeE
	.align		8
        /*00d0*/ 	.dword	_ZN43_INTERNAL_27fab942_12_moe_wna16_cu_addae3ac4cuda3std6ranges3__45__cpo8distanceE
	.align		8
        /*00d8*/ 	.dword	_ZN43_INTERNAL_27fab942_12_moe_wna16_cu_addae3ac6thrust24THRUST_300001_SM_1000_NS6system6detail10sequential3seqE


//--------------------- .text._Z21moe_wna16_gemm_kernelI13__nv_bfloat16Li8ELi8EEvPKT_PS1_PKjS3_S6_PKfPKiSA_SA_tttjjjtttbb --------------------------
	.section	.text._Z21moe_wna16_gemm_kernelI13__nv_bfloat16Li8ELi8EEvPKT_PS1_PKjS3_S6_PKfPKiSA_SA_tttjjjtttbb,"ax",@progbits
	.align	128
        .global         _Z21moe_wna16_gemm_kernelI13__nv_bfloat16Li8ELi8EEvPKT_PS1_PKjS3_S6_PKfPKiSA_SA_tttjjjtttbb
        .type           _Z21moe_wna16_gemm_kernelI13__nv_bfloat16Li8ELi8EEvPKT_PS1_PKjS3_S6_PKfPKiSA_SA_tttjjjtttbb,@function
        .size           _Z21moe_wna16_gemm_kernelI13__nv_bfloat16Li8ELi8EEvPKT_PS1_PKjS3_S6_PKfPKiSA_SA_tttjjjtttbb,(.L_x_549 - _Z21moe_wna16_gemm_kernelI13__nv_bfloat16Li8ELi8EEvPKT_PS1_PKjS3_S6_PKfPKiSA_SA_tttjjjtttbb)
        .other          _Z21moe_wna16_gemm_kernelI13__nv_bfloat16Li8ELi8EEvPKT_PS1_PKjS3_S6_PKfPKiSA_SA_tttjjjtttbb,@"STO_CUDA_ENTRY STV_DEFAULT"
_Z21moe_wna16_gemm_kernelI13__nv_bfloat16Li8ELi8EEvPKT_PS1_PKjS3_S6_PKfPKiSA_SA_tttjjjtttbb:
.text._Z21moe_wna16_gemm_kernelI13__nv_bfloat16Li8ELi8EEvPKT_PS1_PKjS3_S6_PKfPKiSA_SA_tttjjjtttbb:
[----:B------:R-:W0:Y:S08]  /*0000*/  LDC R1, c[0x0][0x37c] ;  /* 0x0000df00ff017b82 */ /* 0x000e300000000800 */
[----:B------:R-:W1:Y:S01]  /*0010*/  LDC.64 R2, c[0x0][0x3c0] ;  /* 0x0000f000ff027b82 */ /* 0x000e620000000a00 */
[----:B------:R-:W1:Y:S01]  /*0020*/  LDCU.64 UR12, c[0x0][0x358] ;  /* 0x00006b00ff0c77ac */ /* 0x000e620008000a00 */
[----:B0-----:R-:W-:Y:S01]  /*0030*/  VIADD R1, R1, 0xfffffed0 ;  /* 0xfffffed001017836 */ /* 0x001fe20000000000 */
[----:B------:R-:W0:Y:S01]  /*0040*/  LDCU UR10, c[0x0][0x3dc] ;  /* 0x00007b80ff0a77ac */ /* 0x000e220008000800 */
[----:B-1----:R-:W2:Y:S04]  /*0050*/  LDG.E.CONSTANT R2, desc[UR12][R2.64] ;  /* 0x0000000c02027981 */ /* 0x002ea8000c1e9900 */
[----:B------:R-:W1:Y:S01]  /*0060*/  S2UR UR6, SR_CTAID.X ;  /* 0x00000000000679c3 */ /* 0x000e620000002500 */
[----:B0-----:R-:W-:Y:S01]  /*0070*/  ULOP3.LUT UR10, UR10, 0xffff, URZ, 0xc0, !UPT ;  /* 0x0000ffff0a0a7892 */ /* 0x001fe2000f8ec0ff */
[----:B------:R-:W-:-:S02]  /*0080*/  R2UR UR8, R1 ;  /* 0x00000000010872ca */ /* 0x000fc400000e0000 */
[C---:B------:R-:W-:Y:S02]  /*0090*/  R2UR UR21, R1.reuse ;  /* 0x00000000011572ca */ /* 0x040fe400000e0000 */
[C---:B------:R-:W-:Y:S02]  /*00a0*/  R2UR UR14, R1.reuse ;  /* 0x00000000010e72ca */ /* 0x040fe400000e0000 */
[----:B------:R-:W-:Y:S01]  /*00b0*/  R2UR UR20, R1 ;  /* 0x00000000011472ca */ /* 0x000fe200000e0000 */
[----:B-1----:R-:W-:-:S06]  /*00c0*/  UIMAD UR19, UR10, UR6, URZ ;  /* 0x000000060a1372a4 */ /* 0x002fcc000f8e02ff */
[----:B--2---:R-:W-:-:S13]  /*00d0*/  ISETP.LE.U32.AND P0, PT, R2, UR19, PT ;  /* 0x0000001302007c0c */ /* 0x004fda000bf03070 */
[----:B------:R-:W-:Y:S05]  /*00e0*/  @P0 EXIT ;  /* 0x000000000000094d */ /* 0x000fea0003800000 */
[----:B------:R-:W0:Y:S01]  /*00f0*/  LDCU.64 UR4, c[0x0][0x3b8] ;  /* 0x00007700ff0477ac */ /* 0x000e220008000a00 */
[----:B------:R-:W1:Y:S01]  /*0100*/  S2R R0, SR_TID.X ;  /* 0x0000000000007919 */ /* 0x000e620000002100 */
[----:B------:R-:W1:Y:S01]  /*0110*/  S2R R3, SR_CTAID.Y ;  /* 0x0000000000037919 */ /* 0x000e620000002600 */
[----:B------:R-:W2:Y:S01]  /*0120*/  S2UR UR9, SR_CTAID.Z ;  /* 0x00000000000979c3 */ /* 0x000ea20000002700 */
[----:B------:R-:W3:Y:S01]  /*0130*/  LDCU UR11, c[0x0][0x3e0] ;  /* 0x00007c00ff0b77ac */ /* 0x000ee20008000800 */
[----:B0-----:R-:W-:-:S06]  /*0140*/  UIMAD.WIDE.U32 UR4, UR6, 0x4, UR4 ;  /* 0x00000004060478a5 */ /* 0x001fcc000f8e0004 */
[----:B------:R-:W-:Y:S01]  /*0150*/  IMAD.U32 R10, RZ, RZ, UR4 ;  /* 0x00000004ff0a7e24 */ /* 0x000fe2000f8e00ff */
[----:B------:R-:W-:-:S04]  /*0160*/  MOV R11, UR5 ;  /* 0x00000005000b7c02 */ /* 0x000fc80008000f00 */
[----:B------:R-:W0:Y:S01]  /*0170*/  LDCU.U16 UR4, c[0x0][0x3dc] ;  /* 0x00007b80ff0477ac */ /* 0x000e220008000400 */
[----:B------:R4:W5:Y:S01]  /*0180*/  LDG.E.CONSTANT R10, desc[UR12][R10.64] ;  /* 0x0000000c0a0a7981 */ /* 0x000962000c1e9900 */
[----:B------:R-:W1:Y:S01]  /*0190*/  LDCU.U16 UR15, c[0x0][0x3de] ;  /* 0x00007bc0ff0f77ac */ /* 0x000e620008000400 */
[----:B---3--:R-:W-:-:S04]  /*01a0*/  ULOP3.LUT UR11, UR11, 0xffff, URZ, 0xc0, !UPT ;  /* 0x0000ffff0b0b7892 */ /* 0x008fc8000f8ec0ff */
[----:B--2---:R-:W-:Y:S02]  /*01b0*/  UIMAD UR9, UR11, UR9, URZ ;  /* 0x000000090b0972a4 */ /* 0x004fe4000f8e02ff */
[----:B0-----:R-:W-:-:S04]  /*01c0*/  UPRMT UR4, UR4, 0x9910, URZ ;  /* 0x0000991004047896 */ /* 0x001fc800080000ff */
[----:B------:R-:W-:Y:S01]  /*01d0*/  UISETP.NE.AND UP0, UPT, UR4, URZ, UPT ;  /* 0x000000ff0400728c */ /* 0x000fe2000bf05270 */
[----:B-1----:R-:W-:Y:S02]  /*01e0*/  IMAD R8, R3, UR15, R0 ;  /* 0x0000000f03087c24 */ /* 0x002fe4000f8e0200 */
[----:B------:R-:W-:-:S06]  /*01f0*/  UMOV UR4, URZ ;  /* 0x000000ff00047c82 */ /* 0x000fcc0008000000 */
[----:B----4-:R-:W-:Y:S05]  /*0200*/  BRA.U !UP0, `(.L_x_0) ;  /* 0x0000000508a87547 */ /* 0x010fea000b800000 */
[----:B------:R-:W0:Y:S01]  /*0210*/  LDC R4, c[0x0][0x3cc] ;  /* 0x0000f300ff047b82 */ /* 0x000e220000000800 */
[----:B------:R-:W-:Y:S01]  /*0220*/  SHF.R.U32.HI R2, RZ, 0x1, R0 ;  /* 0x00000001ff027819 */ /* 0x000fe20000011600 */
[----:B------:R-:W-:-:S03]  /*0230*/  UMOV UR5, URZ ;  /* 0x000000ff00057c82 */ /* 0x000fc60008000000 */
[----:B------:R-:W-:Y:S01]  /*0240*/  LOP3.LUT R3, R2, 0x1, RZ, 0xc0, !PT ;  /* 0x0000000102037812 */ /* 0x000fe200078ec0ff */
[----:B------:R-:W-:-:S03]  /*0250*/  IMAD.SHL.U32 R2, R0, 0x2, RZ ;  /* 0x0000000200027824 */ /* 0x000fc600078e00ff */
[----:B------:R-:W-:-:S04]  /*0260*/  LOP3.LUT R3, R3, 0x3fc, R0, 0xf8, !PT ;  /* 0x000003fc03037812 */ /* 0x000fc800078ef800 */
[----:B------:R-:W-:-:S05]  /*0270*/  LOP3.LUT R3, R3, 0x2, R2, 0xf8, !PT ;  /* 0x0000000203037812 */ /* 0x000fca00078ef802 */
[----:B------:R-:W-:Y:S01]  /*0280*/  VIADD R3, R3, UR9 ;  /* 0x0000000903037c36 */ /* 0x000fe20008000000 */
[----:B0-----:R-:W-:-:S07]  /*0290*/  LOP3.LUT R2, R4, 0xffff, RZ, 0xc0, !PT ;  /* 0x0000ffff04027812 */ /* 0x001fce00078ec0ff */
.L_x_4:
[----:B0-----:R-:W0:Y:S01]  /*02a0*/  LDCU.64 UR6, c[0x0][0x3b0] ;  /* 0x00007600ff0677ac */ /* 0x001e220008000a00 */
[----:B------:R-:W-:-:S04]  /*02b0*/  UIADD3 UR4, UPT, UPT, UR19, UR5, URZ ;  /* 0x0000000513047290 */ /* 0x000fc8000fffe0ff */
[----:B0-----:R-:W-:Y:S01]  /*02c0*/  UIMAD.WIDE UR6, UR4, 0x4, UR6 ;  /* 0x00000004040678a5 */ /* 0x001fe2000f8e0206 */
[----:B------:R-:W-:-:S06]  /*02d0*/  IABS R11, R2 ;  /* 0x00000002000b7213 */ /* 0x000fcc0000000000 */
[----:B------:R-:W0:Y:S01]  /*02e0*/  LDCU UR4, c[0x0][0x3d0] ;  /* 0x00007a00ff0477ac */ /* 0x000e220008000800 */
[----:B---3--:R-:W-:Y:S01]  /*02f0*/  IMAD.U32 R5, RZ, RZ, UR7 ;  /* 0x00000007ff057e24 */ /* 0x008fe2000f8e00ff */
[----:B------:R-:W-:-:S05]  /*0300*/  MOV R4, UR6 ;  /* 0x0000000600047c02 */ /* 0x000fca0008000f00 */
[----:B------:R-:W2:Y:S01]  /*0310*/  LDG.E.CONSTANT R5, desc[UR12][R4.64] ;  /* 0x0000000c04057981 */ /* 0x000ea2000c1e9900 */
[----:B------:R-:W1:Y:S01]  /*0320*/  I2F.RP R9, R11 ;  /* 0x0000000b00097306 */ /* 0x000e620000209400 */
[----:B------:R-:W-:-:S07]  /*0330*/  IABS R14, R2 ;  /* 0x00000002000e7213 */ /* 0x000fce0000000000 */
[----:B-1----:R-:W1:Y:S02]  /*0340*/  MUFU.RCP R9, R9 ;  /* 0x0000000900097308 */ /* 0x002e640000001000 */
[----:B-1----:R-:W-:Y:S02]  /*0350*/  VIADD R6, R9, 0xffffffe ;  /* 0x0ffffffe09067836 */ /* 0x002fe40000000000 */
[----:B------:R-:W-:-:S04]  /*0360*/  IMAD.MOV R9, RZ, RZ, -R14 ;  /* 0x000000ffff097224 */ /* 0x000fc800078e0a0e */
[----:B------:R1:W3:Y:S02]  /*0370*/  F2I.FTZ.U32.TRUNC.NTZ R7, R6 ;  /* 0x0000000600077305 */ /* 0x0002e4000021f000 */
[----:B-1----:R-:W-:Y:S01]  /*0380*/  IMAD.MOV.U32 R6, RZ, RZ, RZ ;  /* 0x000000ffff067224 */ /* 0x002fe200078e00ff */
[----:B---3--:R-:W-:-:S05]  /*0390*/  IADD3 R12, PT, PT, RZ, -R7, RZ ;  /* 0x80000007ff0c7210 */ /* 0x008fca0007ffe0ff */
[----:B------:R-:W-:-:S04]  /*03a0*/  IMAD R13, R12, R11, RZ ;  /* 0x0000000b0c0d7224 */ /* 0x000fc800078e02ff */
[----:B------:R-:W-:Y:S01]  /*03b0*/  IMAD.HI.U32 R7, R7, R13, R6 ;  /* 0x0000000d07077227 */ /* 0x000fe200078e0006 */
[----:B--2---:R-:W-:Y:S02]  /*03c0*/  IABS R4, R5 ;  /* 0x0000000500047213 */ /* 0x004fe40000000000 */
[----:B------:R-:W-:-:S03]  /*03d0*/  LOP3.LUT R5, R5, R2, RZ, 0x3c, !PT ;  /* 0x0000000205057212 */ /* 0x000fc600078e3cff */
[----:B------:R-:W-:Y:S01]  /*03e0*/  IMAD.HI.U32 R6, R7, R4, RZ ;  /* 0x0000000407067227 */ /* 0x000fe200078e00ff */
[----:B------:R-:W-:-:S03]  /*03f0*/  ISETP.GE.AND P2, PT, R5, RZ, PT ;  /* 0x000000ff0500720c */ /* 0x000fc60003f46270 */
[----:B------:R-:W-:-:S05]  /*0400*/  IMAD R4, R6, R9, R4 ;  /* 0x0000000906047224 */ /* 0x000fca00078e0204 */
[----:B------:R-:W-:-:S13]  /*0410*/  ISETP.GT.U32.AND P1, PT, R11, R4, PT ;  /* 0x000000040b00720c */ /* 0x000fda0003f24070 */
[-C--:B------:R-:W-:Y:S01]  /*0420*/  @!P1 IADD3 R4, PT, PT, R4, -R11.reuse, RZ ;  /* 0x8000000b04049210 */ /* 0x080fe20007ffe0ff */
[----:B------:R-:W-:Y:S01]  /*0430*/  @!P1 VIADD R6, R6, 0x1 ;  /* 0x0000000106069836 */ /* 0x000fe20000000000 */
[----:B------:R-:W-:Y:S02]  /*0440*/  ISETP.NE.AND P1, PT, R2, RZ, PT ;  /* 0x000000ff0200720c */ /* 0x000fe40003f25270 */
[----:B------:R-:W-:-:S13]  /*0450*/  ISETP.GE.U32.AND P0, PT, R4, R11, PT ;  /* 0x0000000b0400720c */ /* 0x000fda0003f06070 */
[----:B------:R-:W-:-:S05]  /*0460*/  @P0 VIADD R6, R6, 0x1 ;  /* 0x0000000106060836 */ /* 0x000fca0000000000 */
[----:B------:R-:W-:Y:S02]  /*0470*/  @!P2 IADD3 R6, PT, PT, RZ, -R6, RZ ;  /* 0x80000006ff06a210 */ /* 0x000fe40007ffe0ff */
[----:B------:R-:W-:-:S04]  /*0480*/  @!P1 LOP3.LUT R6, RZ, R2, RZ, 0x33, !PT ;  /* 0x00000002ff069212 */ /* 0x000fc800078e33ff */
[----:B0-----:R-:W-:Y:S01]  /*0490*/  ISETP.GE.U32.AND P0, PT, R6, UR4, PT ;  /* 0x0000000406007c0c */ /* 0x001fe2000bf06070 */
[----:B------:R-:W-:-:S12]  /*04a0*/  UMOV UR4, UR5 ;  /* 0x0000000500047c82 */ /* 0x000fd80008000000 */
[----:B------:R-:W-:Y:S05]  /*04b0*/  @P0 BRA `(.L_x_0) ;  /* 0x0000000000fc0947 */ /* 0x000fea0003800000 */
[----:B-----5:R-:W-:Y:S01]  /*04c0*/  ISETP.NE.AND P0, PT, R10, -0x1, PT ;  /* 0xffffffff0a00780c */ /* 0x020fe20003f05270 */
[----:B------:R-:W-:-:S12]  /*04d0*/  UIADD3 UR5, UPT, UPT, UR4, 0x1, URZ ;  /* 0x0000000104057890 */ /* 0x000fd8000fffe0ff */
[----:B------:R-:W-:Y:S05]  /*04e0*/  @!P0 BRA `(.L_x_1) ;  /* 0x0000000000e48947 */ /* 0x000fea0003800000 */
[----:B------:R-:W0:Y:S01]  /*04f0*/  LDC.U16 R11, c[0x0][0x3de] ;  /* 0x0000f780ff0b7b82 */ /* 0x000e220000000400 */
[----:B------:R-:W-:-:S06]  /*0500*/  UIADD3 UR6, UPT, UPT, UR15, -0x1, UR11 ;  /* 0xffffffff0f067890 */ /* 0x000fcc000fffe00b */
[----:B------:R-:W-:Y:S01]  /*0510*/  MOV R12, UR6 ;  /* 0x00000006000c7c02 */ /* 0x000fe20008000f00 */
[----:B------:R-:W-:-:S03]  /*0520*/  ULOP3.LUT UR6, UR6, UR15, URZ, 0x3c, !UPT ;  /* 0x0000000f06067292 */ /* 0x000fc6000f8e3cff */
[----:B------:R-:W-:-:S03]  /*0530*/  IABS R12, R12 ;  /* 0x0000000c000c7213 */ /* 0x000fc60000000000 */
[----:B------:R-:W-:Y:S02]  /*0540*/  ISETP.LE.AND P2, PT, RZ, UR6, PT ;  /* 0x00000006ff007c0c */ /* 0x000fe4000bf43270 */
[-C--:B0-----:R-:W-:Y:S02]  /*0550*/  IABS R9, R11.reuse ;  /* 0x0000000b00097213 */ /* 0x081fe40000000000 */
[----:B------:R-:W-:Y:S02]  /*0560*/  IABS R13, R11 ;  /* 0x0000000b000d7213 */ /* 0x000fe40000000000 */
[----:B------:R-:W0:Y:S08]  /*0570*/  I2F.RP R7, R9 ;  /* 0x0000000900077306 */ /* 0x000e300000209400 */
[----:B0-----:R-:W0:Y:S02]  /*0580*/  MUFU.RCP R7, R7 ;  /* 0x0000000700077308 */ /* 0x001e240000001000 */
[----:B0-----:R-:W-:-:S02]  /*0590*/  VIADD R4, R7, 0xffffffe ;  /* 0x0ffffffe07047836 */ /* 0x001fc40000000000 */
[----:B------:R-:W-:-:S04]  /*05a0*/  IMAD.MOV R7, RZ, RZ, -R13 ;  /* 0x000000ffff077224 */ /* 0x000fc800078e0a0d */
[----:B------:R0:W1:Y:S02]  /*05b0*/  F2I.FTZ.U32.TRUNC.NTZ R5, R4 ;  /* 0x0000000400057305 */ /* 0x000064000021f000 */
[----:B0-----:R-:W-:Y:S02]  /*05c0*/  IMAD.MOV.U32 R4, RZ, RZ, RZ ;  /* 0x000000ffff047224 */ /* 0x001fe400078e00ff */
[----:B-1----:R-:W-:-:S04]  /*05d0*/  IMAD.MOV R14, RZ, RZ, -R5 ;  /* 0x000000ffff0e7224 */ /* 0x002fc800078e0a05 */
[----:B------:R-:W-:-:S04]  /*05e0*/  IMAD R11, R14, R9, RZ ;  /* 0x000000090e0b7224 */ /* 0x000fc800078e02ff */
[----:B------:R-:W-:Y:S01]  /*05f0*/  IMAD.HI.U32 R5, R5, R11, R4 ;  /* 0x0000000b05057227 */ /* 0x000fe200078e0004 */
[----:B------:R-:W-:-:S05]  /*0600*/  MOV R4, R12 ;  /* 0x0000000c00047202 */ /* 0x000fca0000000f00 */
[----:B------:R-:W-:-:S04]  /*0610*/  IMAD.HI.U32 R5, R5, R4, RZ ;  /* 0x0000000405057227 */ /* 0x000fc800078e00ff */
[----:B------:R-:W-:-:S05]  /*0620*/  IMAD R4, R5, R7, R4 ;  /* 0x0000000705047224 */ /* 0x000fca00078e0204 */
[----:B------:R-:W-:-:S13]  /*0630*/  ISETP.GT.U32.AND P1, PT, R9, R4, PT ;  /* 0x000000040900720c */ /* 0x000fda0003f24070 */
[----:B------:R-:W-:Y:S02]  /*0640*/  @!P1 IMAD.IADD R4, R4, 0x1, -R9 ;  /* 0x0000000104049824 */ /* 0x000fe400078e0a09 */
[----:B------:R-:W-:Y:S01]  /*0650*/  @!P1 VIADD R5, R5, 0x1 ;  /* 0x0000000105059836 */ /* 0x000fe20000000000 */
[----:B------:R-:W-:Y:S02]  /*0660*/  ISETP.NE.AND P1, PT, RZ, UR15, PT ;  /* 0x0000000fff007c0c */ /* 0x000fe4000bf25270 */
[----:B------:R-:W-:-:S13]  /*0670*/  ISETP.GE.U32.AND P0, PT, R4, R9, PT ;  /* 0x000000090400720c */ /* 0x000fda0003f06070 */
[----:B------:R-:W-:-:S05]  /*0680*/  @P0 IADD3 R5, PT, PT, R5, 0x1, RZ ;  /* 0x0000000105050810 */ /* 0x000fca0007ffe0ff */
[----:B------:R-:W-:-:S04]  /*0690*/  IMAD.MOV.U32 R12, RZ, RZ, R5 ;  /* 0x000000ffff0c7224 */ /* 0x000fc800078e0005 */
[----:B------:R-:W-:Y:S01]  /*06a0*/  @!P2 IMAD.MOV R12, RZ, RZ, -R12 ;  /* 0x000000ffff0ca224 */ /* 0x000fe200078e0a0c */
[----:B------:R-:W-:-:S04]  /*06b0*/  @!P1 LOP3.LUT R12, RZ, UR15, RZ, 0x33, !PT ;  /* 0x0000000fff0c9c12 */ /* 0x000fc8000f8e33ff */
[----:B------:R-:W-:-:S13]  /*06c0*/  ISETP.GE.AND P0, PT, R12, 0x1, PT ;  /* 0x000000010c00780c */ /* 0x000fda0003f06270 */
[----:B------:R-:W-:Y:S05]  /*06d0*/  @!P0 BRA `(.L_x_1) ;  /* 0x0000000000688947 */ /* 0x000fea0003800000 */
[----:B------:R-:W0:Y:S01]  /*06e0*/  S2UR UR6, SR_CgaCtaId ;  /* 0x00000000000679c3 */ /* 0x000e220000008800 */
[----:B------:R-:W1:Y:S01]  /*06f0*/  LDCU UR7, c[0x0][0x3d8] ;  /* 0x00007b00ff0777ac */ /* 0x000e620008000800 */
[----:B------:R-:W-:Y:S01]  /*0700*/  HFMA2 R9, -RZ, RZ, 0, 0 ;  /* 0x00000000ff097431 */ /* 0x000fe200000001ff */
[----:B------:R-:W-:Y:S01]  /*0710*/  BSSY.RECONVERGENT B0, `(.L_x_1) ;  /* 0x0000016000007945 */ /* 0x000fe20003800200 */
[----:B------:R-:W-:Y:S01]  /*0720*/  UIMAD UR16, UR11, UR4, URZ ;  /* 0x000000040b1072a4 */ /* 0x000fe2000f8e02ff */
[----:B------:R-:W2:Y:S03]  /*0730*/  LDCU UR17, c[0x0][0x3d8] ;  /* 0x00007b00ff1177ac */ /* 0x000ea60008000800 */
[----:B------:R-:W3:Y:S01]  /*0740*/  LDC.64 R4, c[0x0][0x380] ;  /* 0x0000e000ff047b82 */ /* 0x000ee20000000a00 */
[----:B------:R-:W-:Y:S01]  /*0750*/  UMOV UR4, 0x400 ;  /* 0x0000040000047882 */ /* 0x000fe20000000000 */
[----:B-1----:R-:W-:Y:S01]  /*0760*/  IMAD R13, R6, UR7, R3 ;  /* 0x00000007060d7c24 */ /* 0x002fe2000f8e0203 */
[----:B0-2---:R-:W-:-:S12]  /*0770*/  ULEA UR4, UR6, UR4, 0x18 ;  /* 0x0000000406047291 */ /* 0x005fd8000f8ec0ff */
.L_x_3:
[----:B------:R-:W-:-:S04]  /*0780*/  IMAD R7, R9, UR15, RZ ;  /* 0x0000000f09077c24 */ /* 0x000fc8000f8e02ff */
[----:B0-----:R-:W-:-:S04]  /*0790*/  IMAD.IADD R11, R7, 0x1, R0 ;  /* 0x00000001070b7824 */ /* 0x001fc800078e0200 */
[----:B------:R-:W-:-:S05]  /*07a0*/  VIADD R6, R11, UR9 ;  /* 0x000000090b067c36 */ /* 0x000fca0008000000 */
[----:B------:R-:W-:-:S04]  /*07b0*/  ISETP.GE.U32.AND P0, PT, R6, UR17, PT ;  /* 0x0000001106007c0c */ /* 0x000fc8000bf06070 */
[----:B------:R-:W-:-:S13]  /*07c0*/  ISETP.GE.OR P0, PT, R11, UR11, P0 ;  /* 0x0000000b0b007c0c */ /* 0x000fda0008706670 */
[----:B------:R-:W-:Y:S05]  /*07d0*/  @P0 BRA `(.L_x_2) ;  /* 0x0000000000240947 */ /* 0x000fea0003800000 */
[----:B------:R-:W-:-:S05]  /*07e0*/  IADD3 R7, PT, PT, R13, R7, RZ ;  /* 0x000000070d077210 */ /* 0x000fca0007ffe0ff */
[----:B---3--:R-:W-:-:S06]  /*07f0*/  IMAD.WIDE R6, R7, 0x2, R4 ;  /* 0x0000000207067825 */ /* 0x008fcc00078e0204 */
[----:B------:R-:W2:Y:S01]  /*0800*/  LDG.E.U16.CONSTANT R6, desc[UR12][R6.64] ;  /* 0x0000000c06067981 */ /* 0x000ea2000c1e9500 */
[----:B------:R-:W-:Y:S02]  /*0810*/  VIADD R11, R11, UR16 ;  /* 0x000000100b0b7c36 */ /* 0x000fe40008000000 */
[----:B------:R-:W-:-:S03]  /*0820*/  VIADD R9, R9, 0x1 ;  /* 0x0000000109097836 */ /* 0x000fc60000000000 */
[----:B------:R-:W-:Y:S02]  /*0830*/  LEA R11, R11, UR4, 0x1 ;  /* 0x000000040b0b7c11 */ /* 0x000fe4000f8e08ff */
[----:B------:R-:W-:-:S03]  /*0840*/  ISETP.NE.AND P0, PT, R9, R12, PT ;  /* 0x0000000c0900720c */ /* 0x000fc60003f05270 */
[----:B--2---:R0:W-:Y:S10]  /*0850*/  STS.U16 [R11], R6 ;  /* 0x000000060b007388 */ /* 0x0041f40000000400 */
[----:B------:R-:W-:Y:S05]  /*0860*/  @P0 BRA `(.L_x_3) ;  /* 0xfffffffc00c40947 */ /* 0x000fea000383ffff */
.L_x_2:
[----:B------:R-:W-:Y:S05]  /*0870*/  BSYNC.RECONVERGENT B0 ;  /* 0x0000000000007941 */ /* 0x000fea0003800200 */
.L_x_1:
[----:B------:R-:W-:-:S09]  /*0880*/  UISETP.NE.AND UP0, UPT, UR5, UR10, UPT ;  /* 0x0000000a0500728c */ /* 0x000fd2000bf05270 */
[----:B------:R-:W-:Y:S05]  /*0890*/  BRA.U UP0, `(.L_x_4) ;  /* 0xfffffff900807547 */ /* 0x000fea000b83ffff */
[----:B------:R-:W-:-:S05]  /*08a0*/  UMOV UR4, UR10 ;  /* 0x0000000a00047c82 */ /* 0x000fca0008000000 */
.L_x_0:
[----:B-----5:R-:W-:-:S13]  /*08b0*/  ISETP.NE.AND P0, PT, R10, -0x1, PT ;  /* 0xffffffff0a00780c */ /* 0x020fda0003f05270 */
[----:B------:R-:W-:Y:S05]  /*08c0*/  @!P0 EXIT ;  /* 0x000000000000894d */ /* 0x000fea0003800000 */
[----:B------:R-:W1:Y:S01]  /*08d0*/  LDCU UR6, c[0x0][0x3d4] ;  /* 0x00007a80ff0677ac */ /* 0x000e620008000800 */
[----:B------:R-:W-:Y:S01]  /*08e0*/  BAR.SYNC.DEFER_BLOCKING 0x0 ;  /* 0x0000000000007b1d */ /* 0x000fe20000010000 */
[----:B-1----:R-:W-:-:S04]  /*08f0*/  ISETP.GE.U32.AND P0, PT, R8, UR6, PT ;  /* 0x0000000608007c0c */ /* 0x002fc8000bf06070 */
[----:B------:R-:W-:-:S13]  /*0900*/  ISETP.GE.U32.OR P0, PT, R0, UR15, P0 ;  /* 0x0000000f00007c0c */ /* 0x000fda0008706470 */
[----:B------:R-:W-:Y:S05]  /*0910*/  @P0 EXIT ;  /* 0x000000000000094d */ /* 0x000fea0003800000 */
[----:B------:R-:W1:Y:S01]  /*0920*/  LDCU UR7, c[0x0][0x3d8] ;  /* 0x00007b00ff0777ac */ /* 0x000e620008000800 */
[----:B------:R-:W-:Y:S01]  /*0930*/  SHF.R.S32.HI R0, RZ, 0x1f, R10 ;  /* 0x0000001fff007819 */ /* 0x000fe2000001140a */
[----:B------:R-:W-:Y:S02]  /*0940*/  UIADD3 UR10, UPT, UPT, UR14, 0x110, URZ ;  /* 0x000001100e0a7890 */ /* 0x000fe4000fffe0ff */
[----:B-1----:R-:W-:-:S06]  /*0950*/  UIMAD.WIDE.U32 UR6, UR7, UR6, URZ ;  /* 0x00000006070672a5 */ /* 0x002fcc000f8e00ff */
[C---:B------:R-:W-:Y:S02]  /*0960*/  IMAD R3, R10.reuse, UR7, RZ ;  /* 0x000000070a037c24 */ /* 0x040fe4000f8e02ff */
[----:B0-----:R-:W-:-:S04]  /*0970*/  IMAD.WIDE.U32 R10, R10, UR6, RZ ;  /* 0x000000060a0a7c25 */ /* 0x001fc8000f8e00ff */
[----:B------:R-:W-:Y:S01]  /*0980*/  IMAD R3, R0, UR6, R3 ;  /* 0x0000000600037c24 */ /* 0x000fe2000f8e0203 */
[----:B------:R-:W0:Y:S04]  /*0990*/  LDCU.U16 UR6, c[0x0][0x3ca] ;  /* 0x00007940ff0677ac */ /* 0x000e280008000400 */
[----:B------:R-:W-:-:S04]  /*09a0*/  IADD3 R9, PT, PT, R11, R3, RZ ;  /* 0x000000030b097210 */ /* 0x000fc80007ffe0ff */
[----:B------:R-:W-:-:S13]  /*09b0*/  ISETP.NE.U32.AND P0, PT, R9, RZ, PT ;  /* 0x000000ff0900720c */ /* 0x000fda0003f05070 */
[----:B0-----:R-:W-:Y:S05]  /*09c0*/  @P0 BRA `(.L_x_5) ;  /* 0x0000000000500947 */ /* 0x001fea0003800000 */
[----:B------:R-:W0:Y:S01]  /*09d0*/  I2F.U32.RP R0, UR6 ;  /* 0x0000000600007d06 */ /* 0x000e220008209000 */
[----:B------:R-:W-:-:S07]  /*09e0*/  ISETP.NE.U32.AND P2, PT, RZ, UR6, PT ;  /* 0x00000006ff007c0c */ /* 0x000fce000bf45070 */
[----:B0-----:R-:W0:Y:S02]  /*09f0*/  MUFU.RCP R0, R0 ;  /* 0x0000000000007308 */ /* 0x001e240000001000 */
[----:B0-----:R-:W-:-:S06]  /*0a00*/  VIADD R2, R0, 0xffffffe ;  /* 0x0ffffffe00027836 */ /* 0x001fcc0000000000 */
[----:B------:R0:W3:Y:S02]  /*0a10*/  F2I.FTZ.U32.TRUNC.NTZ R3, R2 ;  /* 0x0000000200037305 */ /* 0x0000e4000021f000 */
[----:B0-----:R-:W-:Y:S02]  /*0a20*/  HFMA2 R2, -RZ, RZ, 0, 0 ;  /* 0x00000000ff027431 */ /* 0x001fe400000001ff */
[----:B---3--:R-:W-:-:S04]  /*0a30*/  IMAD.MOV R5, RZ, RZ, -R3 ;  /* 0x000000ffff057224 */ /* 0x008fc800078e0a03 */
[----:B------:R-:W-:-:S04]  /*0a40*/  IMAD R5, R5, UR6, RZ ;  /* 0x0000000605057c24 */ /* 0x000fc8000f8e02ff */
[----:B------:R-:W-:-:S06]  /*0a50*/  IMAD.HI.U32 R3, R3, R5, R2 ;  /* 0x0000000503037227 */ /* 0x000fcc00078e0002 */
[----:B------:R-:W-:-:S04]  /*0a60*/  IMAD.HI.U32 R2, R3, R10, RZ ;  /* 0x0000000a03027227 */ /* 0x000fc800078e00ff */
[----:B------:R-:W-:-:S04]  /*0a70*/  IMAD.MOV R3, RZ, RZ, -R2 ;  /* 0x000000ffff037224 */ /* 0x000fc800078e0a02 */
[----:B------:R-:W-:-:S05]  /*0a80*/  IMAD R3, R3, UR6, R10 ;  /* 0x0000000603037c24 */ /* 0x000fca000f8e020a */
[----:B------:R-:W-:-:S13]  /*0a90*/  ISETP.GE.U32.AND P0, PT, R3, UR6, PT ;  /* 0x0000000603007c0c */ /* 0x000fda000bf06070 */
[----:B------:R-:W-:Y:S01]  /*0aa0*/  @P0 VIADD R3, R3, -UR6 ;  /* 0x8000000603030c36 */ /* 0x000fe20008000000 */
[----:B------:R-:W-:-:S04]  /*0ab0*/  @P0 IADD3 R2, PT, PT, R2, 0x1, RZ ;  /* 0x0000000102020810 */ /* 0x000fc80007ffe0ff */
[----:B------:R-:W-:Y:S01]  /*0ac0*/  ISETP.GE.U32.AND P1, PT, R3, UR6, PT ;  /* 0x0000000603007c0c */ /* 0x000fe2000bf26070 */
[----:B------:R-:W-:-:S12]  /*0ad0*/  IMAD.MOV.U32 R3, RZ, RZ, RZ ;  /* 0x000000ffff037224 */ /* 0x000fd800078e00ff */
[----:B------:R-:W-:Y:S01]  /*0ae0*/  @P1 VIADD R2, R2, 0x1 ;  /* 0x0000000102021836 */ /* 0x000fe20000000000 */
[----:B------:R-:W-:Y:S01]  /*0af0*/  @!P2 LOP3.LUT R2, RZ, UR6, RZ, 0x33, !PT ;  /* 0x00000006ff02ac12 */ /* 0x000fe2000f8e33ff */
[----:B------:R-:W-:Y:S06]  /*0b00*/  BRA `(.L_x_6) ;  /* 0x0000000000107947 */ /* 0x000fec0003800000 */
.L_x_5:
[----:B------:R-:W-:-:S07]  /*0b10*/  MOV R0, 0xb30 ;  /* 0x00000b3000007802 */ /* 0x000fce0000000f00 */
[----:B---3--:R-:W-:Y:S05]  /*0b20*/  CALL.REL.NOINC `($__internal_1_$__cuda_sm20_div_u64) ;  /* 0x0000003400fc7944 */ /* 0x008fea0003c00000 */
[----:B------:R-:W-:Y:S01]  /*0b30*/  MOV R2, R4 ;  /* 0x0000000400027202 */ /* 0x000fe20000000f00 */
[----:B------:R-:W-:-:S07]  /*0b40*/  IMAD.MOV.U32 R3, RZ, RZ, R5 ;  /* 0x000000ffff037224 */ /* 0x000fce00078e0005 */
.L_x_6:
[----:B------:R-:W0:Y:S01]  /*0b50*/  LDC.U16 R12, c[0x0][0x3ca] ;  /* 0x0000f280ff0c7b82 */ /* 0x000e220000000400 */
[----:B------:R-:W1:Y:S01]  /*0b60*/  LDCU UR6, c[0x0][0x3d8] ;  /* 0x00007b00ff0677ac */ /* 0x000e620008000800 */
[----:B------:R-:W-:Y:S01]  /*0b70*/  MOV R14, RZ ;  /* 0x000000ff000e7202 */ /* 0x000fe20000000f00 */
[----:B------:R-:W2:Y:S01]  /*0b80*/  LDCU.S8 UR5, c[0x0][0x3e2] ;  /* 0x00007c40ff0577ac */ /* 0x000ea20008000200 */
[----:B------:R-:W3:Y:S01]  /*0b90*/  LDCU UR7, c[0x0][0x3e0] ;  /* 0x00007c00ff0777ac */ /* 0x000ee20008000800 */
[----:B------:R-:W4:Y:S01]  /*0ba0*/  LDCU.64 UR14, c[0x0][0x3a0] ;  /* 0x00007400ff0e77ac */ /* 0x000f220008000a00 */
[----:B-1----:R-:W-:Y:S01]  /*0bb0*/  IMAD.U32 R7, RZ, RZ, UR6 ;  /* 0x00000006ff077e24 */ /* 0x002fe2000f8e00ff */
[----:B0-----:R-:W0:Y:S01]  /*0bc0*/  I2F.U32.RP R0, R12 ;  /* 0x0000000c00007306 */ /* 0x001e220000209000 */
[----:B------:R-:W-:-:S07]  /*0bd0*/  LOP3.LUT R13, RZ, R12, RZ, 0x33, !PT ;  /* 0x0000000cff0d7212 */ /* 0x000fce00078e33ff */
[----:B0-----:R-:W0:Y:S02]  /*0be0*/  MUFU.RCP R0, R0 ;  /* 0x0000000000007308 */ /* 0x001e240000001000 */
[----:B0-----:R-:W-:-:S06]  /*0bf0*/  VIADD R15, R0, 0xffffffe ;  /* 0x0ffffffe000f7836 */ /* 0x001fcc0000000000 */
[----:B------:R-:W0:Y:S02]  /*0c00*/  F2I.FTZ.U32.TRUNC.NTZ R15, R15 ;  /* 0x0000000f000f7305 */ /* 0x000e24000021f000 */
[----:B0-----:R-:W-:-:S05]  /*0c10*/  IADD3 R5, PT, PT, RZ, -R15, RZ ;  /* 0x8000000fff057210 */ /* 0x001fca0007ffe0ff */
[----:B------:R-:W-:-:S04]  /*0c20*/  IMAD R5, R5, R12, RZ ;  /* 0x0000000c05057224 */ /* 0x000fc800078e02ff */
[----:B------:R-:W-:-:S04]  /*0c30*/  IMAD.HI.U32 R14, R15, R5, R14 ;  /* 0x000000050f0e7227 */ /* 0x000fc800078e000e */
[----:B------:R-:W-:Y:S02]  /*0c40*/  IMAD R5, R8, R7, UR9 ;  /* 0x0000000908057e24 */ /* 0x000fe4000f8e0207 */
[----:B------:R-:W0:Y:S02]  /*0c50*/  LDC.64 R6, c[0x0][0x398] ;  /* 0x0000e600ff067b82 */ /* 0x000e240000000a00 */
[----:B------:R-:W-:-:S04]  /*0c60*/  IMAD.HI.U32 R0, R14, R5, RZ ;  /* 0x000000050e007227 */ /* 0x000fc800078e00ff */
[----:B------:R-:W-:-:S04]  /*0c70*/  IMAD.MOV R4, RZ, RZ, -R0 ;  /* 0x000000ffff047224 */ /* 0x000fc800078e0a00 */
[----:B------:R-:W-:-:S05]  /*0c80*/  IMAD R5, R12, R4, R5 ;  /* 0x000000040c057224 */ /* 0x000fca00078e0205 */
[----:B------:R-:W-:-:S13]  /*0c90*/  ISETP.GE.U32.AND P0, PT, R5, R12, PT ;  /* 0x0000000c0500720c */ /* 0x000fda0003f06070 */
[-C--:B------:R-:W-:Y:S01]  /*0ca0*/  @P0 IADD3 R5, PT, PT, R5, -R12.reuse, RZ ;  /* 0x8000000c05050210 */ /* 0x080fe20007ffe0ff */
[----:B------:R-:W-:Y:S01]  /*0cb0*/  @P0 VIADD R0, R0, 0x1 ;  /* 0x0000000100000836 */ /* 0x000fe20000000000 */
[----:B------:R-:W-:Y:S02]  /*0cc0*/  ISETP.NE.U32.AND P0, PT, R12, RZ, PT ;  /* 0x000000ff0c00720c */ /* 0x000fe40003f05070 */
[----:B------:R-:W-:-:S13]  /*0cd0*/  ISETP.GE.U32.AND P1, PT, R5, R12, PT ;  /* 0x0000000c0500720c */ /* 0x000fda0003f26070 */
[----:B------:R-:W-:Y:S02]  /*0ce0*/  @P1 IADD3 R0, PT, PT, R0, 0x1, RZ ;  /* 0x0000000100001810 */ /* 0x000fe40007ffe0ff */
[C---:B0-----:R-:W-:Y:S02]  /*0cf0*/  LEA R4, P1, R2.reuse, R6, 0x1 ;  /* 0x0000000602047211 */ /* 0x041fe400078208ff */
[----:B------:R-:W-:Y:S02]  /*0d00*/  SEL R0, R13, R0, !P0 ;  /* 0x000000000d007207 */ /* 0x000fe40004000000 */
[----:B------:R-:W-:Y:S02]  /*0d10*/  LEA.HI.X R5, R2, R7, R3, 0x1, P1 ;  /* 0x0000000702057211 */ /* 0x000fe400008f0c03 */
[----:B------:R-:W-:-:S05]  /*0d20*/  SHF.R.U32.HI R7, RZ, 0x3, R0 ;  /* 0x00000003ff077819 */ /* 0x000fca0000011600 */
[----:B------:R-:W-:-:S06]  /*0d30*/  IMAD.WIDE.U32 R4, R7, 0x10, R4 ;  /* 0x0000001007047825 */ /* 0x000fcc00078e0004 */
[----:B------:R-:W5:Y:S01]  /*0d40*/  LDG.E.128.CONSTANT R4, desc[UR12][R4.64] ;  /* 0x0000000c04047981 */ /* 0x000f62000c1e9d00 */
[----:B--2---:R-:W-:Y:S01]  /*0d50*/  ISETP.NE.AND P1, PT, RZ, UR5, PT ;  /* 0x00000005ff007c0c */ /* 0x004fe2000bf25270 */
[----:B---3--:R-:W-:Y:S01]  /*0d60*/  ULOP3.LUT UR7, UR7, 0xffff, URZ, 0xc0, !UPT ;  /* 0x0000ffff07077892 */ /* 0x008fe2000f8ec0ff */
[----:B------:R-:W-:-:S03]  /*0d70*/  LOP3.LUT R2, R2, 0xfffffffc, RZ, 0xc0, !PT ;  /* 0xfffffffc02027812 */ /* 0x000fc600078ec0ff */
[----:B------:R-:W-:Y:S01]  /*0d80*/  UISETP.GE.U32.AND UP0, UPT, UR7, 0x4, UPT ;  /* 0x000000040700788c */ /* 0x000fe2000bf06070 */
[----:B----4-:R-:W-:-:S04]  /*0d90*/  IADD3 R2, P2, PT, R2, UR14, RZ ;  /* 0x0000000e02027c10 */ /* 0x010fc8000ff5e0ff */
[----:B------:R-:W-:-:S03]  /*0da0*/  IADD3.X R3, PT, PT, R3, UR15, RZ, P2, !PT ;  /* 0x0000000f03037c10 */ /* 0x000fc600097fe4ff */
[----:B------:R-:W0:Y:S01]  /*0db0*/  @!P1 I2F.BF16 R0, 0x80 ;  /* 0x0000008000009906 */ /* 0x000e220000202400 */
[----:B-----5:R1:W-:Y:S01]  /*0dc0*/  STL.128 [R1+0x110], R4 ;  /* 0x0001100401007387 */ /* 0x0203e20000100c00 */
[----:B0-----:R-:W-:Y:S05]  /*0dd0*/  @!P1 BRA `(.L_x_7) ;  /* 0x0000000000a49947 */ /* 0x001fea0003800000 */
[-C--:B-1----:R-:W-:Y:S01]  /*0de0*/  IABS R6, R12.reuse ;  /* 0x0000000c00067213 */ /* 0x082fe20000000000 */
[----:B------:R-:W-:Y:S01]  /*0df0*/  IMAD.HI.U32 R14, R14, UR6, RZ ;  /* 0x000000060e0e7c27 */ /* 0x000fe2000f8e00ff */
[----:B------:R-:W-:Y:S02]  /*0e00*/  IABS R16, UR9 ;  /* 0x0000000900107c13 */ /* 0x000fe40008000000 */
[----:B------:R-:W0:Y:S01]  /*0e10*/  I2F.RP R7, R6 ;  /* 0x0000000600077306 */ /* 0x000e220000209400 */
[----:B------:R-:W-:-:S07]  /*0e20*/  IABS R17, R12 ;  /* 0x0000000c00117213 */ /* 0x000fce0000000000 */
[----:B0-----:R-:W0:Y:S02]  /*0e30*/  MUFU.RCP R7, R7 ;  /* 0x0000000700077308 */ /* 0x001e240000001000 */
[----:B0-----:R-:W-:Y:S01]  /*0e40*/  VIADD R4, R7, 0xffffffe ;  /* 0x0ffffffe07047836 */ /* 0x001fe20000000000 */
[----:B------:R-:W-:-:S05]  /*0e50*/  IADD3 R7, PT, PT, RZ, -R17, RZ ;  /* 0x80000011ff077210 */ /* 0x000fca0007ffe0ff */
[----:B------:R0:W1:Y:S02]  /*0e60*/  F2I.FTZ.U32.TRUNC.NTZ R5, R4 ;  /* 0x0000000400057305 */ /* 0x000064000021f000 */
[----:B0-----:R-:W-:Y:S01]  /*0e70*/  IMAD.MOV.U32 R4, RZ, RZ, RZ ;  /* 0x000000ffff047224 */ /* 0x001fe200078e00ff */
[----:B-1----:R-:W-:-:S05]  /*0e80*/  IADD3 R15, PT, PT, RZ, -R5, RZ ;  /* 0x80000005ff0f7210 */ /* 0x002fca0007ffe0ff */
[----:B------:R-:W-:-:S04]  /*0e90*/  IMAD R15, R15, R6, RZ ;  /* 0x000000060f0f7224 */ /* 0x000fc800078e02ff */
[----:B------:R-:W-:-:S06]  /*0ea0*/  IMAD.HI.U32 R5, R5, R15, R4 ;  /* 0x0000000f05057227 */ /* 0x000fcc00078e0004 */
[----:B------:R-:W-:-:S04]  /*0eb0*/  IMAD.HI.U32 R4, R5, R16, RZ ;  /* 0x0000001005047227 */ /* 0x000fc800078e00ff */
[----:B------:R-:W-:Y:S02]  /*0ec0*/  IMAD R7, R4, R7, R16 ;  /* 0x0000000704077224 */ /* 0x000fe400078e0210 */
[----:B------:R-:W-:-:S03]  /*0ed0*/  IMAD.MOV R5, RZ, RZ, -R14 ;  /* 0x000000ffff057224 */ /* 0x000fc600078e0a0e */
[----:B------:R-:W-:Y:S01]  /*0ee0*/  ISETP.GT.U32.AND P5, PT, R6, R7, PT ;  /* 0x000000070600720c */ /* 0x000fe20003fa4070 */
[----:B------:R-:W-:-:S05]  /*0ef0*/  IMAD R5, R12, R5, UR6 ;  /* 0x000000060c057e24 */ /* 0x000fca000f8e0205 */
[----:B------:R-:W-:-:S07]  /*0f00*/  ISETP.GE.U32.AND P2, PT, R5, R12, PT ;  /* 0x0000000c0500720c */ /* 0x000fce0003f46070 */
[-C--:B------:R-:W-:Y:S01]  /*0f10*/  @!P5 IADD3 R7, PT, PT, R7, -R6.reuse, RZ ;  /* 0x800000060707d210 */ /* 0x080fe20007ffe0ff */
[----:B------:R-:W-:Y:S01]  /*0f20*/  @!P5 VIADD R4, R4, 0x1 ;  /* 0x000000010404d836 */ /* 0x000fe20000000000 */
[C---:B------:R-:W-:Y:S02]  /*0f30*/  ISETP.NE.AND P5, PT, R12.reuse, RZ, PT ;  /* 0x000000ff0c00720c */ /* 0x040fe40003fa5270 */
[----:B------:R-:W-:Y:S02]  /*0f40*/  ISETP.GE.U32.AND P4, PT, R7, R6, PT ;  /* 0x000000060700720c */ /* 0x000fe40003f86070 */
[----:B------:R-:W-:Y:S01]  /*0f50*/  LOP3.LUT R6, R12, UR9, RZ, 0x3c, !PT ;  /* 0x000000090c067c12 */ /* 0x000fe2000f8e3cff */
[----:B------:R-:W-:Y:S01]  /*0f60*/  @P2 VIADD R14, R14, 0x1 ;  /* 0x000000010e0e2836 */ /* 0x000fe20000000000 */
[----:B------:R-:W-:Y:S02]  /*0f70*/  @P2 IADD3 R5, PT, PT, R5, -R12, RZ ;  /* 0x8000000c05052210 */ /* 0x000fe40007ffe0ff */
[----:B------:R-:W-:-:S07]  /*0f80*/  ISETP.GE.AND P3, PT, R6, RZ, PT ;  /* 0x000000ff0600720c */ /* 0x000fce0003f66270 */
[----:B------:R-:W-:Y:S01]  /*0f90*/  @P4 VIADD R4, R4, 0x1 ;  /* 0x0000000104044836 */ /* 0x000fe20000000000 */
[----:B------:R-:W-:-:S05]  /*0fa0*/  ISETP.GE.U32.AND P4, PT, R5, R12, PT ;  /* 0x0000000c0500720c */ /* 0x000fca0003f86070 */
[----:B------:R-:W-:-:S04]  /*0fb0*/  @!P3 IADD3 R4, PT, PT, RZ, -R4, RZ ;  /* 0x80000004ff04b210 */ /* 0x000fc80007ffe0ff */
[----:B------:R-:W-:-:S04]  /*0fc0*/  SEL R4, R13, R4, !P5 ;  /* 0x000000040d047207 */ /* 0x000fc80006800000 */
[----:B------:R-:W-:Y:S02]  /*0fd0*/  @P4 IADD3 R14, PT, PT, R14, 0x1, RZ ;  /* 0x000000010e0e4810 */ /* 0x000fe40007ffe0ff */
[----:B------:R-:W-:Y:S02]  /*0fe0*/  SHF.R.S32.HI R5, RZ, 0x1f, R4 ;  /* 0x0000001fff057819 */ /* 0x000fe40000011404 */
[----:B------:R-:W-:Y:S02]  /*0ff0*/  SEL R13, R13, R14, !P0 ;  /* 0x0000000e0d0d7207 */ /* 0x000fe40004000000 */
[----:B------:R-:W-:Y:S02]  /*1000*/  LEA.HI R5, R5, R4, RZ, 0x3 ;  /* 0x0000000405057211 */ /* 0x000fe400078f18ff */
[----:B------:R-:W-:Y:S02]  /*1010*/  SHF.R.U32.HI R13, RZ, 0x3, R13 ;  /* 0x00000003ff0d7819 */ /* 0x000fe4000001160d */
[----:B------:R-:W-:-:S05]  /*1020*/  SHF.R.S32.HI R5, RZ, 0x3, R5 ;  /* 0x00000003ff057819 */ /* 0x000fca0000011405 */
[----:B------:R-:W-:-:S04]  /*1030*/  IMAD R5, R8, R13, R5 ;  /* 0x0000000d08057224 */ /* 0x000fc800078e0205 */
[----:B------:R-:W-:-:S06]  /*1040*/  IMAD.WIDE R2, R5, 0x8, R2 ;  /* 0x0000000805027825 */ /* 0x000fcc00078e0202 */
[----:B------:R-:W2:Y:S04]  /*1050*/  LDG.E.64.CONSTANT R2, desc[UR12][R2.64] ;  /* 0x0000000c02027981 */ /* 0x000ea8000c1e9b00 */
[----:B--2---:R0:W-:Y:S02]  /*1060*/  STL.64 [R1+0x120], R2 ;  /* 0x0001200201007387 */ /* 0x0041e40000100a00 */
.L_x_7:
[----:B------:R-:W-:Y:S01]  /*1070*/  @!P1 PRMT R0, R0, 0x5410, R0 ;  /* 0x0000541000009816 */ /* 0x000fe20000000000 */
[----:B------:R-:W-:Y:S06]  /*1080*/  BRA.U !UP0, `(.L_x_8) ;  /* 0x0000002508a07547 */ /* 0x000fec000b800000 */
[----:B------:R-:W2:Y:S01]  /*1090*/  LDCU.64 UR14, c[0x0][0x390] ;  /* 0x00007200ff0e77ac */ /* 0x000ea20008000a00 */
[----:B0-----:R-:W-:Y:S02]  /*10a0*/  LOP3.LUT R2, R10, 0xfffffffc, RZ, 0xc0, !PT ;  /* 0xfffffffc0a027812 */ /* 0x001fe400078ec0ff */
[----:B------:R-:W-:Y:S01]  /*10b0*/  SHF.R.U32.HI R10, RZ, 0x2, R12 ;  /* 0x00000002ff0a7819 */ /* 0x000fe2000001160c */
[----:B------:R-:W-:Y:S02]  /*10c0*/  UISETP.NE.AND UP0, UPT, UR5, URZ, UPT ;  /* 0x000000ff0500728c */ /* 0x000fe4000bf05270 */
[----:B------:R-:W-:Y:S01]  /*10d0*/  UIADD3 UR23, UPT, UPT, UR21, 0x100, URZ ;  /* 0x0000010015177890 */ /* 0x000fe2000fffe0ff */
[----:B--2---:R-:W-:-:S04]  /*10e0*/  IADD3 R2, P0, PT, R2, UR14, RZ ;  /* 0x0000000e02027c10 */ /* 0x004fc8000ff1e0ff */
[----:B------:R-:W-:Y:S02]  /*10f0*/  IADD3.X R3, PT, PT, R9, UR15, RZ, P0, !PT ;  /* 0x0000000f09037c10 */ /* 0x000fe400087fe4ff */
[----:B------:R-:W-:Y:S07]  /*1100*/  BRA.U !UP0, `(.L_x_9) ;  /* 0x0000001108b87547 */ /* 0x000fee000b800000 */
[----:B------:R-:W-:Y:S01]  /*1110*/  IMAD.MOV.U32 R9, RZ, RZ, RZ ;  /* 0x000000ffff097224 */ /* 0x000fe200078e00ff */
[----:B------:R-:W-:Y:S02]  /*1120*/  ULOP3.LUT UR5, UR4, 0x3, URZ, 0xc0, !UPT ;  /* 0x0000000304057892 */ /* 0x000fe4000f8ec0ff */
[----:B------:R-:W-:-:S12]  /*1130*/  ULOP3.LUT UR6, UR4, 0x7ffffffc, URZ, 0xc0, !UPT ;  /* 0x7ffffffc04067892 */ /* 0x000fd8000f8ec0ff */
.L_x_18:
[----:B0-----:R-:W0:Y:S01]  /*1140*/  LDCU UR11, c[0x0][0x3d8] ;  /* 0x00007b00ff0b77ac */ /* 0x001e220008000800 */
[----:B-123--:R-:W-:-:S04]  /*1150*/  LEA R5, R9, UR9, 0x2 ;  /* 0x0000000909057c11 */ /* 0x00efc8000f8e10ff */
[----:B0-----:R-:W-:-:S13]  /*1160*/  ISETP.GE.U32.AND P0, PT, R5, UR11, PT ;  /* 0x0000000b05007c0c */ /* 0x001fda000bf06070 */
[----:B----45:R-:W-:Y:S05]  /*1170*/  @P0 BRA `(.L_x_8) ;  /* 0x0000002400640947 */ /* 0x030fea0003800000 */
[----:B------:R-:W-:-:S13]  /*1180*/  LOP3.LUT P0, R12, R9, 0x3, RZ, 0xc0, !PT ;  /* 0x00000003090c7812 */ /* 0x000fda000780c0ff */
[----:B------:R-:W-:Y:S05]  /*1190*/  @P0 BRA `(.L_x_10) ;  /* 0x00000000001c0947 */ /* 0x000fea0003800000 */
[----:B------:R-:W-:-:S05]  /*11a0*/  IMAD R4, R8, UR11, R5 ;  /* 0x0000000b08047c24 */ /* 0x000fca000f8e0205 */
[----:B------:R-:W-:-:S04]  /*11b0*/  SHF.R.S32.HI R5, RZ, 0x1f, R4 ;  /* 0x0000001fff057819 */ /* 0x000fc80000011404 */
[----:B------:R-:W-:-:S04]  /*11c0*/  LEA.HI R5, R5, R4, RZ, 0x4 ;  /* 0x0000000405057211 */ /* 0x000fc800078f20ff */
[----:B------:R-:W-:-:S05]  /*11d0*/  SHF.R.S32.HI R5, RZ, 0x4, R5 ;  /* 0x00000004ff057819 */ /* 0x000fca0000011405 */
[----:B------:R-:W-:-:S06]  /*11e0*/  IMAD.WIDE R4, R5, 0x10, R2 ;  /* 0x0000001005047825 */ /* 0x000fcc00078e0202 */
[----:B------:R-:W2:Y:S04]  /*11f0*/  LDG.E.128.CONSTANT R4, desc[UR12][R4.64] ;  /* 0x0000000c04047981 */ /* 0x000ea8000c1e9d00 */
[----:B--2---:R0:W-:Y:S02]  /*1200*/  STL.128 [R1+0x100], R4 ;  /* 0x0001000401007387 */ /* 0x0041e40000100c00 */
.L_x_10:
[----:B------:R-:W-:Y:S02]  /*1210*/  LOP3.LUT R13, R9, 0xffff, RZ, 0xc0, !PT ;  /* 0x0000ffff090d7812 */ /* 0x000fe400078ec0ff */
[----:B------:R-:W-:-:S07]  /*1220*/  MOV R15, 0x1240 ;  /* 0x00001240000f7802 */ /* 0x000fce0000000f00 */
[----:B0-----:R-:W-:Y:S05]  /*1230*/  CALL.REL.NOINC `($__internal_2_$__cuda_sm20_rem_u16) ;  /* 0x0000003400407944 */ /* 0x001fea0003c00000 */
[----:B------:R-:W-:-:S04]  /*1240*/  PRMT R4, R14, 0x9910, RZ ;  /* 0x000099100e047816 */ /* 0x000fc800000000ff */
[----:B------:R-:W-:-:S13]  /*1250*/  ISETP.NE.AND P0, PT, R4, RZ, PT ;  /* 0x000000ff0400720c */ /* 0x000fda0003f05270 */
[----:B------:R-:W-:Y:S05]  /*1260*/  @P0 BRA `(.L_x_11) ;  /* 0x0000000000300947 */ /* 0x000fea0003800000 */
[----:B------:R-:W-:Y:S02]  /*1270*/  LOP3.LUT R11, R9, 0xffff, RZ, 0xc0, !PT ;  /* 0x0000ffff090b7812 */ /* 0x000fe400078ec0ff */
[----:B------:R-:W-:-:S07]  /*1280*/  MOV R14, 0x12a0 ;  /* 0x000012a0000e7802 */ /* 0x000fce0000000f00 */
[----:B------:R-:W-:Y:S05]  /*1290*/  CALL.REL.NOINC `($__internal_0_$__cuda_sm20_div_u16) ;  /* 0x0000002c00d47944 */ /* 0x000fea0003c00000 */
[----:B------:R-:W-:-:S04]  /*12a0*/  LOP3.LUT R0, R13, 0xffff, RZ, 0xc0, !PT ;  /* 0x0000ffff0d007812 */ /* 0x000fc800078ec0ff */
[----:B------:R-:W-:-:S05]  /*12b0*/  IADD3 R5, PT, PT, R1, R0, RZ ;  /* 0x0000000001057210 */ /* 0x000fca0007ffe0ff */
[----:B------:R-:W2:Y:S01]  /*12c0*/  LDL.U8 R4, [R5+0x120] ;  /* 0x0001200005047983 */ /* 0x000ea20000100000 */
[----:B------:R-:W-:-:S06]  /*12d0*/  LEA R11, R0, UR10, 0x1 ;  /* 0x0000000a000b7c11 */ /* 0x000fcc000f8e08ff */
[----:B------:R-:W5:Y:S01]  /*12e0*/  LDL.U16 R11, [R11] ;  /* 0x000000000b0b7983 */ /* 0x000f620000100400 */
[----:B--2---:R-:W-:-:S06]  /*12f0*/  I2FP.F32.U32 R4, R4 ;  /* 0x0000000400047245 */ /* 0x004fcc0000201000 */
[----:B------:R-:W0:Y:S08]  /*1300*/  F2I.FTZ.TRUNC.NTZ R4, R4 ;  /* 0x0000000400047305 */ /* 0x000e30000021f100 */
[----:B0-----:R-:W0:Y:S02]  /*1310*/  I2F.BF16 R0, R4 ;  /* 0x0000000400007306 */ /* 0x001e240000202400 */
[----:B0-----:R-:W-:-:S07]  /*1320*/  PRMT R0, R0, 0x5410, R0 ;  /* 0x0000541000007816 */ /* 0x001fce0000000000 */
.L_x_11:
[----:B------:R-:W-:-:S09]  /*1330*/  UISETP.NE.AND UP0, UPT, UR4, URZ, UPT ;  /* 0x000000ff0400728c */ /* 0x000fd2000bf05270 */
[----:B------:R-:W-:Y:S05]  /*1340*/  BRA.U !UP0, `(.L_x_12) ;  /* 0x0000001108147547 */ /* 0x000fea000b800000 */
[----:B------:R-:W-:-:S06]  /*1350*/  LEA R12, R12, UR23, 0x2 ;  /* 0x000000170c0c7c11 */ /* 0x000fcc000f8e10ff */
[----:B------:R-:W2:Y:S01]  /*1360*/  LDL R12, [R12] ;  /* 0x000000000c0c7983 */ /* 0x000ea20000100800 */
[----:B------:R-:W-:Y:S01]  /*1370*/  IMAD.MOV.U32 R7, RZ, RZ, 0x4b000000 ;  /* 0x4b000000ff077424 */ /* 0x000fe200078e00ff */
[----:B------:R-:W-:-:S04]  /*1380*/  ISETP.NE.AND P0, PT, R9, RZ, PT ;  /* 0x000000ff0900720c */ /* 0x000fc80003f05270 */
[C-C-:B--2---:R-:W-:Y:S02]  /*1390*/  PRMT R4, R12.reuse, 0x7650, R7.reuse ;  /* 0x000076500c047816 */ /* 0x144fe40000000007 */
[C-C-:B------:R-:W-:Y:S02]  /*13a0*/  PRMT R5, R12.reuse, 0x7652, R7.reuse ;  /* 0x000076520c057816 */ /* 0x140fe40000000007 */
[--C-:B------:R-:W-:Y:S01]  /*13b0*/  PRMT R6, R12, 0x7651, R7.reuse ;  /* 0x000076510c067816 */ /* 0x100fe20000000007 */
[----:B------:R-:W-:Y:S01]  /*13c0*/  FADD.FTZ R4, R4, -8388608 ;  /* 0xcb00000004047421 */ /* 0x000fe20000010000 */
[----:B------:R-:W-:Y:S01]  /*13d0*/  PRMT R7, R12, 0x7653, R7 ;  /* 0x000076530c077816 */ /* 0x000fe20000000007 */
[----:B------:R-:W-:Y:S02]  /*13e0*/  FADD.FTZ R5, R5, -8388608 ;  /* 0xcb00000005057421 */ /* 0x000fe40000010000 */
[----:B------:R-:W-:Y:S02]  /*13f0*/  FADD.FTZ R6, R6, -8388608 ;  /* 0xcb00000006067421 */ /* 0x000fe40000010000 */
[----:B------:R-:W-:Y:S01]  /*1400*/  FADD.FTZ R7, R7, -8388608 ;  /* 0xcb00000007077421 */ /* 0x000fe20000010000 */
[----:B------:R-:W-:-:S04]  /*1410*/  PRMT R15, R4, 0x7632, R5 ;  /* 0x00007632040f7816 */ /* 0x000fc80000000005 */
[----:B------:R-:W-:Y:S01]  /*1420*/  PRMT R17, R6, 0x7632, R7 ;  /* 0x0000763206117816 */ /* 0x000fe20000000007 */
[----:B------:R-:W-:Y:S06]  /*1430*/  @P0 BRA `(.L_x_13) ;  /* 0x0000000400d40947 */ /* 0x000fec0003800000 */
[----:B------:R-:W-:Y:S01]  /*1440*/  UISETP.GE.U32.AND UP0, UPT, UR4, 0x4, UPT ;  /* 0x000000040400788c */ /* 0x000fe2000bf06070 */
[----:B------:R-:W-:-:S08]  /*1450*/  HFMA2 R14, -RZ, RZ, 0, 0 ;  /* 0x00000000ff0e7431 */ /* 0x000fd000000001ff */
[----:B------:R-:W-:Y:S05]  /*1460*/  BRA.U !UP0, `(.L_x_14) ;  /* 0x0000000108f47547 */ /* 0x000fea000b800000 */
[----:B------:R-:W0:Y:S01]  /*1470*/  S2R R5, SR_CgaCtaId ;  /* 0x0000000000057919 */ /* 0x000e220000008800 */
[--C-:B------:R-:W-:Y:S01]  /*1480*/  HFMA2.BF16_V2 R16, R17, 1, 1, -R0.reuse ;  /* 0x3f803f8011107831 */ /* 0x100fe20000300000 */
[----:B------:R-:W-:Y:S01]  /*1490*/  MOV R12, 0x400 ;  /* 0x00000400000c7802 */ /* 0x000fe20000000f00 */
[----:B------:R-:W-:Y:S02]  /*14a0*/  HADD2.BF16_V2 R14, R15, -R0 ;  /* 0x800000000f0e7230 */ /* 0x000fe40000200000 */
[----:B------:R-:W-:Y:S02]  /*14b0*/  IMAD.MOV.U32 R13, RZ, RZ, RZ ;  /* 0x000000ffff0d7224 */ /* 0x000fe400078e00ff */
[-C--:B-----5:R-:W-:Y:S02]  /*14c0*/  HMUL2.BF16_V2 R14, R14, R11.reuse.H0_H0 ;  /* 0x2000000b0e0e7232 */ /* 0x0a0fe40000200000 */
[----:B------:R-:W-:Y:S01]  /*14d0*/  HMUL2.BF16_V2 R16, R16, R11.H0_H0 ;  /* 0x2000000b10107232 */ /* 0x000fe20000200000 */
[----:B0-----:R-:W-:-:S07]  /*14e0*/  LEA R12, R5, R12, 0x18 ;  /* 0x0000000c050c7211 */ /* 0x001fce00078ec0ff */
.L_x_15:
[----:B0-----:R-:W-:-:S05]  /*14f0*/  IMAD R4, R13, UR7, RZ ;  /* 0x000000070d047c24 */ /* 0x001fca000f8e02ff */
[----:B------:R-:W-:Y:S02]  /*1500*/  IADD3 R6, PT, PT, R4, UR7, RZ ;  /* 0x0000000704067c10 */ /* 0x000fe4000fffe0ff */
[----:B------:R-:W-:-:S03]  /*1510*/  SHF.R.U32.HI R4, RZ, 0x1, R4 ;  /* 0x00000001ff047819 */ /* 0x000fc60000011604 */
[----:B------:R-:W-:Y:S01]  /*1520*/  VIADD R7, R6, UR7 ;  /* 0x0000000706077c36 */ /* 0x000fe20008000000 */
[----:B------:R-:W-:Y:S02]  /*1530*/  LEA R5, R9, R4, 0x1 ;  /* 0x0000000409057211 */ /* 0x000fe400078e08ff */
[----:B------:R-:W-:Y:S01]  /*1540*/  SHF.R.U32.HI R6, RZ, 0x1, R6 ;  /* 0x00000001ff067819 */ /* 0x000fe20000011606 */
[----:B------:R-:W-:Y:S01]  /*1550*/  VIADD R18, R7, UR7 ;  /* 0x0000000707127c36 */ /* 0x000fe20008000000 */
[----:B------:R-:W-:Y:S02]  /*1560*/  SHF.R.U32.HI R4, RZ, 0x1, R7 ;  /* 0x00000001ff047819 */ /* 0x000fe40000011607 */
[----:B------:R-:W-:Y:S01]  /*1570*/  LEA R5, R5, R12, 0x2 ;  /* 0x0000000c05057211 */ /* 0x000fe200078e10ff */
[C---:B------:R-:W-:Y:S01]  /*1580*/  IMAD R7, R9.reuse, 0x2, R6 ;  /* 0x0000000209077824 */ /* 0x040fe200078e0206 */
[----:B------:R-:W-:Y:S02]  /*1590*/  SHF.R.U32.HI R18, RZ, 0x1, R18 ;  /* 0x00000001ff127819 */ /* 0x000fe40000011612 */
[----:B------:R-:W-:-:S02]  /*15a0*/  LEA R19, R9, R4, 0x1 ;  /* 0x0000000409137211 */ /* 0x000fc400078e08ff */
[----:B------:R-:W-:Y:S01]  /*15b0*/  LEA R20, R7, R12, 0x2 ;  /* 0x0000000c07147211 */ /* 0x000fe200078e10ff */
[----:B------:R-:W-:Y:S01]  /*15c0*/  IMAD R21, R9, 0x2, R18 ;  /* 0x0000000209157824 */ /* 0x000fe200078e0212 */
[----:B------:R-:W0:Y:S01]  /*15d0*/  LDS.64 R4, [R5] ;  /* 0x0000000005047984 */ /* 0x000e220000000a00 */
[----:B------:R-:W-:-:S03]  /*15e0*/  IMAD R22, R19, 0x4, R12 ;  /* 0x0000000413167824 */ /* 0x000fc600078e020c */
[----:B------:R-:W-:Y:S01]  /*15f0*/  LEA R24, R21, R12, 0x2 ;  /* 0x0000000c15187211 */ /* 0x000fe200078e10ff */
[----:B------:R-:W-:Y:S04]  /*1600*/  LDS R6, [R20+0x4] ;  /* 0x0000040014067984 */ /* 0x000fe80000000800 */
[----:B------:R-:W1:Y:S04]  /*1610*/  LDS R21, [R20] ;  /* 0x0000000014157984 */ /* 0x000e680000000800 */
[----:B------:R-:W2:Y:S04]  /*1620*/  LDS R23, [R22] ;  /* 0x0000000016177984 */ /* 0x000ea80000000800 */
[----:B------:R-:W3:Y:S04]  /*1630*/  LDS R7, [R24] ;  /* 0x0000000018077984 */ /* 0x000ee80000000800 */
[----:B------:R-:W4:Y:S04]  /*1640*/  LDS R18, [R22+0x4] ;  /* 0x0000040016127984 */ /* 0x000f280000000800 */
[----:B------:R-:W5:Y:S01]  /*1650*/  LDS R19, [R24+0x4] ;  /* 0x0000040018137984 */ /* 0x000f620000000800 */
[----:B0-----:R-:W-:-:S02]  /*1660*/  HFMA2.BF16_V2 R4, R14, R4, RZ ;  /* 0x000000040e047231 */ /* 0x001fc400002000ff */
[----:B-1----:R-:W-:Y:S02]  /*1670*/  HFMA2.BF16_V2 R21, R14, R21, RZ ;  /* 0x000000150e157231 */ /* 0x002fe400002000ff */
[----:B------:R-:W-:Y:S02]  /*1680*/  HFMA2.BF16_V2 R4, R16, R5, R4 ;  /* 0x0000000510047231 */ /* 0x000fe40000200004 */
[----:B--2---:R-:W-:-:S03]  /*1690*/  HFMA2.BF16_V2 R23, R14, R23, RZ.H0_H0 ;  /* 0x000000170e177231 */ /* 0x004fc600002400ff */
[C---:B------:R-:W-:Y:S01]  /*16a0*/  PRMT R5, R4.reuse, 0x7632, R5 ;  /* 0x0000763204057816 */ /* 0x040fe20000000005 */
[----:B------:R-:W-:Y:S02]  /*16b0*/  IMAD.U32 R4, R4, 0x10000, RZ ;  /* 0x0001000004047824 */ /* 0x000fe400078e00ff */
[----:B---3--:R-:W-:Y:S02]  /*16c0*/  HFMA2.BF16_V2 R7, R14, R7, RZ ;  /* 0x000000070e077231 */ /* 0x008fe400002000ff */
[C---:B------:R-:W-:Y:S01]  /*16d0*/  HFMA2.BF16_V2 R6, R16.reuse, R6, R21 ;  /* 0x0000000610067231 */ /* 0x040fe20000200015 */
[----:B------:R-:W-:Y:S01]  /*16e0*/  SHF.L.U32 R5, R5, 0x10, RZ ;  /* 0x0000001005057819 */ /* 0x000fe200000006ff */
[----:B----4-:R-:W-:-:S04]  /*16f0*/  HFMA2.BF16_V2 R18, R16, R18, R23 ;  /* 0x0000001210127231 */ /* 0x010fc80000200017 */
[----:B------:R-:W-:Y:S01]  /*1700*/  FADD.FTZ R4, R4, R5 ;  /* 0x0000000504047221 */ /* 0x000fe20000010000 */
[----:B-----5:R-:W-:Y:S01]  /*1710*/  HFMA2.BF16_V2 R20, R16, R19, R7 ;  /* 0x0000001310147231 */ /* 0x020fe20000200007 */
[C---:B------:R-:W-:Y:S01]  /*1720*/  PRMT R7, R6.reuse, 0x7632, R7 ;  /* 0x0000763206077816 */ /* 0x040fe20000000007 */
[----:B------:R-:W-:Y:S01]  /*1730*/  IMAD.U32 R6, R6, 0x10000, RZ ;  /* 0x0001000006067824 */ /* 0x000fe200078e00ff */
[C---:B------:R-:W-:Y:S01]  /*1740*/  PRMT R19, R18.reuse, 0x7632, R19 ;  /* 0x0000763212137816 */ /* 0x040fe20000000013 */
[----:B------:R-:W-:Y:S01]  /*1750*/  IMAD.U32 R18, R18, 0x10000, RZ ;  /* 0x0001000012127824 */ /* 0x000fe200078e00ff */
[C---:B------:R-:W-:Y:S01]  /*1760*/  PRMT R21, R20.reuse, 0x7632, R21 ;  /* 0x0000763214157816 */ /* 0x040fe20000000015 */
[----:B------:R-:W-:Y:S01]  /*1770*/  IMAD.U32 R20, R20, 0x10000, RZ ;  /* 0x0001000014147824 */ /* 0x000fe200078e00ff */
[----:B------:R-:W-:Y:S02]  /*1780*/  SHF.L.U32 R7, R7, 0x10, RZ ;  /* 0x0000001007077819 */ /* 0x000fe400000006ff */
[----:B------:R-:W-:-:S02]  /*1790*/  SHF.L.U32 R19, R19, 0x10, RZ ;  /* 0x0000001013137819 */ /* 0x000fc400000006ff */
[----:B------:R-:W-:Y:S01]  /*17a0*/  SHF.L.U32 R21, R21, 0x10, RZ ;  /* 0x0000001015157819 */ /* 0x000fe200000006ff */
[----:B------:R-:W-:Y:S02]  /*17b0*/  FADD.FTZ R5, R6, R7 ;  /* 0x0000000706057221 */ /* 0x000fe40000010000 */
[----:B------:R-:W-:Y:S01]  /*17c0*/  FADD.FTZ R6, R18, R19 ;  /* 0x0000001312067221 */ /* 0x000fe20000010000 */
[C---:B------:R-:W-:Y:S01]  /*17d0*/  LEA R18, R13.reuse, UR20, 0x2 ;  /* 0x000000140d127c11 */ /* 0x040fe2000f8e10ff */
[----:B------:R-:W-:Y:S01]  /*17e0*/  FADD.FTZ R7, R20, R21 ;  /* 0x0000001514077221 */ /* 0x000fe20000010000 */
[----:B------:R-:W-:-:S04]  /*17f0*/  VIADD R13, R13, 0x4 ;  /* 0x000000040d0d7836 */ /* 0x000fc80000000000 */
[----:B------:R0:W-:Y:S01]  /*1800*/  STL.128 [R18], R4 ;  /* 0x0000000412007387 */ /* 0x0001e20000100c00 */
[----:B------:R-:W-:-:S13]  /*1810*/  ISETP.NE.AND P0, PT, R13, UR6, PT ;  /* 0x000000060d007c0c */ /* 0x000fda000bf05270 */
[----:B------:R-:W-:Y:S05]  /*1820*/  @P0 BRA `(.L_x_15) ;  /* 0xfffffffc00300947 */ /* 0x000fea000383ffff */
[----:B------:R-:W-:-:S07]  /*1830*/  MOV R14, UR6 ;  /* 0x00000006000e7c02 */ /* 0x000fce0008000f00 */
.L_x_14:
[----:B------:R-:W-:-:S09]  /*1840*/  UISETP.NE.AND UP0, UPT, UR5, URZ, UPT ;  /* 0x000000ff0500728c */ /* 0x000fd2000bf05270 */
[----:B------:R-:W-:Y:S05]  /*1850*/  BRA.U !UP0, `(.L_x_12) ;  /* 0x0000000908d07547 */ /* 0x000fea000b800000 */
[----:B0-----:R-:W0:Y:S01]  /*1860*/  S2R R5, SR_CgaCtaId ;  /* 0x0000000000057919 */ /* 0x001e220000008800 */
[----:B------:R-:W-:Y:S01]  /*1870*/  IMAD R13, R14, UR7, RZ ;  /* 0x000000070e0d7c24 */ /* 0x000fe2000f8e02ff */
[----:B------:R-:W-:Y:S01]  /*1880*/  MOV R6, 0x400 ;  /* 0x0000040000067802 */ /* 0x000fe20000000f00 */
[--C-:B------:R-:W-:Y:S02]  /*1890*/  HFMA2.BF16_V2 R7, R15, 1, 1, -R0.reuse ;  /* 0x3f803f800f077831 */ /* 0x100fe40000300000 */
[----:B------:R-:W-:Y:S01]  /*18a0*/  HADD2.BF16_V2 R12, R17, -R0 ;  /* 0x80000000110c7230 */ /* 0x000fe20000200000 */
[----:B------:R-:W-:Y:S01]  /*18b0*/  UISETP.NE.AND UP0, UPT, UR5, 0x1, UPT ;  /* 0x000000010500788c */ /* 0x000fe2000bf05270 */
[----:B------:R-:W-:Y:S02]  /*18c0*/  SHF.R.U32.HI R4, RZ, 0x1, R13 ;  /* 0x00000001ff047819 */ /* 0x000fe4000001160d */
[-C--:B-----5:R-:W-:Y:S02]  /*18d0*/  HMUL2.BF16_V2 R12, R12, R11.reuse.H0_H0 ;  /* 0x2000000b0c0c7232 */ /* 0x0a0fe40000200000 */
[----:B------:R-:W-:Y:S01]  /*18e0*/  HMUL2.BF16_V2 R7, R7, R11.H0_H0 ;  /* 0x2000000b07077232 */ /* 0x000fe20000200000 */
[----:B0-----:R-:W-:Y:S01]  /*18f0*/  LEA R6, R5, R6, 0x18 ;  /* 0x0000000605067211 */ /* 0x001fe200078ec0ff */
[----:B------:R-:W-:-:S05]  /*1900*/  IMAD R5, R9, 0x2, R4 ;  /* 0x0000000209057824 */ /* 0x000fca00078e0204 */
[----:B------:R-:W-:-:S06]  /*1910*/  LEA R5, R5, R6, 0x2 ;  /* 0x0000000605057211 */ /* 0x000fcc00078e10ff */
[----:B------:R-:W0:Y:S02]  /*1920*/  LDS.64 R4, [R5] ;  /* 0x0000000005047984 */ /* 0x000e240000000a00 */
[----:B0-----:R-:W-:-:S04]  /*1930*/  HFMA2.BF16_V2 R4, R7, R4, RZ ;  /* 0x0000000407047231 */ /* 0x001fc800002000ff */
[----:B------:R-:W-:-:S05]  /*1940*/  HFMA2.BF16_V2 R4, R12, R5, R4 ;  /* 0x000000050c047231 */ /* 0x000fca0000200004 */
[C---:B------:R-:W-:Y:S01]  /*1950*/  PRMT R15, R4.reuse, 0x7632, R15 ;  /* 0x00007632040f7816 */ /* 0x040fe2000000000f */
[----:B------:R-:W-:Y:S01]  /*1960*/  IMAD.U32 R16, R4, 0x10000, RZ ;  /* 0x0001000004107824 */ /* 0x000fe200078e00ff */
[----:B------:R-:W-:Y:S02]  /*1970*/  LEA R4, R14, UR20, 0x2 ;  /* 0x000000140e047c11 */ /* 0x000fe4000f8e10ff */
[----:B------:R-:W-:-:S05]  /*1980*/  SHF.L.U32 R15, R15, 0x10, RZ ;  /* 0x000000100f0f7819 */ /* 0x000fca00000006ff */
[----:B------:R-:W-:-:S05]  /*1990*/  FADD.FTZ R15, R16, R15 ;  /* 0x0000000f100f7221 */ /* 0x000fca0000010000 */
[----:B------:R4:W-:Y:S01]  /*19a0*/  STL [R4], R15 ;  /* 0x0000000f04007387 */ /* 0x0009e20000100800 */
[----:B------:R-:W-:Y:S05]  /*19b0*/  BRA.U !UP0, `(.L_x_12) ;  /* 0x0000000908787547 */ /* 0x000fea000b800000 */
[----:B----4-:R-:W-:Y:S01]  /*19c0*/  VIADD R15, R13, UR7 ;  /* 0x000000070d0f7c36 */ /* 0x010fe20008000000 */
[----:B------:R-:W-:-:S04]  /*19d0*/  UISETP.NE.AND UP0, UPT, UR5, 0x2, UPT ;  /* 0x000000020500788c */ /* 0x000fc8000bf05270 */
[----:B------:R-:W-:-:S04]  /*19e0*/  SHF.R.U32.HI R14, RZ, 0x1, R15 ;  /* 0x00000001ff0e7819 */ /* 0x000fc8000001160f */
[----:B------:R-:W-:-:S05]  /*19f0*/  LEA R5, R9, R14, 0x1 ;  /* 0x0000000e09057211 */ /* 0x000fca00078e08ff */
[----:B------:R-:W-:-:S05]  /*1a00*/  IMAD R5, R5, 0x4, R6 ;  /* 0x0000000405057824 */ /* 0x000fca00078e0206 */
[----:B------:R-:W0:Y:S04]  /*1a10*/  LDS R14, [R5] ;  /* 0x00000000050e7984 */ /* 0x000e280000000800 */
[----:B------:R-:W1:Y:S01]  /*1a20*/  LDS R13, [R5+0x4] ;  /* 0x00000400050d7984 */ /* 0x000e620000000800 */
[----:B0-----:R-:W-:-:S04]  /*1a30*/  HFMA2.BF16_V2 R14, R7, R14, RZ ;  /* 0x0000000e070e7231 */ /* 0x001fc800002000ff */
[----:B-1----:R-:W-:-:S05]  /*1a40*/  HFMA2.BF16_V2 R13, R12, R13, R14 ;  /* 0x0000000d0c0d7231 */ /* 0x002fca000020000e */
[C---:B------:R-:W-:Y:S02]  /*1a50*/  PRMT R14, R13.reuse, 0x7632, R14 ;  /* 0x000076320d0e7816 */ /* 0x040fe4000000000e */
[----:B------:R-:W-:-:S03]  /*1a60*/  SHF.L.U32 R13, R13, 0x10, RZ ;  /* 0x000000100d0d7819 */ /* 0x000fc600000006ff */
[----:B------:R-:W-:-:S04]  /*1a70*/  IMAD.U32 R14, R14, 0x10000, RZ ;  /* 0x000100000e0e7824 */ /* 0x000fc800078e00ff */
[----:B------:R-:W-:-:S05]  /*1a80*/  FADD.FTZ R13, R13, R14 ;  /* 0x0000000e0d0d7221 */ /* 0x000fca0000010000 */
[----:B------:R0:W-:Y:S01]  /*1a90*/  STL [R4+0x4], R13 ;  /* 0x0000040d04007387 */ /* 0x0001e20000100800 */
[----:B------:R-:W-:Y:S05]  /*1aa0*/  BRA.U !UP0, `(.L_x_12) ;  /* 0x00000009083c7547 */ /* 0x000fea000b800000 */
[----:B------:R-:W-:-:S04]  /*1ab0*/  IADD3 R5, PT, PT, R15, UR7, RZ ;  /* 0x000000070f057c10 */ /* 0x000fc8000fffe0ff */
[----:B------:R-:W-:-:S05]  /*1ac0*/  SHF.R.U32.HI R14, RZ, 0x1, R5 ;  /* 0x00000001ff0e7819 */ /* 0x000fca0000011605 */
[----:B------:R-:W-:-:S05]  /*1ad0*/  IMAD R5, R9, 0x2, R14 ;  /* 0x0000000209057824 */ /* 0x000fca00078e020e */
[----:B------:R-:W-:-:S05]  /*1ae0*/  LEA R5, R5, R6, 0x2 ;  /* 0x0000000605057211 */ /* 0x000fca00078e10ff */
[----:B------:R-:W1:Y:S04]  /*1af0*/  LDS R6, [R5] ;  /* 0x0000000005067984 */ /* 0x000e680000000800 */
[----:B0-----:R-:W0:Y:S01]  /*1b00*/  LDS R13, [R5+0x4] ;  /* 0x00000400050d7984 */ /* 0x001e220000000800 */
[----:B-1----:R-:W-:-:S04]  /*1b10*/  HFMA2.BF16_V2 R6, R7, R6, RZ ;  /* 0x0000000607067231 */ /* 0x002fc800002000ff */
[----:B0-----:R-:W-:-:S05]  /*1b20*/  HFMA2.BF16_V2 R6, R12, R13, R6 ;  /* 0x0000000d0c067231 */ /* 0x001fca0000200006 */
[C---:B------:R-:W-:Y:S01]  /*1b30*/  PRMT R7, R6.reuse, 0x7632, R7 ;  /* 0x0000763206077816 */ /* 0x040fe20000000007 */
[----:B------:R-:W-:-:S03]  /*1b40*/  IMAD.U32 R6, R6, 0x10000, RZ ;  /* 0x0001000006067824 */ /* 0x000fc600078e00ff */
[----:B------:R-:W-:-:S05]  /*1b50*/  SHF.L.U32 R7, R7, 0x10, RZ ;  /* 0x0000001007077819 */ /* 0x000fca00000006ff */
[----:B------:R-:W-:-:S05]  /*1b60*/  FADD.FTZ R7, R6, R7 ;  /* 0x0000000706077221 */ /* 0x000fca0000010000 */
[----:B------:R0:W-:Y:S01]  /*1b70*/  STL [R4+0x8], R7 ;  /* 0x0000080704007387 */ /* 0x0001e20000100800 */
[----:B------:R-:W-:Y:S05]  /*1b80*/  BRA `(.L_x_12) ;  /* 0x0000000800047947 */ /* 0x000fea0003800000 */
.L_x_13:
[----:B------:R-:W-:Y:S01]  /*1b90*/  UISETP.GE.U32.AND UP0, UPT, UR4, 0x4, UPT ;  /* 0x000000040400788c */ /* 0x000fe2000bf06070 */
[----:B------:R-:W-:-:S08]  /*1ba0*/  IMAD.MOV.U32 R14, RZ, RZ, RZ ;  /* 0x000000ffff0e7224 */ /* 0x000fd000078e00ff */
[----:B------:R-:W-:Y:S05]  /*1bb0*/  BRA.U !UP0, `(.L_x_16) ;  /* 0x0000000508107547 */ /* 0x000fea000b800000 */
[----:B------:R-:W0:Y:S01]  /*1bc0*/  S2R R5, SR_CgaCtaId ;  /* 0x0000000000057919 */ /* 0x000e220000008800 */
[--C-:B------:R-:W-:Y:S01]  /*1bd0*/  HFMA2.BF16_V2 R18, R17, 1, 1, -R0.reuse ;  /* 0x3f803f8011127831 */ /* 0x100fe20000300000 */
[----:B------:R-:W-:Y:S01]  /*1be0*/  MOV R14, 0x400 ;  /* 0x00000400000e7802 */ /* 0x000fe20000000f00 */
[----:B------:R-:W-:Y:S01]  /*1bf0*/  HADD2.BF16_V2 R16, R15, -R0 ;  /* 0x800000000f107230 */ /* 0x000fe20000200000 */
[----:B------:R-:W-:-:S03]  /*1c00*/  MOV R19, RZ ;  /* 0x000000ff00137202 */ /* 0x000fc60000000f00 */
[-C--:B-----5:R-:W-:Y:S02]  /*1c10*/  HMUL2.BF16_V2 R16, R16, R11.reuse.H0_H0 ;  /* 0x2000000b10107232 */ /* 0x0a0fe40000200000 */
[----:B------:R-:W-:Y:S01]  /*1c20*/  HMUL2.BF16_V2 R18, R18, R11.H0_H0 ;  /* 0x2000000b12127232 */ /* 0x000fe20000200000 */
[----:B0-----:R-:W-:-:S07]  /*1c30*/  LEA R14, R5, R14, 0x18 ;  /* 0x0000000e050e7211 */ /* 0x001fce00078ec0ff */
.L_x_17:
[----:B0-----:R-:W-:-:S05]  /*1c40*/  LEA R20, R19, UR20, 0x2 ;  /* 0x0000001413147c11 */ /* 0x001fca000f8e10ff */
[----:B------:R-:W2:Y:S01]  /*1c50*/  LDL.128 R4, [R20] ;  /* 0x0000000014047983 */ /* 0x000ea20000100c00 */
[C---:B------:R-:W-:Y:S01]  /*1c60*/  IMAD R12, R19.reuse, UR7, RZ ;  /* 0x00000007130c7c24 */ /* 0x040fe2000f8e02ff */
[----:B------:R-:W-:-:S03]  /*1c70*/  IADD3 R19, PT, PT, R19, 0x4, RZ ;  /* 0x0000000413137810 */ /* 0x000fc60007ffe0ff */
[----:B------:R-:W-:Y:S01]  /*1c80*/  VIADD R21, R12, UR7 ;  /* 0x000000070c157c36 */ /* 0x000fe20008000000 */
[----:B------:R-:W-:Y:S02]  /*1c90*/  SHF.R.U32.HI R12, RZ, 0x1, R12 ;  /* 0x00000001ff0c7819 */ /* 0x000fe4000001160c */
[----:B------:R-:W-:Y:S02]  /*1ca0*/  ISETP.NE.AND P0, PT, R19, UR6, PT ;  /* 0x0000000613007c0c */ /* 0x000fe4000bf05270 */
[----:B------:R-:W-:Y:S02]  /*1cb0*/  SHF.R.U32.HI R22, RZ, 0x1, R21 ;  /* 0x00000001ff167819 */ /* 0x000fe40000011615 */
[----:B------:R-:W-:Y:S02]  /*1cc0*/  LEA R13, R9, R12, 0x1 ;  /* 0x0000000c090d7211 */ /* 0x000fe400078e08ff */
[----:B------:R-:W-:Y:S01]  /*1cd0*/  IADD3 R21, PT, PT, R21, UR7, RZ ;  /* 0x0000000715157c10 */ /* 0x000fe2000fffe0ff */
[----:B------:R-:W-:Y:S01]  /*1ce0*/  IMAD R23, R9, 0x2, R22 ;  /* 0x0000000209177824 */ /* 0x000fe200078e0216 */
[----:B------:R-:W-:-:S02]  /*1cf0*/  LEA R13, R13, R14, 0x2 ;  /* 0x0000000e0d0d7211 */ /* 0x000fc400078e10ff */
[----:B------:R-:W-:Y:S01]  /*1d00*/  SHF.R.U32.HI R24, RZ, 0x1, R21 ;  /* 0x00000001ff187819 */ /* 0x000fe20000011615 */
[----:B------:R-:W-:Y:S02]  /*1d10*/  IMAD R22, R23, 0x4, R14 ;  /* 0x0000000417167824 */ /* 0x000fe400078e020e */
[----:B------:R-:W-:Y:S01]  /*1d20*/  VIADD R21, R21, UR7 ;  /* 0x0000000715157c36 */ /* 0x000fe20008000000 */
[----:B------:R-:W0:Y:S01]  /*1d30*/  LDS.64 R12, [R13] ;  /* 0x000000000d0c7984 */ /* 0x000e220000000a00 */
[----:B------:R-:W-:-:S03]  /*1d40*/  LEA R25, R9, R24, 0x1 ;  /* 0x0000001809197211 */ /* 0x000fc600078e08ff */
[----:B------:R-:W1:Y:S01]  /*1d50*/  LDS R27, [R22] ;  /* 0x00000000161b7984 */ /* 0x000e620000000800 */
[----:B------:R-:W-:Y:S01]  /*1d60*/  SHF.R.U32.HI R24, RZ, 0x1, R21 ;  /* 0x00000001ff187819 */ /* 0x000fe20000011615 */
[----:B------:R-:W-:Y:S02]  /*1d70*/  IMAD R25, R25, 0x4, R14 ;  /* 0x0000000419197824 */ /* 0x000fe400078e020e */
[----:B------:R-:W3:Y:S01]  /*1d80*/  LDS R23, [R22+0x4] ;  /* 0x0000040016177984 */ /* 0x000ee20000000800 */
[----:B------:R-:W-:-:S05]  /*1d90*/  LEA R21, R9, R24, 0x1 ;  /* 0x0000001809157211 */ /* 0x000fca00078e08ff */
[----:B------:R-:W-:-:S05]  /*1da0*/  IMAD R26, R21, 0x4, R14 ;  /* 0x00000004151a7824 */ /* 0x000fca00078e020e */
[----:B------:R-:W4:Y:S04]  /*1db0*/  LDS R29, [R26] ;  /* 0x000000001a1d7984 */ /* 0x000f280000000800 */
[----:B------:R-:W5:Y:S01]  /*1dc0*/  LDS R21, [R26+0x4] ;  /* 0x000004001a157984 */ /* 0x000f620000000800 */
[C---:B0-----:R-:W-:Y:S02]  /*1dd0*/  HFMA2.BF16_V2 R12, R16.reuse, R12, RZ ;  /* 0x0000000c100c7231 */ /* 0x041fe400002000ff */
[----:B-1----:R-:W-:Y:S02]  /*1de0*/  HFMA2.BF16_V2 R27, R16, R27, RZ.H0_H0 ;  /* 0x0000001b101b7231 */ /* 0x002fe400002400ff */
[C---:B------:R-:W-:Y:S02]  /*1df0*/  HFMA2.BF16_V2 R13, R18.reuse, R13, R12 ;  /* 0x0000000d120d7231 */ /* 0x040fe4000020000c */
[----:B---3--:R-:W-:-:S02]  /*1e00*/  HFMA2.BF16_V2 R12, R18, R23, R27 ;  /* 0x00000017120c7231 */ /* 0x008fc4000020001b */
[----:B------:R-:W0:Y:S04]  /*1e10*/  LDS R27, [R25] ;  /* 0x00000000191b7984 */ /* 0x000e280000000800 */
[----:B------:R-:W1:Y:S01]  /*1e20*/  LDS R23, [R25+0x4] ;  /* 0x0000040019177984 */ /* 0x000e620000000800 */
[----:B----4-:R-:W-:-:S04]  /*1e30*/  HFMA2.BF16_V2 R22, R16, R29, RZ.H0_H0 ;  /* 0x0000001d10167231 */ /* 0x010fc800002400ff */
[----:B-----5:R-:W-:Y:S01]  /*1e40*/  HFMA2.BF16_V2 R22, R18, R21, R22 ;  /* 0x0000001512167231 */ /* 0x020fe20000200016 */
[----:B------:R-:W-:-:S04]  /*1e50*/  PRMT R21, R12, 0x7610, R21 ;  /* 0x000076100c157816 */ /* 0x000fc80000000015 */
[----:B------:R-:W-:Y:S01]  /*1e60*/  SHF.L.U32 R21, R21, 0x10, RZ ;  /* 0x0000001015157819 */ /* 0x000fe200000006ff */
[----:B0-----:R-:W-:Y:S01]  /*1e70*/  HFMA2.BF16_V2 R24, R16, R27, RZ ;  /* 0x0000001b10187231 */ /* 0x001fe200002000ff */
[C---:B------:R-:W-:Y:S02]  /*1e80*/  PRMT R27, R13.reuse, 0x7632, R27 ;  /* 0x000076320d1b7816 */ /* 0x040fe4000000001b */
[----:B------:R-:W-:-:S03]  /*1e90*/  SHF.L.U32 R13, R13, 0x10, RZ ;  /* 0x000000100d0d7819 */ /* 0x000fc600000006ff */
[----:B------:R-:W-:Y:S02]  /*1ea0*/  IMAD.U32 R28, R27, 0x10000, RZ ;  /* 0x000100001b1c7824 */ /* 0x000fe400078e00ff */
[----:B-1----:R-:W-:Y:S01]  /*1eb0*/  HFMA2.BF16_V2 R24, R18, R23, R24 ;  /* 0x0000001712187231 */ /* 0x002fe20000200018 */
[----:B------:R-:W-:Y:S01]  /*1ec0*/  PRMT R23, R12, 0x7632, R23 ;  /* 0x000076320c177816 */ /* 0x000fe20000000017 */
[----:B------:R-:W-:Y:S01]  /*1ed0*/  FADD.FTZ R13, R13, R28 ;  /* 0x0000001c0d0d7221 */ /* 0x000fe20000010000 */
[C---:B------:R-:W-:Y:S02]  /*1ee0*/  PRMT R12, R22.reuse, 0x7632, R12 ;  /* 0x00007632160c7816 */ /* 0x040fe4000000000c */
[----:B------:R-:W-:Y:S02]  /*1ef0*/  SHF.L.U32 R22, R22, 0x10, RZ ;  /* 0x0000001016167819 */ /* 0x000fe400000006ff */
[C---:B------:R-:W-:Y:S02]  /*1f00*/  PRMT R25, R24.reuse, 0x7610, R25 ;  /* 0x0000761018197816 */ /* 0x040fe40000000019 */
[----:B------:R-:W-:Y:S01]  /*1f10*/  PRMT R26, R24, 0x7632, R26 ;  /* 0x00007632181a7816 */ /* 0x000fe2000000001a */
[----:B------:R-:W-:Y:S01]  /*1f20*/  IMAD.U32 R24, R23, 0x10000, RZ ;  /* 0x0001000017187824 */ /* 0x000fe200078e00ff */
[----:B------:R-:W-:Y:S01]  /*1f30*/  SHF.L.U32 R25, R25, 0x10, RZ ;  /* 0x0000001019197819 */ /* 0x000fe200000006ff */
[----:B------:R-:W-:-:S02]  /*1f40*/  IMAD.U32 R23, R12, 0x10000, RZ ;  /* 0x000100000c177824 */ /* 0x000fc400078e00ff */
[----:B------:R-:W-:Y:S02]  /*1f50*/  IMAD.U32 R26, R26, 0x10000, RZ ;  /* 0x000100001a1a7824 */ /* 0x000fe400078e00ff */
[----:B------:R-:W-:Y:S01]  /*1f60*/  FADD.FTZ R24, R21, R24 ;  /* 0x0000001815187221 */ /* 0x000fe20000010000 */
[----:B------:R-:W-:Y:S01]  /*1f70*/  FADD.FTZ R22, R22, R23 ;  /* 0x0000001716167221 */ /* 0x000fe20000010000 */
[----:B------:R-:W-:Y:S01]  /*1f80*/  FADD.FTZ R25, R25, R26 ;  /* 0x0000001a19197221 */ /* 0x000fe20000010000 */
[----:B--2---:R-:W-:Y:S01]  /*1f90*/  FADD.FTZ R4, R13, R4 ;  /* 0x000000040d047221 */ /* 0x004fe20000010000 */
[----:B------:R-:W-:Y:S02]  /*1fa0*/  FADD.FTZ R5, R5, R24 ;  /* 0x0000001805057221 */ /* 0x000fe40000010000 */
[----:B------:R-:W-:Y:S01]  /*1fb0*/  FADD.FTZ R6, R6, R25 ;  /* 0x0000001906067221 */ /* 0x000fe20000010000 */
[----:B------:R-:W-:-:S05]  /*1fc0*/  FADD.FTZ R7, R7, R22 ;  /* 0x0000001607077221 */ /* 0x000fca0000010000 */
[----:B------:R0:W-:Y:S01]  /*1fd0*/  STL.128 [R20], R4 ;  /* 0x0000000414007387 */ /* 0x0001e20000100c00 */
[----:B------:R-:W-:Y:S05]  /*1fe0*/  @P0 BRA `(.L_x_17) ;  /* 0xfffffffc00140947 */ /* 0x000fea000383ffff */
[----:B------:R-:W-:-:S07]  /*1ff0*/  IMAD.U32 R14, RZ, RZ, UR6 ;  /* 0x00000006ff0e7e24 */ /* 0x000fce000f8e00ff */
.L_x_16:
[----:B------:R-:W-:-:S09]  /*2000*/  UISETP.NE.AND UP0, UPT, UR5, URZ, UPT ;  /* 0x000000ff0500728c */ /* 0x000fd2000bf05270 */
[----:B------:R-:W-:Y:S05]  /*2010*/  BRA.U !UP0, `(.L_x_12) ;  /* 0x0000000108e07547 */ /* 0x000fea000b800000 */
[----:B0-----:R-:W-:-:S05]  /*2020*/  LEA R6, R14, UR20, 0x2 ;  /* 0x000000140e067c11 */ /* 0x001fca000f8e10ff */
[----:B------:R-:W2:Y:S01]  /*2030*/  LDL R16, [R6] ;  /* 0x0000000006107983 */ /* 0x000ea20000100800 */
[----:B------:R-:W-:Y:S01]  /*2040*/  IMAD R14, R14, UR7, RZ ;  /* 0x000000070e0e7c24 */ /* 0x000fe2000f8e02ff */
[----:B------:R-:W-:Y:S01]  /*2050*/  MOV R7, 0x400 ;  /* 0x0000040000077802 */ /* 0x000fe20000000f00 */
[----:B------:R-:W-:Y:S01]  /*2060*/  HADD2.BF16_V2 R13, R15, -R0 ;  /* 0x800000000f0d7230 */ /* 0x000fe20000200000 */
[----:B------:R-:W0:Y:S01]  /*2070*/  S2R R12, SR_CgaCtaId ;  /* 0x00000000000c7919 */ /* 0x000e220000008800 */
[----:B------:R-:W-:Y:S01]  /*2080*/  UISETP.NE.AND UP0, UPT, UR5, 0x1, UPT ;  /* 0x000000010500788c */ /* 0x000fe2000bf05270 */
[----:B------:R-:W-:Y:S01]  /*2090*/  SHF.R.U32.HI R4, RZ, 0x1, R14 ;  /* 0x00000001ff047819 */ /* 0x000fe2000001160e */
[----:B-----5:R-:W-:-:S03]  /*20a0*/  HMUL2.BF16_V2 R13, R13, R11.H0_H0 ;  /* 0x2000000b0d0d7232 */ /* 0x020fc60000200000 */
[----:B------:R-:W-:Y:S02]  /*20b0*/  LEA R4, R9, R4, 0x1 ;  /* 0x0000000409047211 */ /* 0x000fe400078e08ff */
[----:B0-----:R-:W-:Y:S01]  /*20c0*/  LEA R7, R12, R7, 0x18 ;  /* 0x000000070c077211 */ /* 0x001fe200078ec0ff */
[----:B------:R-:W-:-:S04]  /*20d0*/  HFMA2.BF16_V2 R12, R17, 1, 1, -R0 ;  /* 0x3f803f80110c7831 */ /* 0x000fc80000300000 */
[----:B------:R-:W-:-:S06]  /*20e0*/  IMAD R4, R4, 0x4, R7 ;  /* 0x0000000404047824 */ /* 0x000fcc00078e0207 */
[----:B------:R-:W0:Y:S01]  /*20f0*/  LDS.64 R4, [R4] ;  /* 0x0000000004047984 */ /* 0x000e220000000a00 */
[----:B------:R-:W-:Y:S02]  /*2100*/  HMUL2.BF16_V2 R12, R12, R11.H0_H0 ;  /* 0x2000000b0c0c7232 */ /* 0x000fe40000200000 */
[----:B0-----:R-:W-:-:S04]  /*2110*/  HFMA2.BF16_V2 R15, R13, R4, RZ ;  /* 0x000000040d0f7231 */ /* 0x001fc800002000ff */
[----:B------:R-:W-:-:S05]  /*2120*/  HFMA2.BF16_V2 R5, R12, R5, R15 ;  /* 0x000000050c057231 */ /* 0x000fca000020000f */
[C---:B------:R-:W-:Y:S02]  /*2130*/  PRMT R15, R5.reuse, 0x7632, R15 ;  /* 0x00007632050f7816 */ /* 0x040fe4000000000f */
[----:B------:R-:W-:-:S03]  /*2140*/  SHF.L.U32 R5, R5, 0x10, RZ ;  /* 0x0000001005057819 */ /* 0x000fc600000006ff */
[----:B------:R-:W-:-:S04]  /*2150*/  IMAD.U32 R18, R15, 0x10000, RZ ;  /* 0x000100000f127824 */ /* 0x000fc800078e00ff */
[----:B------:R-:W-:-:S04]  /*2160*/  FADD.FTZ R5, R5, R18 ;  /* 0x0000001205057221 */ /* 0x000fc80000010000 */
[----:B--2---:R-:W-:-:S05]  /*2170*/  FADD.FTZ R5, R5, R16 ;  /* 0x0000001005057221 */ /* 0x004fca0000010000 */
[----:B------:R1:W-:Y:S01]  /*2180*/  STL [R6], R5 ;  /* 0x0000000506007387 */ /* 0x0003e20000100800 */
[----:B------:R-:W-:Y:S05]  /*2190*/  BRA.U !UP0, `(.L_x_12) ;  /* 0x0000000108807547 */ /* 0x000fea000b800000 */
[----:B------:R-:W2:Y:S01]  /*21a0*/  LDL R16, [R6+0x4] ;  /* 0x0000040006107983 */ /* 0x000ea20000100800 */
[----:B------:R-:W-:Y:S01]  /*21b0*/  IADD3 R15, PT, PT, R14, UR7, RZ ;  /* 0x000000070e0f7c10 */ /* 0x000fe2000fffe0ff */
[----:B------:R-:W-:-:S03]  /*21c0*/  UISETP.NE.AND UP0, UPT, UR5, 0x2, UPT ;  /* 0x000000020500788c */ /* 0x000fc6000bf05270 */
[----:B------:R-:W-:-:S05]  /*21d0*/  SHF.R.U32.HI R4, RZ, 0x1, R15 ;  /* 0x00000001ff047819 */ /* 0x000fca000001160f */
[----:B------:R-:W-:-:S05]  /*21e0*/  IMAD R4, R9, 0x2, R4 ;  /* 0x0000000209047824 */ /* 0x000fca00078e0204 */
[----:B------:R-:W-:-:S05]  /*21f0*/  LEA R4, R4, R7, 0x2 ;  /* 0x0000000704047211 */ /* 0x000fca00078e10ff */
[----:B------:R-:W0:Y:S04]  /*2200*/  LDS R14, [R4] ;  /* 0x00000000040e7984 */ /* 0x000e280000000800 */
[----:B-1----:R-:W1:Y:S01]  /*2210*/  LDS R5, [R4+0x4] ;  /* 0x0000040004057984 */ /* 0x002e620000000800 */
[----:B0-----:R-:W-:-:S04]  /*2220*/  HFMA2.BF16_V2 R14, R13, R14, RZ ;  /* 0x0000000e0d0e7231 */ /* 0x001fc800002000ff */
[----:B-1----:R-:W-:-:S05]  /*2230*/  HFMA2.BF16_V2 R5, R12, R5, R14 ;  /* 0x000000050c057231 */ /* 0x002fca000020000e */
[C---:B------:R-:W-:Y:S01]  /*2240*/  PRMT R14, R5.reuse, 0x7632, R14 ;  /* 0x00007632050e7816 */ /* 0x040fe2000000000e */
[----:B------:R-:W-:-:S03]  /*2250*/  IMAD.U32 R5, R5, 0x10000, RZ ;  /* 0x0001000005057824 */ /* 0x000fc600078e00ff */
[----:B------:R-:W-:-:S05]  /*2260*/  SHF.L.U32 R14, R14, 0x10, RZ ;  /* 0x000000100e0e7819 */ /* 0x000fca00000006ff */
[----:B------:R-:W-:-:S04]  /*2270*/  FADD.FTZ R5, R5, R14 ;  /* 0x0000000e05057221 */ /* 0x000fc80000010000 */
[----:B--2---:R-:W-:-:S05]  /*2280*/  FADD.FTZ R5, R5, R16 ;  /* 0x0000001005057221 */ /* 0x004fca0000010000 */
[----:B------:R2:W-:Y:S01]  /*2290*/  STL [R6+0x4], R5 ;  /* 0x0000040506007387 */ /* 0x0005e20000100800 */
[----:B------:R-:W-:Y:S05]  /*22a0*/  BRA.U !UP0, `(.L_x_12) ;  /* 0x00000001083c7547 */ /* 0x000fea000b800000 */
[----:B------:R-:W3:Y:S01]  /*22b0*/  LDL R18, [R6+0x8] ;  /* 0x0000080006127983 */ /* 0x000ee20000100800 */
[----:B------:R-:W-:-:S05]  /*22c0*/  VIADD R4, R15, UR7 ;  /* 0x000000070f047c36 */ /* 0x000fca0008000000 */
[----:B------:R-:W-:-:S04]  /*22d0*/  SHF.R.U32.HI R4, RZ, 0x1, R4 ;  /* 0x00000001ff047819 */ /* 0x000fc80000011604 */
[----:B------:R-:W-:-:S05]  /*22e0*/  LEA R4, R9, R4, 0x1 ;  /* 0x0000000409047211 */ /* 0x000fca00078e08ff */
[----:B------:R-:W-:-:S05]  /*22f0*/  IMAD R4, R4, 0x4, R7 ;  /* 0x0000000404047824 */ /* 0x000fca00078e0207 */
[----:B------:R-:W0:Y:S04]  /*2300*/  LDS R14, [R4] ;  /* 0x00000000040e7984 */ /* 0x000e280000000800 */
[----:B------:R-:W2:Y:S01]  /*2310*/  LDS R16, [R4+0x4] ;  /* 0x0000040004107984 */ /* 0x000ea20000000800 */
[----:B0-----:R-:W-:-:S04]  /*2320*/  HFMA2.BF16_V2 R13, R13, R14, RZ ;  /* 0x0000000e0d0d7231 */ /* 0x001fc800002000ff */
[----:B--2---:R-:W-:-:S05]  /*2330*/  HFMA2.BF16_V2 R5, R12, R16, R13 ;  /* 0x000000100c057231 */ /* 0x004fca000020000d */
[C---:B------:R-:W-:Y:S02]  /*2340*/  PRMT R7, R5.reuse, 0x7632, R7 ;  /* 0x0000763205077816 */ /* 0x040fe40000000007 */
[----:B------:R-:W-:-:S03]  /*2350*/  SHF.L.U32 R5, R5, 0x10, RZ ;  /* 0x0000001005057819 */ /* 0x000fc600000006ff */
[----:B------:R-:W-:-:S04]  /*2360*/  IMAD.U32 R12, R7, 0x10000, RZ ;  /* 0x00010000070c7824 */ /* 0x000fc800078e00ff */
[----:B------:R-:W-:-:S04]  /*2370*/  FADD.FTZ R5, R5, R12 ;  /* 0x0000000c05057221 */ /* 0x000fc80000010000 */
[----:B---3--:R-:W-:-:S05]  /*2380*/  FADD.FTZ R5, R5, R18 ;  /* 0x0000001205057221 */ /* 0x008fca0000010000 */
[----:B------:R3:W-:Y:S02]  /*2390*/  STL [R6+0x8], R5 ;  /* 0x0000080506007387 */ /* 0x0007e40000100800 */
.L_x_12:
[----:B------:R-:W-:Y:S01]  /*23a0*/  USHF.R.U32.HI UR11, URZ, 0x2, UR7 ;  /* 0x00000002ff0b7899 */ /* 0x000fe20008011607 */
[----:B------:R-:W-:-:S05]  /*23b0*/  IADD3 R9, PT, PT, R9, 0x1, RZ ;  /* 0x0000000109097810 */ /* 0x000fca0007ffe0ff */
[----:B------:R-:W-:-:S13]  /*23c0*/  ISETP.NE.AND P0, PT, R9, UR11, PT ;  /* 0x0000000b09007c0c */ /* 0x000fda000bf05270 */
[----:B------:R-:W-:Y:S05]  /*23d0*/  @P0 BRA `(.L_x_18) ;  /* 0xffffffec00580947 */ /* 0x000fea000383ffff */
[----:B------:R-:W-:Y:S05]  /*23e0*/  BRA `(.L_x_8) ;  /* 0x0000001000c87947 */ /* 0x000fea0003800000 */
.L_x_9:
[----:B------:R-:W-:-:S05]  /*23f0*/  UMOV UR5, URZ ;  /* 0x000000ff00057c82 */ /* 0x000fca0008000000 */
.L_x_27:
[----:B0-----:R-:W0:Y:S01]  /*2400*/  LDCU UR15, c[0x0][0x3d8] ;  /* 0x00007b00ff0f77ac */ /* 0x001e220008000800 */
[----:B------:R-:W-:-:S04]  /*2410*/  ULEA UR14, UR5, UR9, 0x2 ;  /* 0x00000009050e7291 */ /* 0x000fc8000f8e10ff */
[----:B0-----:R-:W-:-:S09]  /*2420*/  UISETP.GE.U32.AND UP0, UPT, UR14, UR15, UPT ;  /* 0x0000000f0e00728c */ /* 0x001fd2000bf06070 */
[----:B--2345:R-:W-:Y:S05]  /*2430*/  BRA.U UP0, `(.L_x_8) ;  /* 0x0000001100b47547 */ /* 0x03cfea000b800000 */
[----:B------:R-:W0:Y:S01]  /*2440*/  LDC.U16 R10, c[0x0][0x3ca] ;  /* 0x0000f280ff0a7b82 */ /* 0x000e220000000400 */
[----:B------:R-:W-:Y:S02]  /*2450*/  ULOP3.LUT UP0, UR6, UR5, 0x3, URZ, 0xc0, !UPT ;  /* 0x0000000305067892 */ /* 0x000fe4000f80c0ff */
[----:B------:R-:W-:Y:S01]  /*2460*/  ULOP3.LUT UR11, UR5, 0xffff, URZ, 0xc0, !UPT ;  /* 0x0000ffff050b7892 */ /* 0x000fe2000f8ec0ff */
[----:B0-----:R-:W-:-:S06]  /*2470*/  SHF.R.U32.HI R10, RZ, 0x2, R10 ;  /* 0x00000002ff0a7819 */ /* 0x001fcc000001160a */
[----:B------:R-:W-:Y:S05]  /*2480*/  BRA.U UP0, `(.L_x_19) ;  /* 0x0000000100207547 */ /* 0x000fea000b800000 */
[----:B-1----:R-:W-:-:S04]  /*2490*/  IMAD.U32 R5, RZ, RZ, UR14 ;  /* 0x0000000eff057e24 */ /* 0x002fc8000f8e00ff */
[----:B------:R-:W-:-:S05]  /*24a0*/  IMAD R4, R8, UR15, R5 ;  /* 0x0000000f08047c24 */ /* 0x000fca000f8e0205 */
[----:B------:R-:W-:-:S04]  /*24b0*/  SHF.R.S32.HI R5, RZ, 0x1f, R4 ;  /* 0x0000001fff057819 */ /* 0x000fc80000011404 */
[----:B------:R-:W-:-:S04]  /*24c0*/  LEA.HI R5, R5, R4, RZ, 0x4 ;  /* 0x0000000405057211 */ /* 0x000fc800078f20ff */
[----:B------:R-:W-:-:S05]  /*24d0*/  SHF.R.S32.HI R5, RZ, 0x4, R5 ;  /* 0x00000004ff057819 */ /* 0x000fca0000011405 */
[----:B------:R-:W-:-:S06]  /*24e0*/  IMAD.WIDE R4, R5, 0x10, R2 ;  /* 0x0000001005047825 */ /* 0x000fcc00078e0202 */
[----:B------:R-:W2:Y:S04]  /*24f0*/  LDG.E.128.CONSTANT R4, desc[UR12][R4.64] ;  /* 0x0000000c04047981 */ /* 0x000ea8000c1e9d00 */
[----:B--2---:R0:W-:Y:S02]  /*2500*/  STL.128 [R1+0x100], R4 ;  /* 0x0001000401007387 */ /* 0x0041e40000100c00 */
.L_x_19:
[----:B------:R-:W-:Y:S02]  /*2510*/  MOV R13, UR11 ;  /* 0x0000000b000d7c02 */ /* 0x000fe40008000f00 */
[----:B------:R-:W-:-:S07]  /*2520*/  MOV R15, 0x2540 ;  /* 0x00002540000f7802 */ /* 0x000fce0000000f00 */
[----:B01----:R-:W-:Y:S05]  /*2530*/  CALL.REL.NOINC `($__internal_2_$__cuda_sm20_rem_u16) ;  /* 0x0000002000807944 */ /* 0x003fea0003c00000 */
[----:B------:R-:W-:-:S04]  /*2540*/  PRMT R4, R14, 0x9910, RZ ;  /* 0x000099100e047816 */ /* 0x000fc800000000ff */
[----:B------:R-:W-:-:S13]  /*2550*/  ISETP.NE.AND P0, PT, R4, RZ, PT ;  /* 0x000000ff0400720c */ /* 0x000fda0003f05270 */
[----:B------:R-:W-:Y:S05]  /*2560*/  @P0 BRA `(.L_x_20) ;  /* 0x00000000001c0947 */ /* 0x000fea0003800000 */
[----:B------:R-:W-:Y:S01]  /*2570*/  ULOP3.LUT UR11, UR5, 0xffff, URZ, 0xc0, !UPT ;  /* 0x0000ffff050b7892 */ /* 0x000fe2000f8ec0ff */
[----:B------:R-:W-:-:S05]  /*2580*/  MOV R14, 0x25b0 ;  /* 0x000025b0000e7802 */ /* 0x000fca0000000f00 */
[----:B------:R-:W-:-:S07]  /*2590*/  IMAD.U32 R11, RZ, RZ, UR11 ;  /* 0x0000000bff0b7e24 */ /* 0x000fce000f8e00ff */
[----:B------:R-:W-:Y:S05]  /*25a0*/  CALL.REL.NOINC `($__internal_0_$__cuda_sm20_div_u16) ;  /* 0x0000001c00107944 */ /* 0x000fea0003c00000 */
[----:B------:R-:W-:-:S04]  /*25b0*/  LOP3.LUT R13, R13, 0xffff, RZ, 0xc0, !PT ;  /* 0x0000ffff0d0d7812 */ /* 0x000fc800078ec0ff */
[----:B------:R-:W-:-:S06]  /*25c0*/  LEA R9, R13, UR10, 0x1 ;  /* 0x0000000a0d097c11 */ /* 0x000fcc000f8e08ff */
[----:B------:R-:W5:Y:S02]  /*25d0*/  LDL.U16 R9, [R9] ;  /* 0x0000000009097983 */ /* 0x000f640000100400 */
.L_x_20:
[----:B------:R-:W-:-:S09]  /*25e0*/  UISETP.NE.AND UP0, UPT, UR4, URZ, UPT ;  /* 0x000000ff0400728c */ /* 0x000fd2000bf05270 */
[----:B------:R-:W-:Y:S05]  /*25f0*/  BRA.U !UP0, `(.L_x_21) ;  /* 0x0000001108347547 */ /* 0x000fea000b800000 */
[----:B------:R-:W-:-:S09]  /*2600*/  ULEA UR6, UR6, UR23, 0x2 ;  /* 0x0000001706067291 */ /* 0x000fd2000f8e10ff */
[----:B------:R-:W2:Y:S01]  /*2610*/  LDL R4, [UR6] ;  /* 0x00000006ff047983 */ /* 0x000ea20008100800 */
[----:B------:R-:W-:Y:S01]  /*2620*/  HFMA2 R11, -RZ, RZ, 14, 0 ;  /* 0x4b000000ff0b7431 */ /* 0x000fe200000001ff */
[----:B------:R-:W-:-:S04]  /*2630*/  UISETP.NE.AND UP0, UPT, UR5, URZ, UPT ;  /* 0x000000ff0500728c */ /* 0x000fc8000bf05270 */
[C-C-:B--2---:R-:W-:Y:S02]  /*2640*/  PRMT R5, R4.reuse, 0x7650, R11.reuse ;  /* 0x0000765004057816 */ /* 0x144fe4000000000b */
[C-C-:B------:R-:W-:Y:S02]  /*2650*/  PRMT R6, R4.reuse, 0x7652, R11.reuse ;  /* 0x0000765204067816 */ /* 0x140fe4000000000b */
[C-C-:B------:R-:W-:Y:S01]  /*2660*/  PRMT R7, R4.reuse, 0x7651, R11.reuse ;  /* 0x0000765104077816 */ /* 0x140fe2000000000b */
[----:B------:R-:W-:Y:S01]  /*2670*/  FADD.FTZ R5, R5, -8388608 ;  /* 0xcb00000005057421 */ /* 0x000fe20000010000 */
[----:B------:R-:W-:Y:S01]  /*2680*/  PRMT R4, R4, 0x7653, R11 ;  /* 0x0000765304047816 */ /* 0x000fe2000000000b */
[----:B------:R-:W-:Y:S02]  /*2690*/  FADD.FTZ R6, R6, -8388608 ;  /* 0xcb00000006067421 */ /* 0x000fe40000010000 */
[----:B------:R-:W-:Y:S02]  /*26a0*/  FADD.FTZ R7, R7, -8388608 ;  /* 0xcb00000007077421 */ /* 0x000fe40000010000 */
[----:B------:R-:W-:Y:S01]  /*26b0*/  FADD.FTZ R4, R4, -8388608 ;  /* 0xcb00000004047421 */ /* 0x000fe20000010000 */
[----:B------:R-:W-:-:S04]  /*26c0*/  PRMT R11, R5, 0x7632, R6 ;  /* 0x00007632050b7816 */ /* 0x000fc80000000006 */
[----:B------:R-:W-:Y:S01]  /*26d0*/  PRMT R13, R7, 0x7632, R4 ;  /* 0x00007632070d7816 */ /* 0x000fe20000000004 */
[----:B------:R-:W-:Y:S06]  /*26e0*/  BRA.U !UP0, `(.L_x_22) ;  /* 0x0000000908207547 */ /* 0x000fec000b800000 */
[----:B------:R-:W-:Y:S01]  /*26f0*/  UISETP.GE.U32.AND UP0, UPT, UR4, 0x4, UPT ;  /* 0x000000040400788c */ /* 0x000fe2000bf06070 */
[----:B------:R-:W-:-:S08]  /*2700*/  UMOV UR6, URZ ;  /* 0x000000ff00067c82 */ /* 0x000fd00008000000 */
[----:B------:R-:W-:Y:S05]  /*2710*/  BRA.U !UP0, `(.L_x_23) ;  /* 0x0000000508247547 */ /* 0x000fea000b800000 */
[----:B------:R-:W0:Y:S01]  /*2720*/  S2UR UR15, SR_CgaCtaId ;  /* 0x00000000000f79c3 */ /* 0x000e220000008800 */
[--C-:B------:R-:W-:Y:S01]  /*2730*/  HFMA2.BF16_V2 R12, R13, 1, 1, -R0.reuse ;  /* 0x3f803f800d0c7831 */ /* 0x100fe20000300000 */
[----:B------:R-:W-:Y:S01]  /*2740*/  ULOP3.LUT UR6, UR4, 0xfffffffc, URZ, 0xc0, !UPT ;  /* 0xfffffffc04067892 */ /* 0x000fe2000f8ec0ff */
[----:B------:R-:W-:Y:S01]  /*2750*/  HADD2.BF16_V2 R10, R11, -R0 ;  /* 0x800000000b0a7230 */ /* 0x000fe20000200000 */
[----:B------:R-:W-:Y:S01]  /*2760*/  UMOV UR14, 0x400 ;  /* 0x00000400000e7882 */ /* 0x000fe20000000000 */
[----:B------:R-:W-:Y:S02]  /*2770*/  USHF.L.U32 UR25, UR7, 0x1, URZ ;  /* 0x0000000107197899 */ /* 0x000fe400080006ff */
[-C--:B-----5:R-:W-:Y:S01]  /*2780*/  HMUL2.BF16_V2 R10, R10, R9.reuse.H0_H0 ;  /* 0x200000090a0a7232 */ /* 0x0a0fe20000200000 */
[----:B------:R-:W-:Y:S02]  /*2790*/  UIADD3 UR11, UPT, UPT, URZ, -UR6, URZ ;  /* 0x80000006ff0b7290 */ /* 0x000fe4000fffe0ff */
[----:B------:R-:W-:Y:S01]  /*27a0*/  UIMAD UR26, UR7, 0x3, URZ ;  /* 0x00000003071a78a4 */ /* 0x000fe2000f8e02ff */
[----:B------:R-:W-:Y:S01]  /*27b0*/  HMUL2.BF16_V2 R12, R12, R9.H0_H0 ;  /* 0x200000090c0c7232 */ /* 0x000fe20000200000 */
[----:B------:R-:W-:Y:S01]  /*27c0*/  UMOV UR6, URZ ;  /* 0x000000ff00067c82 */ /* 0x000fe20008000000 */
[----:B------:R-:W-:Y:S01]  /*27d0*/  UMOV UR22, UR8 ;  /* 0x0000000800167c82 */ /* 0x000fe20008000000 */
[----:B0-----:R-:W-:-:S03]  /*27e0*/  ULEA UR24, UR15, UR14, 0x18 ;  /* 0x0000000e0f187291 */ /* 0x001fc6000f8ec0ff */
[----:B------:R-:W-:-:S09]  /*27f0*/  UMOV UR14, UR7 ;  /* 0x00000007000e7c82 */ /* 0x000fd20008000000 */
.L_x_24:
[----:B0-----:R-:W2:Y:S01]  /*2800*/  LDL.128 R4, [UR22] ;  /* 0x00000016ff047983 */ /* 0x001ea20008100c00 */
[----:B------:R-:W-:Y:S02]  /*2810*/  USHF.R.U32.HI UR16, URZ, 0x1, UR14 ;  /* 0x00000001ff107899 */ /* 0x000fe4000801160e */
[----:B------:R-:W-:Y:S02]  /*2820*/  USHF.R.U32.HI UR17, URZ, 0x1, UR25 ;  /* 0x00000001ff117899 */ /* 0x000fe40008011619 */
[----:B------:R-:W-:Y:S02]  /*2830*/  ULEA UR16, UR5, UR16, 0x1 ;  /* 0x0000001005107291 */ /* 0x000fe4000f8e08ff */
[----:B------:R-:W-:Y:S02]  /*2840*/  USHF.R.U32.HI UR15, URZ, 0x1, UR6 ;  /* 0x00000001ff0f7899 */ /* 0x000fe40008011606 */
[----:B------:R-:W-:Y:S02]  /*2850*/  USHF.R.U32.HI UR18, URZ, 0x1, UR26 ;  /* 0x00000001ff127899 */ /* 0x000fe4000801161a */
[----:B------:R-:W-:-:S02]  /*2860*/  ULEA UR16, UR16, UR24, 0x2 ;  /* 0x0000001810107291 */ /* 0x000fc4000f8e10ff */
[----:B------:R-:W-:Y:S02]  /*2870*/  ULEA UR17, UR5, UR17, 0x1 ;  /* 0x0000001105117291 */ /* 0x000fe4000f8e08ff */
[----:B------:R-:W-:Y:S02]  /*2880*/  ULEA UR15, UR5, UR15, 0x1 ;  /* 0x0000000f050f7291 */ /* 0x000fe4000f8e08ff */
[----:B------:R-:W-:Y:S02]  /*2890*/  ULEA UR18, UR5, UR18, 0x1 ;  /* 0x0000001205127291 */ /* 0x000fe4000f8e08ff */
[----:B------:R-:W-:Y:S01]  /*28a0*/  ULEA UR17, UR17, UR24, 0x2 ;  /* 0x0000001811117291 */ /* 0x000fe2000f8e10ff */
[----:B------:R-:W0:Y:S01]  /*28b0*/  LDS R17, [UR16] ;  /* 0x00000010ff117984 */ /* 0x000e220008000800 */
[----:B------:R-:W-:Y:S02]  /*28c0*/  ULEA UR15, UR15, UR24, 0x2 ;  /* 0x000000180f0f7291 */ /* 0x000fe4000f8e10ff */
[----:B------:R-:W-:Y:S01]  /*28d0*/  ULEA UR18, UR18, UR24, 0x2 ;  /* 0x0000001812127291 */ /* 0x000fe2000f8e10ff */
[----:B------:R-:W-:Y:S01]  /*28e0*/  LDS R18, [UR16+0x4] ;  /* 0x00000410ff127984 */ /* 0x000fe20008000800 */
[----:B------:R-:W-:-:S02]  /*28f0*/  UIADD3 UR11, UPT, UPT, UR11, 0x4, URZ ;  /* 0x000000040b0b7890 */ /* 0x000fc4000fffe0ff */
[----:B------:R-:W-:Y:S01]  /*2900*/  ULEA UR14, UR7, UR14, 0x2 ;  /* 0x0000000e070e7291 */ /* 0x000fe2000f8e10ff */
[----:B------:R-:W1:Y:S01]  /*2910*/  LDS R19, [UR17] ;  /* 0x00000011ff137984 */ /* 0x000e620008000800 */
[----:B------:R-:W-:Y:S02]  /*2920*/  UISETP.NE.AND UP0, UPT, UR11, URZ, UPT ;  /* 0x000000ff0b00728c */ /* 0x000fe4000bf05270 */
[----:B------:R-:W-:Y:S01]  /*2930*/  ULEA UR25, UR7, UR25, 0x2 ;  /* 0x0000001907197291 */ /* 0x000fe2000f8e10ff */
[----:B------:R-:W3:Y:S01]  /*2940*/  LDS.64 R14, [UR15] ;  /* 0x0000000fff0e7984 */ /* 0x000ee20008000a00 */
[----:B------:R-:W-:Y:S02]  /*2950*/  ULEA UR26, UR7, UR26, 0x2 ;  /* 0x0000001a071a7291 */ /* 0x000fe4000f8e10ff */
[----:B------:R-:W-:Y:S01]  /*2960*/  ULEA UR6, UR7, UR6, 0x2 ;  /* 0x0000000607067291 */ /* 0x000fe2000f8e10ff */
[----:B------:R-:W4:Y:S04]  /*2970*/  LDS R21, [UR18] ;  /* 0x00000012ff157984 */ /* 0x000f280008000800 */
[----:B------:R-:W5:Y:S04]  /*2980*/  LDS R20, [UR17+0x4] ;  /* 0x00000411ff147984 */ /* 0x000f680008000800 */
[----:B------:R-:W5:Y:S01]  /*2990*/  LDS R16, [UR18+0x4] ;  /* 0x00000412ff107984 */ /* 0x000f620008000800 */
[----:B0-----:R-:W-:-:S02]  /*29a0*/  HFMA2.BF16_V2 R17, R10, R17, RZ ;  /* 0x000000110a117231 */ /* 0x001fc400002000ff */
[----:B-1----:R-:W-:Y:S02]  /*29b0*/  HFMA2.BF16_V2 R19, R10, R19, RZ.H0_H0 ;  /* 0x000000130a137231 */ /* 0x002fe400002400ff */
[----:B------:R-:W-:Y:S02]  /*29c0*/  HFMA2.BF16_V2 R17, R12, R18, R17 ;  /* 0x000000120c117231 */ /* 0x000fe40000200011 */
[C---:B---3--:R-:W-:Y:S02]  /*29d0*/  HFMA2.BF16_V2 R14, R10.reuse, R14, RZ ;  /* 0x0000000e0a0e7231 */ /* 0x048fe400002000ff */
[----:B----4-:R-:W-:Y:S02]  /*29e0*/  HFMA2.BF16_V2 R21, R10, R21, RZ ;  /* 0x000000150a157231 */ /* 0x010fe400002000ff */
[C---:B-----5:R-:W-:Y:S02]  /*29f0*/  HFMA2.BF16_V2 R18, R12.reuse, R20, R19 ;  /* 0x000000140c127231 */ /* 0x060fe40000200013 */
[----:B------:R-:W-:-:S02]  /*2a00*/  HFMA2.BF16_V2 R14, R12, R15, R14 ;  /* 0x0000000f0c0e7231 */ /* 0x000fc4000020000e */
[----:B------:R-:W-:Y:S01]  /*2a10*/  HFMA2.BF16_V2 R20, R12, R16, R21 ;  /* 0x000000100c147231 */ /* 0x000fe20000200015 */
[C---:B------:R-:W-:Y:S02]  /*2a20*/  PRMT R16, R17.reuse, 0x7610, R16 ;  /* 0x0000761011107816 */ /* 0x040fe40000000010 */
[C---:B------:R-:W-:Y:S01]  /*2a30*/  PRMT R15, R14.reuse, 0x7632, R15 ;  /* 0x000076320e0f7816 */ /* 0x040fe2000000000f */
[----:B------:R-:W-:Y:S01]  /*2a40*/  IMAD.U32 R14, R14, 0x10000, RZ ;  /* 0x000100000e0e7824 */ /* 0x000fe200078e00ff */
[----:B------:R-:W-:Y:S01]  /*2a50*/  PRMT R17, R17, 0x7632, R17 ;  /* 0x0000763211117816 */ /* 0x000fe20000000011 */
[----:B------:R-:W-:Y:S01]  /*2a60*/  IMAD.U32 R16, R16, 0x10000, RZ ;  /* 0x0001000010107824 */ /* 0x000fe200078e00ff */
[C---:B------:R-:W-:Y:S01]  /*2a70*/  PRMT R19, R18.reuse, 0x7632, R19 ;  /* 0x0000763212137816 */ /* 0x040fe20000000013 */
[----:B------:R-:W-:Y:S01]  /*2a80*/  IMAD.U32 R18, R18, 0x10000, RZ ;  /* 0x0001000012127824 */ /* 0x000fe200078e00ff */
[C---:B------:R-:W-:Y:S01]  /*2a90*/  PRMT R21, R20.reuse, 0x7632, R21 ;  /* 0x0000763214157816 */ /* 0x040fe20000000015 */
[----:B------:R-:W-:Y:S01]  /*2aa0*/  IMAD.U32 R20, R20, 0x10000, RZ ;  /* 0x0001000014147824 */ /* 0x000fe200078e00ff */
[----:B------:R-:W-:-:S02]  /*2ab0*/  SHF.L.U32 R15, R15, 0x10, RZ ;  /* 0x000000100f0f7819 */ /* 0x000fc400000006ff */
[----:B------:R-:W-:Y:S02]  /*2ac0*/  SHF.L.U32 R17, R17, 0x10, RZ ;  /* 0x0000001011117819 */ /* 0x000fe400000006ff */
[----:B------:R-:W-:Y:S01]  /*2ad0*/  SHF.L.U32 R19, R19, 0x10, RZ ;  /* 0x0000001013137819 */ /* 0x000fe200000006ff */
[----:B------:R-:W-:Y:S01]  /*2ae0*/  FADD.FTZ R15, R14, R15 ;  /* 0x0000000f0e0f7221 */ /* 0x000fe20000010000 */
[----:B------:R-:W-:Y:S01]  /*2af0*/  SHF.L.U32 R21, R21, 0x10, RZ ;  /* 0x0000001015157819 */ /* 0x000fe200000006ff */
[----:B------:R-:W-:Y:S02]  /*2b00*/  FADD.FTZ R16, R16, R17 ;  /* 0x0000001110107221 */ /* 0x000fe40000010000 */
[----:B------:R-:W-:Y:S02]  /*2b10*/  FADD.FTZ R19, R18, R19 ;  /* 0x0000001312137221 */ /* 0x000fe40000010000 */
[----:B------:R-:W-:Y:S01]  /*2b20*/  FADD.FTZ R20, R20, R21 ;  /* 0x0000001514147221 */ /* 0x000fe20000010000 */
[----:B--2---:R-:W-:Y:S01]  /*2b30*/  FADD.FTZ R4, R15, R4 ;  /* 0x000000040f047221 */ /* 0x004fe20000010000 */
[----:B------:R-:W-:Y:S01]  /*2b40*/  FADD.FTZ R5, R5, R16 ;  /* 0x0000001005057221 */ /* 0x000fe20000010000 */
[----:B------:R-:W-:Y:S01]  /*2b50*/  FADD.FTZ R6, R6, R19 ;  /* 0x0000001306067221 */ /* 0x000fe20000010000 */
[----:B------:R-:W-:-:S05]  /*2b60*/  FADD.FTZ R7, R7, R20 ;  /* 0x0000001407077221 */ /* 0x000fca0000010000 */
[----:B------:R0:W-:Y:S01]  /*2b70*/  STL.128 [UR22], R4 ;  /* 0x00000004ff007987 */ /* 0x0001e20008100c16 */
[----:B------:R-:W-:Y:S01]  /*2b80*/  UIADD3 UR22, UPT, UPT, UR22, 0x10, URZ ;  /* 0x0000001016167890 */ /* 0x000fe2000fffe0ff */
[----:B------:R-:W-:Y:S11]  /*2b90*/  BRA.U UP0, `(.L_x_24) ;  /* 0xfffffffd00187547 */ /* 0x000ff6000b83ffff */
[----:B------:R-:W-:-:S12]  /*2ba0*/  ULOP3.LUT UR6, UR4, 0x7ffffffc, URZ, 0xc0, !UPT ;  /* 0x7ffffffc04067892 */ /* 0x000fd8000f8ec0ff */
.L_x_23:
[----:B------:R-:W-:-:S04]  /*2bb0*/  ULOP3.LUT UR17, UR4, 0x3, URZ, 0xc0, !UPT ;  /* 0x0000000304117892 */ /* 0x000fc8000f8ec0ff */
[----:B------:R-:W-:-:S09]  /*2bc0*/  UISETP.NE.AND UP0, UPT, UR17, URZ, UPT ;  /* 0x000000ff1100728c */ /* 0x000fd2000bf05270 */
[----:B------:R-:W-:Y:S05]  /*2bd0*/  BRA.U !UP0, `(.L_x_21) ;  /* 0x0000000908bc7547 */ /* 0x000fea000b800000 */
[----:B------:R-:W-:-:S09]  /*2be0*/  ULEA UR16, UR6, UR20, 0x2 ;  /* 0x0000001406107291 */ /* 0x000fd2000f8e10ff */
[----:B------:R-:W2:Y:S01]  /*2bf0*/  LDL R15, [UR16] ;  /* 0x00000010ff0f7983 */ /* 0x000ea20008100800 */
[----:B------:R-:W1:Y:S01]  /*2c00*/  S2UR UR15, SR_CgaCtaId ;  /* 0x00000000000f79c3 */ /* 0x000e620000008800 */
[----:B------:R-:W-:Y:S01]  /*2c10*/  UIMAD UR11, UR7, UR6, URZ ;  /* 0x00000006070b72a4 */ /* 0x000fe2000f8e02ff */
[--C-:B0-----:R-:W-:Y:S01]  /*2c20*/  HADD2.BF16_V2 R5, R11, -R0.reuse ;  /* 0x800000000b057230 */ /* 0x101fe20000200000 */
[----:B------:R-:W-:Y:S01]  /*2c30*/  UMOV UR14, 0x400 ;  /* 0x00000400000e7882 */ /* 0x000fe20000000000 */
[----:B------:R-:W-:Y:S01]  /*2c40*/  HFMA2.BF16_V2 R4, R13, 1, 1, -R0 ;  /* 0x3f803f800d047831 */ /* 0x000fe20000300000 */
[----:B------:R-:W-:Y:S01]  /*2c50*/  USHF.R.U32.HI UR6, URZ, 0x1, UR11 ;  /* 0x00000001ff067899 */ /* 0x000fe2000801160b */
[-C--:B-----5:R-:W-:Y:S01]  /*2c60*/  HMUL2.BF16_V2 R5, R5, R9.reuse.H0_H0 ;  /* 0x2000000905057232 */ /* 0x0a0fe20000200000 */
[----:B------:R-:W-:Y:S02]  /*2c70*/  UISETP.NE.AND UP0, UPT, UR17, 0x1, UPT ;  /* 0x000000011100788c */ /* 0x000fe4000bf05270 */
[----:B------:R-:W-:Y:S01]  /*2c80*/  ULEA UR6, UR5, UR6, 0x1 ;  /* 0x0000000605067291 */ /* 0x000fe2000f8e08ff */
[----:B------:R-:W-:Y:S01]  /*2c90*/  HMUL2.BF16_V2 R4, R4, R9.H0_H0 ;  /* 0x2000000904047232 */ /* 0x000fe20000200000 */
[----:B-1----:R-:W-:-:S04]  /*2ca0*/  ULEA UR14, UR15, UR14, 0x18 ;  /* 0x0000000e0f0e7291 */ /* 0x002fc8000f8ec0ff */
[----:B------:R-:W-:-:S09]  /*2cb0*/  ULEA UR6, UR6, UR14, 0x2 ;  /* 0x0000000e06067291 */ /* 0x000fd2000f8e10ff */
[----:B------:R-:W0:Y:S02]  /*2cc0*/  LDS.64 R6, [UR6] ;  /* 0x00000006ff067984 */ /* 0x000e240008000a00 */
[----:B0-----:R-:W-:-:S04]  /*2cd0*/  HFMA2.BF16_V2 R6, R5, R6, RZ ;  /* 0x0000000605067231 */ /* 0x001fc800002000ff */
[----:B------:R-:W-:-:S05]  /*2ce0*/  HFMA2.BF16_V2 R6, R4, R7, R6 ;  /* 0x0000000704067231 */ /* 0x000fca0000200006 */
[C---:B------:R-:W-:Y:S01]  /*2cf0*/  PRMT R7, R6.reuse, 0x7632, R7 ;  /* 0x0000763206077816 */ /* 0x040fe20000000007 */
[----:B------:R-:W-:-:S03]  /*2d00*/  IMAD.U32 R6, R6, 0x10000, RZ ;  /* 0x0001000006067824 */ /* 0x000fc600078e00ff */
[----:B------:R-:W-:-:S05]  /*2d10*/  SHF.L.U32 R7, R7, 0x10, RZ ;  /* 0x0000001007077819 */ /* 0x000fca00000006ff */
[----:B------:R-:W-:-:S04]  /*2d20*/  FADD.FTZ R6, R6, R7 ;  /* 0x0000000706067221 */ /* 0x000fc80000010000 */
[----:B--2---:R-:W-:-:S05]  /*2d30*/  FADD.FTZ R6, R6, R15 ;  /* 0x0000000f06067221 */ /* 0x004fca0000010000 */
[----:B------:R4:W-:Y:S01]  /*2d40*/  STL [UR16], R6 ;  /* 0x00000006ff007987 */ /* 0x0009e20008100810 */
[----:B------:R-:W-:Y:S05]  /*2d50*/  BRA.U !UP0, `(.L_x_21) ;  /* 0x00000009085c7547 */ /* 0x000fea000b800000 */
[----:B------:R-:W2:Y:S01]  /*2d60*/  LDL R11, [UR16+0x4] ;  /* 0x00000410ff0b7983 */ /* 0x000ea20008100800 */
[----:B------:R-:W-:Y:S02]  /*2d70*/  UIADD3 UR11, UPT, UPT, UR7, UR11, URZ ;  /* 0x0000000b070b7290 */ /* 0x000fe4000fffe0ff */
[----:B------:R-:W-:Y:S02]  /*2d80*/  UISETP.NE.AND UP0, UPT, UR17, 0x2, UPT ;  /* 0x000000021100788c */ /* 0x000fe4000bf05270 */
[----:B------:R-:W-:-:S04]  /*2d90*/  USHF.R.U32.HI UR6, URZ, 0x1, UR11 ;  /* 0x00000001ff067899 */ /* 0x000fc8000801160b */
[----:B------:R-:W-:-:S04]  /*2da0*/  ULEA UR6, UR5, UR6, 0x1 ;  /* 0x0000000605067291 */ /* 0x000fc8000f8e08ff */
[----:B------:R-:W-:-:S09]  /*2db0*/  ULEA UR6, UR6, UR14, 0x2 ;  /* 0x0000000e06067291 */ /* 0x000fd2000f8e10ff */
[----:B----4-:R-:W0:Y:S04]  /*2dc0*/  LDS R6, [UR6] ;  /* 0x00000006ff067984 */ /* 0x010e280008000800 */
[----:B------:R-:W1:Y:S01]  /*2dd0*/  LDS R7, [UR6+0x4] ;  /* 0x00000406ff077984 */ /* 0x000e620008000800 */
[----:B0-----:R-:W-:-:S04]  /*2de0*/  HFMA2.BF16_V2 R6, R5, R6, RZ ;  /* 0x0000000605067231 */ /* 0x001fc800002000ff */
[----:B-1----:R-:W-:-:S05]  /*2df0*/  HFMA2.BF16_V2 R6, R4, R7, R6 ;  /* 0x0000000704067231 */ /* 0x002fca0000200006 */
[C---:B------:R-:W-:Y:S01]  /*2e00*/  PRMT R7, R6.reuse, 0x7632, R7 ;  /* 0x0000763206077816 */ /* 0x040fe20000000007 */
[----:B------:R-:W-:-:S03]  /*2e10*/  IMAD.U32 R6, R6, 0x10000, RZ ;  /* 0x0001000006067824 */ /* 0x000fc600078e00ff */
[----:B------:R-:W-:-:S05]  /*2e20*/  SHF.L.U32 R7, R7, 0x10, RZ ;  /* 0x0000001007077819 */ /* 0x000fca00000006ff */
[----:B------:R-:W-:-:S04]  /*2e30*/  FADD.FTZ R6, R6, R7 ;  /* 0x0000000706067221 */ /* 0x000fc80000010000 */
[----:B--2---:R-:W-:-:S05]  /*2e40*/  FADD.FTZ R6, R6, R11 ;  /* 0x0000000b06067221 */ /* 0x004fca0000010000 */
[----:B------:R0:W-:Y:S01]  /*2e50*/  STL [UR16+0x4], R6 ;  /* 0x00000406ff007987 */ /* 0x0001e20008100810 */
[----:B------:R-:W-:Y:S05]  /*2e60*/  BRA.U !UP0, `(.L_x_21) ;  /* 0x0000000908187547 */ /* 0x000fea000b800000 */
[----:B------:R-:W2:Y:S01]  /*2e70*/  LDL R7, [UR16+0x8] ;  /* 0x00000810ff077983 */ /* 0x000ea20008100800 */
[----:B------:R-:W-:-:S04]  /*2e80*/  UIADD3 UR6, UPT, UPT, UR7, UR11, URZ ;  /* 0x0000000b07067290 */ /* 0x000fc8000fffe0ff */
[----:B------:R-:W-:-:S04]  /*2e90*/  USHF.R.U32.HI UR6, URZ, 0x1, UR6 ;  /* 0x00000001ff067899 */ /* 0x000fc80008011606 */
[----:B------:R-:W-:-:S04]  /*2ea0*/  ULEA UR6, UR5, UR6, 0x1 ;  /* 0x0000000605067291 */ /* 0x000fc8000f8e08ff */
[----:B------:R-:W-:-:S09]  /*2eb0*/  ULEA UR6, UR6, UR14, 0x2 ;  /* 0x0000000e06067291 */ /* 0x000fd2000f8e10ff */
[----:B0-----:R-:W0:Y:S04]  /*2ec0*/  LDS R6, [UR6] ;  /* 0x00000006ff067984 */ /* 0x001e280008000800 */
        /* <DEDUP_REMOVED lines=9> */
[----:B------:R-:W-:Y:S05]  /*2f60*/  BRA `(.L_x_21) ;  /* 0x0000000400d87947 */ /* 0x000fea0003800000 */
.L_x_22:
[----:B------:R-:W-:Y:S01]  /*2f70*/  UISETP.GE.U32.AND UP0, UPT, UR4, 0x4, UPT ;  /* 0x000000040400788c */ /* 0x000fe2000bf06070 */
[----:B------:R-:W-:-:S08]  /*2f80*/  UMOV UR6, URZ ;  /* 0x000000ff00067c82 */ /* 0x000fd00008000000 */
[----:B------:R-:W-:Y:S05]  /*2f90*/  BRA.U !UP0, `(.L_x_25) ;  /* 0x0000000108f87547 */ /* 0x000fea000b800000 */
[----:B------:R-:W0:Y:S01]  /*2fa0*/  S2UR UR11, SR_CgaCtaId ;  /* 0x00000000000b79c3 */ /* 0x000e220000008800 */
[--C-:B------:R-:W-:Y:S02]  /*2fb0*/  HFMA2.BF16_V2 R12, R13, 1, 1, -R0.reuse ;  /* 0x3f803f800d0c7831 */ /* 0x100fe40000300000 */
[----:B------:R-:W-:Y:S01]  /*2fc0*/  HADD2.BF16_V2 R10, R11, -R0 ;  /* 0x800000000b0a7230 */ /* 0x000fe20000200000 */
[----:B------:R-:W-:Y:S01]  /*2fd0*/  UMOV UR6, 0x400 ;  /* 0x0000040000067882 */ /* 0x000fe20000000000 */
[----:B------:R-:W-:Y:S02]  /*2fe0*/  ULOP3.LUT UR18, UR4, 0x7ffffffc, URZ, 0xc0, !UPT ;  /* 0x7ffffffc04127892 */ /* 0x000fe4000f8ec0ff */
[-C--:B-----5:R-:W-:Y:S02]  /*2ff0*/  HMUL2.BF16_V2 R10, R10, R9.reuse.H0_H0 ;  /* 0x200000090a0a7232 */ /* 0x0a0fe40000200000 */
[----:B------:R-:W-:Y:S01]  /*3000*/  HMUL2.BF16_V2 R12, R12, R9.H0_H0 ;  /* 0x200000090c0c7232 */ /* 0x000fe20000200000 */
[----:B0-----:R-:W-:-:S03]  /*3010*/  ULEA UR17, UR11, UR6, 0x18 ;  /* 0x000000060b117291 */ /* 0x001fc6000f8ec0ff */
[----:B------:R-:W-:-:S09]  /*3020*/  UMOV UR6, URZ ;  /* 0x000000ff00067c82 */ /* 0x000fd20008000000 */
.L_x_26:
[----:B------:R-:W-:-:S04]  /*3030*/  UIMAD UR11, UR7, UR6, URZ ;  /* 0x00000006070b72a4 */ /* 0x000fc8000f8e02ff */
[----:B------:R-:W-:Y:S02]  /*3040*/  UIADD3 UR14, UPT, UPT, UR7, UR11, URZ ;  /* 0x0000000b070e7290 */ /* 0x000fe4000fffe0ff */
[----:B------:R-:W-:Y:S02]  /*3050*/  USHF.R.U32.HI UR11, URZ, 0x1, UR11 ;  /* 0x00000001ff0b7899 */ /* 0x000fe4000801160b */
[----:B------:R-:W-:Y:S02]  /*3060*/  UIADD3 UR15, UPT, UPT, UR7, UR14, URZ ;  /* 0x0000000e070f7290 */ /* 0x000fe4000fffe0ff */
[----:B------:R-:W-:Y:S02]  /*3070*/  USHF.R.U32.HI UR14, URZ, 0x1, UR14 ;  /* 0x00000001ff0e7899 */ /* 0x000fe4000801160e */
[----:B------:R-:W-:Y:S02]  /*3080*/  UIADD3 UR16, UPT, UPT, UR7, UR15, URZ ;  /* 0x0000000f07107290 */ /* 0x000fe4000fffe0ff */
[----:B------:R-:W-:-:S02]  /*3090*/  USHF.R.U32.HI UR15, URZ, 0x1, UR15 ;  /* 0x00000001ff0f7899 */ /* 0x000fc4000801160f */
[----:B------:R-:W-:Y:S02]  /*30a0*/  USHF.R.U32.HI UR16, URZ, 0x1, UR16 ;  /* 0x00000001ff107899 */ /* 0x000fe40008011610 */
[----:B------:R-:W-:Y:S02]  /*30b0*/  ULEA UR11, UR5, UR11, 0x1 ;  /* 0x0000000b050b7291 */ /* 0x000fe4000f8e08ff */
[----:B------:R-:W-:Y:S02]  /*30c0*/  ULEA UR14, UR5, UR14, 0x1 ;  /* 0x0000000e050e7291 */ /* 0x000fe4000f8e08ff */
[----:B------:R-:W-:Y:S02]  /*30d0*/  ULEA UR15, UR5, UR15, 0x1 ;  /* 0x0000000f050f7291 */ /* 0x000fe4000f8e08ff */
[----:B------:R-:W-:Y:S02]  /*30e0*/  ULEA UR16, UR5, UR16, 0x1 ;  /* 0x0000001005107291 */ /* 0x000fe4000f8e08ff */
[----:B------:R-:W-:-:S02]  /*30f0*/  ULEA UR11, UR11, UR17, 0x2 ;  /* 0x000000110b0b7291 */ /* 0x000fc4000f8e10ff */
[----:B------:R-:W-:Y:S02]  /*3100*/  ULEA UR14, UR14, UR17, 0x2 ;  /* 0x000000110e0e7291 */ /* 0x000fe4000f8e10ff */
[----:B------:R-:W-:Y:S02]  /*3110*/  ULEA UR15, UR15, UR17, 0x2 ;  /* 0x000000110f0f7291 */ /* 0x000fe4000f8e10ff */
[----:B------:R-:W-:-:S03]  /*3120*/  ULEA UR16, UR16, UR17, 0x2 ;  /* 0x0000001110107291 */ /* 0x000fc6000f8e10ff */
[----:B0-----:R-:W0:Y:S01]  /*3130*/  LDS.64 R4, [UR11] ;  /* 0x0000000bff047984 */ /* 0x001e220008000a00 */
[----:B------:R-:W-:Y:S02]  /*3140*/  ULEA UR11, UR6, UR20, 0x2 ;  /* 0x00000014060b7291 */ /* 0x000fe4000f8e10ff */
[----:B------:R-:W-:Y:S01]  /*3150*/  UIADD3 UR6, UPT, UPT, UR6, 0x4, URZ ;  /* 0x0000000406067890 */ /* 0x000fe2000fffe0ff */
[----:B------:R-:W1:Y:S03]  /*3160*/  LDS R6, [UR14] ;  /* 0x0000000eff067984 */ /* 0x000e660008000800 */
[----:B------:R-:W-:Y:S01]  /*3170*/  UISETP.NE.AND UP0, UPT, UR6, UR18, UPT ;  /* 0x000000120600728c */ /* 0x000fe2000bf05270 */
[----:B------:R-:W2:Y:S04]  /*3180*/  LDS R14, [UR15] ;  /* 0x0000000fff0e7984 */ /* 0x000ea80008000800 */
[----:B------:R-:W3:Y:S04]  /*3190*/  LDS R16, [UR16] ;  /* 0x00000010ff107984 */ /* 0x000ee80008000800 */
[----:B------:R-:W4:Y:S04]  /*31a0*/  LDS R15, [UR15+0x4] ;  /* 0x0000040fff0f7984 */ /* 0x000f280008000800 */
[----:B------:R-:W5:Y:S04]  /*31b0*/  LDS R7, [UR14+0x4] ;  /* 0x0000040eff077984 */ /* 0x000f680008000800 */
[----:B------:R-:W5:Y:S01]  /*31c0*/  LDS R17, [UR16+0x4] ;  /* 0x00000410ff117984 */ /* 0x000f620008000800 */
[----:B0-----:R-:W-:-:S02]  /*31d0*/  HFMA2.BF16_V2 R4, R10, R4, RZ ;  /* 0x000000040a047231 */ /* 0x001fc400002000ff */
[C---:B-1----:R-:W-:Y:S02]  /*31e0*/  HFMA2.BF16_V2 R6, R10.reuse, R6, RZ ;  /* 0x000000060a067231 */ /* 0x042fe400002000ff */
[----:B--2---:R-:W-:Y:S02]  /*31f0*/  HFMA2.BF16_V2 R14, R10, R14, RZ.H0_H0 ;  /* 0x0000000e0a0e7231 */ /* 0x004fe400002400ff */
[----:B------:R-:W-:Y:S02]  /*3200*/  HFMA2.BF16_V2 R4, R12, R5, R4 ;  /* 0x000000050c047231 */ /* 0x000fe40000200004 */
[----:B---3--:R-:W-:-:S03]  /*3210*/  HFMA2.BF16_V2 R16, R10, R16, RZ ;  /* 0x000000100a107231 */ /* 0x008fc600002000ff */
[C---:B------:R-:W-:Y:S01]  /*3220*/  PRMT R5, R4.reuse, 0x7632, R5 ;  /* 0x0000763204057816 */ /* 0x040fe20000000005 */
[C---:B----4-:R-:W-:Y:S02]  /*3230*/  HFMA2.BF16_V2 R14, R12.reuse, R15, R14 ;  /* 0x0000000f0c0e7231 */ /* 0x050fe4000020000e */
[----:B------:R-:W-:Y:S01]  /*3240*/  IMAD.U32 R4, R4, 0x10000, RZ ;  /* 0x0001000004047824 */ /* 0x000fe200078e00ff */
[----:B------:R-:W-:Y:S01]  /*3250*/  SHF.L.U32 R5, R5, 0x10, RZ ;  /* 0x0000001005057819 */ /* 0x000fe200000006ff */
[C---:B-----5:R-:W-:Y:S02]  /*3260*/  HFMA2.BF16_V2 R6, R12.reuse, R7, R6 ;  /* 0x000000070c067231 */ /* 0x060fe40000200006 */
[----:B------:R-:W-:-:S03]  /*3270*/  HFMA2.BF16_V2 R16, R12, R17, R16 ;  /* 0x000000110c107231 */ /* 0x000fc60000200010 */
[C---:B------:R-:W-:Y:S01]  /*3280*/  PRMT R7, R6.reuse, 0x7632, R7 ;  /* 0x0000763206077816 */ /* 0x040fe20000000007 */
[----:B------:R-:W-:Y:S01]  /*3290*/  IMAD.U32 R6, R6, 0x10000, RZ ;  /* 0x0001000006067824 */ /* 0x000fe200078e00ff */
[C---:B------:R-:W-:Y:S01]  /*32a0*/  PRMT R15, R14.reuse, 0x7632, R15 ;  /* 0x000076320e0f7816 */ /* 0x040fe2000000000f */
[----:B------:R-:W-:Y:S01]  /*32b0*/  IMAD.U32 R14, R14, 0x10000, RZ ;  /* 0x000100000e0e7824 */ /* 0x000fe200078e00ff */
[C---:B------:R-:W-:Y:S01]  /*32c0*/  PRMT R17, R16.reuse, 0x7632, R17 ;  /* 0x0000763210117816 */ /* 0x040fe20000000011 */
[----:B------:R-:W-:Y:S01]  /*32d0*/  IMAD.U32 R16, R16, 0x10000, RZ ;  /* 0x0001000010107824 */ /* 0x000fe200078e00ff */
[----:B------:R-:W-:Y:S01]  /*32e0*/  SHF.L.U32 R7, R7, 0x10, RZ ;  /* 0x0000001007077819 */ /* 0x000fe200000006ff */
[----:B------:R-:W-:Y:S01]  /*32f0*/  FADD.FTZ R4, R4, R5 ;  /* 0x0000000504047221 */ /* 0x000fe20000010000 */
[----:B------:R-:W-:Y:S02]  /*3300*/  SHF.L.U32 R15, R15, 0x10, RZ ;  /* 0x000000100f0f7819 */ /* 0x000fe400000006ff */
[----:B------:R-:W-:Y:S01]  /*3310*/  SHF.L.U32 R17, R17, 0x10, RZ ;  /* 0x0000001011117819 */ /* 0x000fe200000006ff */
[----:B------:R-:W-:-:S02]  /*3320*/  FADD.FTZ R5, R6, R7 ;  /* 0x0000000706057221 */ /* 0x000fc40000010000 */
[----:B------:R-:W-:Y:S02]  /*3330*/  FADD.FTZ R6, R14, R15 ;  /* 0x0000000f0e067221 */ /* 0x000fe40000010000 */
[----:B------:R-:W-:-:S05]  /*3340*/  FADD.FTZ R7, R16, R17 ;  /* 0x0000001110077221 */ /* 0x000fca0000010000 */
[----:B------:R0:W-:Y:S01]  /*3350*/  STL.128 [UR11], R4 ;  /* 0x00000004ff007987 */ /* 0x0001e20008100c0b */
[----:B------:R-:W-:Y:S05]  /*3360*/  BRA.U UP0, `(.L_x_26) ;  /* 0xfffffffd00307547 */ /* 0x000fea000b83ffff */
[----:B------:R-:W-:-:S05]  /*3370*/  UMOV UR6, UR18 ;  /* 0x0000001200067c82 */ /* 0x000fca0008000000 */
.L_x_25:
[----:B------:R-:W-:-:S04]  /*3380*/  ULOP3.LUT UR17, UR4, 0x3, URZ, 0xc0, !UPT ;  /* 0x0000000304117892 */ /* 0x000fc8000f8ec0ff */
[----:B------:R-:W-:-:S09]  /*3390*/  UISETP.NE.AND UP0, UPT, UR17, URZ, UPT ;  /* 0x000000ff1100728c */ /* 0x000fd2000bf05270 */
[----:B------:R-:W-:Y:S05]  /*33a0*/  BRA.U !UP0, `(.L_x_21) ;  /* 0x0000000108c87547 */ /* 0x000fea000b800000 */
[----:B------:R-:W1:Y:S01]  /*33b0*/  S2UR UR16, SR_CgaCtaId ;  /* 0x00000000001079c3 */ /* 0x000e620000008800 */
[----:B------:R-:W-:Y:S01]  /*33c0*/  UIMAD UR14, UR7, UR6, URZ ;  /* 0x00000006070e72a4 */ /* 0x000fe2000f8e02ff */
[--C-:B0-----:R-:W-:Y:S01]  /*33d0*/  HADD2.BF16_V2 R7, R11, -R0.reuse ;  /* 0x800000000b077230 */ /* 0x101fe20000200000 */
[----:B------:R-:W-:Y:S01]  /*33e0*/  UMOV UR15, 0x400 ;  /* 0x00000400000f7882 */ /* 0x000fe20000000000 */
[----:B------:R-:W-:Y:S01]  /*33f0*/  HFMA2.BF16_V2 R11, R13, 1, 1, -R0 ;  /* 0x3f803f800d0b7831 */ /* 0x000fe20000300000 */
[----:B------:R-:W-:Y:S01]  /*3400*/  USHF.R.U32.HI UR11, URZ, 0x1, UR14 ;  /* 0x00000001ff0b7899 */ /* 0x000fe2000801160e */
[-C--:B-----5:R-:W-:Y:S01]  /*3410*/  HMUL2.BF16_V2 R7, R7, R9.reuse.H0_H0 ;  /* 0x2000000907077232 */ /* 0x0a0fe20000200000 */
[----:B------:R-:W-:Y:S02]  /*3420*/  ULEA UR6, UR6, UR20, 0x2 ;  /* 0x0000001406067291 */ /* 0x000fe4000f8e10ff */
[----:B------:R-:W-:Y:S02]  /*3430*/  ULEA UR11, UR5, UR11, 0x1 ;  /* 0x0000000b050b7291 */ /* 0x000fe4000f8e08ff */
[----:B------:R-:W-:Y:S01]  /*3440*/  UISETP.NE.AND UP0, UPT, UR17, 0x1, UPT ;  /* 0x000000011100788c */ /* 0x000fe2000bf05270 */
        /* <DEDUP_REMOVED lines=9> */
[----:B------:R-:W-:-:S05]  /*34e0*/  FADD.FTZ R4, R4, R5 ;  /* 0x0000000504047221 */ /* 0x000fca0000010000 */
[----:B------:R1:W-:Y:S01]  /*34f0*/  STL [UR6], R4 ;  /* 0x00000004ff007987 */ /* 0x0003e20008100806 */
[----:B------:R-:W-:Y:S05]  /*3500*/  BRA.U !UP0, `(.L_x_21) ;  /* 0x0000000108707547 */ /* 0x000fea000b800000 */
[----:B------:R-:W-:Y:S02]  /*3510*/  UIADD3 UR14, UPT, UPT, UR7, UR14, URZ ;  /* 0x0000000e070e7290 */ /* 0x000fe4000fffe0ff */
[----:B------:R-:W-:Y:S02]  /*3520*/  UISETP.NE.AND UP0, UPT, UR17, 0x2, UPT ;  /* 0x000000021100788c */ /* 0x000fe4000bf05270 */
[----:B------:R-:W-:-:S04]  /*3530*/  USHF.R.U32.HI UR11, URZ, 0x1, UR14 ;  /* 0x00000001ff0b7899 */ /* 0x000fc8000801160e */
[----:B------:R-:W-:-:S04]  /*3540*/  ULEA UR11, UR5, UR11, 0x1 ;  /* 0x0000000b050b7291 */ /* 0x000fc8000f8e08ff */
[----:B------:R-:W-:-:S09]  /*3550*/  ULEA UR11, UR11, UR15, 0x2 ;  /* 0x0000000f0b0b7291 */ /* 0x000fd2000f8e10ff */
[----:B-1----:R-:W0:Y:S04]  /*3560*/  LDS R4, [UR11] ;  /* 0x0000000bff047984 */ /* 0x002e280008000800 */
[----:B------:R-:W1:Y:S01]  /*3570*/  LDS R5, [UR11+0x4] ;  /* 0x0000040bff057984 */ /* 0x000e620008000800 */
[----:B0-----:R-:W-:-:S04]  /*3580*/  HFMA2.BF16_V2 R4, R7, R4, RZ ;  /* 0x0000000407047231 */ /* 0x001fc800002000ff */
[----:B-1----:R-:W-:-:S05]  /*3590*/  HFMA2.BF16_V2 R4, R11, R5, R4 ;  /* 0x000000050b047231 */ /* 0x002fca0000200004 */
[C---:B------:R-:W-:Y:S01]  /*35a0*/  PRMT R5, R4.reuse, 0x7632, R5 ;  /* 0x0000763204057816 */ /* 0x040fe20000000005 */
[----:B------:R-:W-:-:S03]  /*35b0*/  IMAD.U32 R4, R4, 0x10000, RZ ;  /* 0x0001000004047824 */ /* 0x000fc600078e00ff */
[----:B------:R-:W-:-:S05]  /*35c0*/  SHF.L.U32 R5, R5, 0x10, RZ ;  /* 0x0000001005057819 */ /* 0x000fca00000006ff */
[----:B------:R-:W-:-:S05]  /*35d0*/  FADD.FTZ R4, R4, R5 ;  /* 0x0000000504047221 */ /* 0x000fca0000010000 */
[----:B------:R2:W-:Y:S01]  /*35e0*/  STL [UR6+0x4], R4 ;  /* 0x00000404ff007987 */ /* 0x0005e20008100806 */
[----:B------:R-:W-:Y:S05]  /*35f0*/  BRA.U !UP0, `(.L_x_21) ;  /* 0x0000000108347547 */ /* 0x000fea000b800000 */
[----:B------:R-:W-:-:S04]  /*3600*/  UIADD3 UR11, UPT, UPT, UR7, UR14, URZ ;  /* 0x0000000e070b7290 */ /* 0x000fc8000fffe0ff */
[----:B------:R-:W-:-:S04]  /*3610*/  USHF.R.U32.HI UR11, URZ, 0x1, UR11 ;  /* 0x00000001ff0b7899 */ /* 0x000fc8000801160b */
[----:B------:R-:W-:-:S04]  /*3620*/  ULEA UR11, UR5, UR11, 0x1 ;  /* 0x0000000b050b7291 */ /* 0x000fc8000f8e08ff */
[----:B------:R-:W-:-:S09]  /*3630*/  ULEA UR11, UR11, UR15, 0x2 ;  /* 0x0000000f0b0b7291 */ /* 0x000fd2000f8e10ff */
[----:B--2---:R-:W0:Y:S04]  /*3640*/  LDS R4, [UR11] ;  /* 0x0000000bff047984 */ /* 0x004e280008000800 */
[----:B------:R-:W1:Y:S01]  /*3650*/  LDS R5, [UR11+0x4] ;  /* 0x0000040bff057984 */ /* 0x000e620008000800 */
[----:B0-----:R-:W-:-:S04]  /*3660*/  HFMA2.BF16_V2 R4, R7, R4, RZ ;  /* 0x0000000407047231 */ /* 0x001fc800002000ff */
[----:B-1----:R-:W-:-:S05]  /*3670*/  HFMA2.BF16_V2 R4, R11, R5, R4 ;  /* 0x000000050b047231 */ /* 0x002fca0000200004 */
[C---:B------:R-:W-:Y:S01]  /*3680*/  PRMT R5, R4.reuse, 0x7632, R5 ;  /* 0x0000763204057816 */ /* 0x040fe20000000005 */
[----:B------:R-:W-:-:S03]  /*3690*/  IMAD.U32 R4, R4, 0x10000, RZ ;  /* 0x0001000004047824 */ /* 0x000fc600078e00ff */
[----:B------:R-:W-:-:S05]  /*36a0*/  SHF.L.U32 R5, R5, 0x10, RZ ;  /* 0x0000001005057819 */ /* 0x000fca00000006ff */
[----:B------:R-:W-:-:S05]  /*36b0*/  FADD.FTZ R4, R4, R5 ;  /* 0x0000000504047221 */ /* 0x000fca0000010000 */
[----:B------:R3:W-:Y:S02]  /*36c0*/  STL [UR6+0x8], R4 ;  /* 0x00000804ff007987 */ /* 0x0007e40008100806 */
.L_x_21:
[----:B------:R-:W-:Y:S02]  /*36d0*/  USHF.R.U32.HI UR6, URZ, 0x2, UR7 ;  /* 0x00000002ff067899 */ /* 0x000fe40008011607 */
[----:B------:R-:W-:-:S04]  /*36e0*/  UIADD3 UR5, UPT, UPT, UR5, 0x1, URZ ;  /* 0x0000000105057890 */ /* 0x000fc8000fffe0ff */
[----:B------:R-:W-:-:S09]  /*36f0*/  UISETP.NE.AND UP0, UPT, UR5, UR6, UPT ;  /* 0x000000060500728c */ /* 0x000fd2000bf05270 */
[----:B------:R-:W-:Y:S05]  /*3700*/  BRA.U UP0, `(.L_x_27) ;  /* 0xffffffed003c7547 */ /* 0x000fea000b83ffff */
.L_x_8:
[----:B------:R-:W-:-:S13]  /*3710*/  ISETP.NE.AND P0, PT, RZ, UR4, PT ;  /* 0x00000004ff007c0c */ /* 0x000fda000bf05270 */
[----:B------:R-:W-:Y:S05]  /*3720*/  @!P0 EXIT ;  /* 0x000000000000894d */ /* 0x000fea0003800000 */
[----:B------:R-:W-:Y:S02]  /*3730*/  UISETP.GE.U32.AND UP0, UPT, UR4, 0x4, UPT ;  /* 0x000000040400788c */ /* 0x000fe4000bf06070 */
[----:B------:R-:W-:Y:S01]  /*3740*/  ULOP3.LUT UR8, UR4, 0x3, URZ, 0xc0, !UPT ;  /* 0x0000000304087892 */ /* 0x000fe2000f8ec0ff */
[----:B------:R-:W-:-:S06]  /*3750*/  UMOV UR5, URZ ;  /* 0x000000ff00057c82 */ /* 0x000fcc0008000000 */
[----:B------:R-:W-:Y:S05]  /*3760*/  BRA.U !UP0, `(.L_x_28) ;  /* 0x0000000508f47547 */ /* 0x000fea000b800000 */
[----:B------:R-:W1:Y:S01]  /*3770*/  LDCU.S8 UR5, c[0x0][0x3e3] ;  /* 0x00007c60ff0577ac */ /* 0x000e620008000200 */
[----:B------:R-:W-:Y:S01]  /*3780*/  VIADD R0, R1, 0x8 ;  /* 0x0000000801007836 */ /* 0x000fe20000000000 */
[----:B------:R-:W-:Y:S02]  /*3790*/  UIADD3 UR7, UPT, UPT, UR19, 0x3, URZ ;  /* 0x0000000313077890 */ /* 0x000fe4000fffe0ff */
[----:B------:R-:W-:-:S04]  /*37a0*/  ULOP3.LUT UR6, UR4, 0xfffffffc, URZ, 0xc0, !UPT ;  /* 0xfffffffc04067892 */ /* 0x000fc8000f8ec0ff */
[----:B0-----:R-:W-:Y:S01]  /*37b0*/  MOV R2, UR7 ;  /* 0x0000000700027c02 */ /* 0x001fe20008000f00 */
[----:B------:R-:W-:Y:S02]  /*37c0*/  UIADD3 UR6, UPT, UPT, URZ, -UR6, URZ ;  /* 0x80000006ff067290 */ /* 0x000fe4000fffe0ff */
[----:B-1----:R-:W-:Y:S02]  /*37d0*/  UISETP.NE.AND UP0, UPT, UR5, URZ, UPT ;  /* 0x000000ff0500728c */ /* 0x002fe4000bf05270 */
[----:B------:R-:W-:-:S04]  /*37e0*/  ULOP3.LUT UR5, UR4, 0x7ffffffc, URZ, 0xc0, !UPT ;  /* 0x7ffffffc04057892 */ /* 0x000fc8000f8ec0ff */
[----:B------:R-:W-:-:S13]  /*37f0*/  PLOP3.LUT P0, PT, PT, PT, UP0, 0x80, 0x8 ;  /* 0x000000000008781c */ /* 0x000fda0003f0f008 */
.L_x_37:
[----:B--234-:R-:W0:Y:S01]  /*3800*/  LDC.64 R4, c[0x0][0x3b0] ;  /* 0x0000ec00ff047b82 */ /* 0x01ce220000000a00 */
[----:B------:R-:W-:Y:S01]  /*3810*/  VIADD R13, R2, 0xfffffffd ;  /* 0xfffffffd020d7836 */ /* 0x000fe20000000000 */
[----:B------:R-:W2:Y:S01]  /*3820*/  LDL R3, [R0+-0x8] ;  /* 0xfffff80000037983 */ /* 0x000ea20000100800 */
[----:B------:R-:W1:Y:S05]  /*3830*/  LDCU UR7, c[0x0][0x3d4] ;  /* 0x00007a80ff0777ac */ /* 0x000e6a0008000800 */
[----:B------:R-:W3:Y:S08]  /*3840*/  @P0 LDC.64 R14, c[0x0][0x3a8] ;  /* 0x0000ea00ff0e0b82 */ /* 0x000ef00000000a00 */
[----:B------:R-:W4:Y:S01]  /*3850*/  LDC.64 R6, c[0x0][0x388] ;  /* 0x0000e200ff067b82 */ /* 0x000f220000000a00 */
[----:B0-----:R-:W-:-:S06]  /*3860*/  IMAD.WIDE.U32 R12, R13, 0x4, R4 ;  /* 0x000000040d0c7825 */ /* 0x001fcc00078e0004 */
[----:B------:R-:W3:Y:S02]  /*3870*/  LDG.E.CONSTANT R13, desc[UR12][R12.64] ;  /* 0x0000000c0c0d7981 */ /* 0x000ee4000c1e9900 */
[----:B---3--:R-:W-:-:S06]  /*3880*/  @P0 IMAD.WIDE R14, R13, 0x4, R14 ;  /* 0x000000040d0e0825 */ /* 0x008fcc00078e020e */
[----:B------:R0:W3:Y:S01]  /*3890*/  @P0 LDG.E.CONSTANT R14, desc[UR12][R14.64] ;  /* 0x0000000c0e0e0981 */ /* 0x0000e2000c1e9900 */
[----:B-1---5:R-:W-:Y:S01]  /*38a0*/  IMAD R11, R13, UR7, R8 ;  /* 0x000000070d0b7c24 */ /* 0x022fe2000f8e0208 */
[----:B--2---:R-:W-:-:S03]  /*38b0*/  @!P0 MOV R9, R3 ;  /* 0x0000000300098202 */ /* 0x004fc60000000f00 */
[----:B----4-:R-:W-:-:S04]  /*38c0*/  IMAD.WIDE.U32 R10, R11, 0x2, R6 ;  /* 0x000000020b0a7825 */ /* 0x010fc800078e0006 */
[----:B------:R-:W-:Y:S01]  /*38d0*/  IMAD.MOV.U32 R13, RZ, RZ, R11 ;  /* 0x000000ffff0d7224 */ /* 0x000fe200078e000b */
[----:B------:R-:W-:Y:S01]  /*38e0*/  LOP3.LUT R12, R10, 0xfffffffd, RZ, 0xc0, !PT ;  /* 0xfffffffd0a0c7812 */ /* 0x000fe200078ec0ff */
[----:B------:R-:W-:Y:S01]  /*38f0*/  BSSY.RECONVERGENT B0, `(.L_x_29) ;  /* 0x0000012000007945 */ /* 0x000fe20003800200 */
[----:B0-----:R-:W-:Y:S02]  /*3900*/  VIADD R15, R2, 0xfffffffe ;  /* 0xfffffffe020f7836 */ /* 0x001fe40000000000 */
[----:B---3--:R-:W-:Y:S02]  /*3910*/  @P0 FMUL.FTZ R9, R14, R3 ;  /* 0x000000030e090220 */ /* 0x008fe40000410000 */
[----:B------:R-:W0:Y:S03]  /*3920*/  LDC.S8 R14, c[0x0][0x3e3] ;  /* 0x0000f8c0ff0e7b82 */ /* 0x000e260000000200 */
[----:B------:R1:W-:Y:S04]  /*3930*/  @P0 STL [R0+-0x8], R9 ;  /* 0xfffff80900000387 */ /* 0x0003e80000100800 */
[----:B------:R1:W5:Y:S01]  /*3940*/  LD.E R17, desc[UR12][R12.64] ;  /* 0x0000000c0c117980 */ /* 0x000362000c101900 */
[----:B------:R-:W-:-:S04]  /*3950*/  LOP3.LUT R3, R10, 0x2, RZ, 0xc0, !PT ;  /* 0x000000020a037812 */ /* 0x000fc800078ec0ff */
[----:B------:R-:W-:Y:S01]  /*3960*/  ISETP.EQ.U32.AND P1, PT, R3, RZ, PT ;  /* 0x000000ff0300720c */ /* 0x000fe20003f22070 */
[----:B------:R-:W-:Y:S01]  /*3970*/  HFMA2 R3, -RZ, RZ, 0, 0.19775390625 ;  /* 0x00003254ff037431 */ /* 0x000fe200000001ff */
[----:B------:R-:W-:-:S04]  /*3980*/  F2FP.BF16.F32.PACK_AB R16, RZ, R9 ;  /* 0x00000009ff10723e */ /* 0x000fc800000010ff */
[----:B------:R-:W-:Y:S02]  /*3990*/  SEL R18, R3, 0x7610, P1 ;  /* 0x0000761003127807 */ /* 0x000fe40000800000 */
[----:B01----:R-:W-:-:S13]  /*39a0*/  ISETP.NE.AND P0, PT, R14, RZ, PT ;  /* 0x000000ff0e00720c */ /* 0x003fda0003f05270 */
.L_x_30:
[----:B-----5:R-:W-:-:S05]  /*39b0*/  HADD2.BF16_V2 R14, R17, R16.H0_H0 ;  /* 0x20000010110e7230 */ /* 0x020fca0000200000 */
[----:B------:R-:W-:-:S05]  /*39c0*/  PRMT R9, R17, R18, R14 ;  /* 0x0000001211097216 */ /* 0x000fca000000000e */
[----:B------:R-:W2:Y:S02]  /*39d0*/  ATOM.E.CAS.STRONG.GPU PT, R14, [R12], R17, R9 ;  /* 0x000000110c0e738b */ /* 0x000ea400001ee109 */
[----:B--2---:R-:W-:Y:S02]  /*39e0*/  ISETP.NE.U32.AND P1, PT, R14, R17, PT ;  /* 0x000000110e00720c */ /* 0x004fe40003f25070 */
[----:B------:R-:W-:-:S11]  /*39f0*/  MOV R17, R14 ;  /* 0x0000000e00117202 */ /* 0x000fd60000000f00 */
[----:B------:R-:W-:Y:S05]  /*3a00*/  @P1 BRA `(.L_x_30) ;  /* 0xfffffffc00e81947 */ /* 0x000fea000383ffff */
[----:B------:R-:W-:Y:S05]  /*3a10*/  BSYNC.RECONVERGENT B0 ;  /* 0x0000000000007941 */ /* 0x000fea0003800200 */
.L_x_29:
[----:B------:R-:W-:Y:S01]  /*3a20*/  IMAD.WIDE.U32 R14, R15, 0x4, R4 ;  /* 0x000000040f0e7825 */ /* 0x000fe200078e0004 */
[----:B------:R-:W0:Y:S01]  /*3a30*/  @P0 LDC.64 R16, c[0x0][0x3a8] ;  /* 0x0000ea00ff100b82 */ /* 0x000e220000000a00 */
[----:B------:R-:W2:Y:S04]  /*3a40*/  LDL R9, [R0+-0x4] ;  /* 0xfffffc0000097983 */ /* 0x000ea80000100800 */
[----:B------:R-:W0:Y:S02]  /*3a50*/  LDG.E.CONSTANT R15, desc[UR12][R14.64] ;  /* 0x0000000c0e0f7981 */ /* 0x000e24000c1e9900 */
[----:B0-----:R-:W-:-:S06]  /*3a60*/  @P0 IMAD.WIDE R16, R15, 0x4, R16 ;  /* 0x000000040f100825 */ /* 0x001fcc00078e0210 */
[----:B------:R0:W2:Y:S01]  /*3a70*/  @P0 LDG.E.CONSTANT R16, desc[UR12][R16.64] ;  /* 0x0000000c10100981 */ /* 0x0000a2000c1e9900 */
[----:B------:R-:W-:-:S04]  /*3a80*/  IMAD R11, R15, UR7, R8 ;  /* 0x000000070f0b7c24 */ /* 0x000fc8000f8e0208 */
[----:B------:R-:W-:-:S04]  /*3a90*/  IMAD.WIDE.U32 R10, R11, 0x2, R6 ;  /* 0x000000020b0a7825 */ /* 0x000fc800078e0006 */
[----:B------:R-:W-:Y:S01]  /*3aa0*/  IMAD.MOV.U32 R13, RZ, RZ, R11 ;  /* 0x000000ffff0d7224 */ /* 0x000fe200078e000b */
[C---:B------:R-:W-:Y:S02]  /*3ab0*/  LOP3.LUT R12, R10.reuse, 0xfffffffd, RZ, 0xc0, !PT ;  /* 0xfffffffd0a0c7812 */ /* 0x040fe400078ec0ff */
[----:B------:R-:W-:Y:S01]  /*3ac0*/  LOP3.LUT R14, R10, 0x2, RZ, 0xc0, !PT ;  /* 0x000000020a0e7812 */ /* 0x000fe200078ec0ff */
[----:B------:R-:W-:Y:S03]  /*3ad0*/  BSSY.RECONVERGENT B0, `(.L_x_31) ;  /* 0x000000d000007945 */ /* 0x000fe60003800200 */
[----:B------:R-:W-:-:S04]  /*3ae0*/  ISETP.EQ.U32.AND P1, PT, R14, RZ, PT ;  /* 0x000000ff0e00720c */ /* 0x000fc80003f22070 */
[----:B0-----:R-:W-:Y:S01]  /*3af0*/  SEL R17, R3, 0x7610, P1 ;  /* 0x0000761003117807 */ /* 0x001fe20000800000 */
[----:B--2---:R-:W-:-:S05]  /*3b00*/  @P0 FMUL.FTZ R9, R16, R9 ;  /* 0x0000000910090220 */ /* 0x004fca0000410000 */
[----:B------:R0:W-:Y:S04]  /*3b10*/  @P0 STL [R0+-0x4], R9 ;  /* 0xfffffc0900000387 */ /* 0x0001e80000100800 */
[----:B------:R0:W5:Y:S01]  /*3b20*/  LD.E R15, desc[UR12][R12.64] ;  /* 0x0000000c0c0f7980 */ /* 0x000162000c101900 */
[----:B------:R-:W-:-:S07]  /*3b30*/  F2FP.BF16.F32.PACK_AB R16, RZ, R9 ;  /* 0x00000009ff10723e */ /* 0x000fce00000010ff */
.L_x_32:
[----:B-----5:R-:W-:-:S05]  /*3b40*/  HADD2.BF16_V2 R14, R15, R16.H0_H0 ;  /* 0x200000100f0e7230 */ /* 0x020fca0000200000 */
[----:B0-----:R-:W-:-:S05]  /*3b50*/  PRMT R9, R15, R17, R14 ;  /* 0x000000110f097216 */ /* 0x001fca000000000e */
[----:B------:R-:W2:Y:S02]  /*3b60*/  ATOM.E.CAS.STRONG.GPU PT, R14, [R12], R15, R9 ;  /* 0x0000000f0c0e738b */ /* 0x000ea400001ee109 */
[----:B--2---:R-:W-:Y:S02]  /*3b70*/  ISETP.NE.U32.AND P1, PT, R14, R15, PT ;  /* 0x0000000f0e00720c */ /* 0x004fe40003f25070 */
[----:B------:R-:W-:-:S11]  /*3b80*/  MOV R15, R14 ;  /* 0x0000000e000f7202 */ /* 0x000fd60000000f00 */
[----:B------:R-:W-:Y:S05]  /*3b90*/  @P1 BRA `(.L_x_32) ;  /* 0xfffffffc00e81947 */ /* 0x000fea000383ffff */
[----:B------:R-:W-:Y:S05]  /*3ba0*/  BSYNC.RECONVERGENT B0 ;  /* 0x0000000000007941 */ /* 0x000fea0003800200 */
.L_x_31:
[----:B------:R-:W-:Y:S01]  /*3bb0*/  VIADD R15, R2, 0xffffffff ;  /* 0xffffffff020f7836 */ /* 0x000fe20000000000 */
[----:B------:R-:W0:Y:S01]  /*3bc0*/  @P0 LDC.64 R16, c[0x0][0x3a8] ;  /* 0x0000ea00ff100b82 */ /* 0x000e220000000a00 */
[----:B------:R-:W2:Y:S02]  /*3bd0*/  LDL R9, [R0] ;  /* 0x0000000000097983 */ /* 0x000ea40000100800 */
[----:B------:R-:W-:-:S06]  /*3be0*/  IMAD.WIDE.U32 R14, R15, 0x4, R4 ;  /* 0x000000040f0e7825 */ /* 0x000fcc00078e0004 */
[----:B------:R-:W0:Y:S02]  /*3bf0*/  LDG.E.CONSTANT R15, desc[UR12][R14.64] ;  /* 0x0000000c0e0f7981 */ /* 0x000e24000c1e9900 */
[----:B0-----:R-:W-:-:S06]  /*3c00*/  @P0 IMAD.WIDE R16, R15, 0x4, R16 ;  /* 0x000000040f100825 */ /* 0x001fcc00078e0210 */
[----:B------:R0:W2:Y:S01]  /*3c10*/  @P0 LDG.E.CONSTANT R16, desc[UR12][R16.64] ;  /* 0x0000000c10100981 */ /* 0x0000a2000c1e9900 */
[----:B------:R-:W-:-:S04]  /*3c20*/  IMAD R11, R15, UR7, R8 ;  /* 0x000000070f0b7c24 */ /* 0x000fc8000f8e0208 */
[----:B------:R-:W-:-:S03]  /*3c30*/  IMAD.WIDE.U32 R10, R11, 0x2, R6 ;  /* 0x000000020b0a7825 */ /* 0x000fc600078e0006 */
[C---:B------:R-:W-:Y:S02]  /*3c40*/  LOP3.LUT R12, R10.reuse, 0xfffffffd, RZ, 0xc0, !PT ;  /* 0xfffffffd0a0c7812 */ /* 0x040fe400078ec0ff */
[----:B------:R-:W-:Y:S02]  /*3c50*/  MOV R13, R11 ;  /* 0x0000000b000d7202 */ /* 0x000fe40000000f00 */
[----:B------:R-:W-:Y:S01]  /*3c60*/  LOP3.LUT R14, R10, 0x2, RZ, 0xc0, !PT ;  /* 0x000000020a0e7812 */ /* 0x000fe200078ec0ff */
[----:B------:R-:W-:Y:S03]  /*3c70*/  BSSY.RECONVERGENT B0, `(.L_x_33) ;  /* 0x000000d000007945 */ /* 0x000fe60003800200 */
[----:B------:R-:W-:-:S04]  /*3c80*/  ISETP.EQ.U32.AND P1, PT, R14, RZ, PT ;  /* 0x000000ff0e00720c */ /* 0x000fc80003f22070 */
[----:B0-----:R-:W-:Y:S01]  /*3c90*/  SEL R17, R3, 0x7610, P1 ;  /* 0x0000761003117807 */ /* 0x001fe20000800000 */
[----:B--2---:R-:W-:-:S05]  /*3ca0*/  @P0 FMUL.FTZ R9, R16, R9 ;  /* 0x0000000910090220 */ /* 0x004fca0000410000 */
[----:B------:R0:W-:Y:S04]  /*3cb0*/  @P0 STL [R0], R9 ;  /* 0x0000000900000387 */ /* 0x0001e80000100800 */
[----:B------:R0:W5:Y:S01]  /*3cc0*/  LD.E R15, desc[UR12][R12.64] ;  /* 0x0000000c0c0f7980 */ /* 0x000162000c101900 */
[----:B------:R-:W-:-:S07]  /*3cd0*/  F2FP.BF16.F32.PACK_AB R16, RZ, R9 ;  /* 0x00000009ff10723e */ /* 0x000fce00000010ff */
.L_x_34:
[----:B-----5:R-:W-:-:S05]  /*3ce0*/  HADD2.BF16_V2 R14, R15, R16.H0_H0 ;  /* 0x200000100f0e7230 */ /* 0x020fca0000200000 */
[----:B0-----:R-:W-:-:S05]  /*3cf0*/  PRMT R9, R15, R17, R14 ;  /* 0x000000110f097216 */ /* 0x001fca000000000e */
[----:B------:R-:W2:Y:S02]  /*3d00*/  ATOM.E.CAS.STRONG.GPU PT, R14, [R12], R15, R9 ;  /* 0x0000000f0c0e738b */ /* 0x000ea400001ee109 */
[----:B--2---:R-:W-:Y:S01]  /*3d10*/  ISETP.NE.U32.AND P1, PT, R14, R15, PT ;  /* 0x0000000f0e00720c */ /* 0x004fe20003f25070 */
[----:B------:R-:W-:-:S12]  /*3d20*/  IMAD.MOV.U32 R15, RZ, RZ, R14 ;  /* 0x000000ffff0f7224 */ /* 0x000fd800078e000e */
[----:B------:R-:W-:Y:S05]  /*3d30*/  @P1 BRA `(.L_x_34) ;  /* 0xfffffffc00e81947 */ /* 0x000fea000383ffff */
[----:B------:R-:W-:Y:S05]  /*3d40*/  BSYNC.RECONVERGENT B0 ;  /* 0x0000000000007941 */ /* 0x000fea0003800200 */
.L_x_33:
[----:B------:R-:W-:Y:S01]  /*3d50*/  IMAD.WIDE.U32 R10, R2, 0x4, R4 ;  /* 0x00000004020a7825 */ /* 0x000fe200078e0004 */
[----:B------:R-:W0:Y:S01]  /*3d60*/  @P0 LDC.64 R12, c[0x0][0x3a8] ;  /* 0x0000ea00ff0c0b82 */ /* 0x000e220000000a00 */
[----:B------:R-:W2:Y:S04]  /*3d70*/  LDL R5, [R0+0x4] ;  /* 0x0000040000057983 */ /* 0x000ea80000100800 */
[----:B------:R-:W0:Y:S02]  /*3d80*/  LDG.E.CONSTANT R11, desc[UR12][R10.64] ;  /* 0x0000000c0a0b7981 */ /* 0x000e24000c1e9900 */
[----:B0-----:R-:W-:-:S06]  /*3d90*/  @P0 IMAD.WIDE R12, R11, 0x4, R12 ;  /* 0x000000040b0c0825 */ /* 0x001fcc00078e020c */
[----:B------:R0:W3:Y:S01]  /*3da0*/  @P0 LDG.E.CONSTANT R12, desc[UR12][R12.64] ;  /* 0x0000000c0c0c0981 */ /* 0x0000e2000c1e9900 */
[----:B------:R-:W-:-:S04]  /*3db0*/  IMAD R9, R11, UR7, R8 ;  /* 0x000000070b097c24 */ /* 0x000fc8000f8e0208 */
[----:B------:R-:W-:Y:S01]  /*3dc0*/  IMAD.WIDE.U32 R6, R9, 0x2, R6 ;  /* 0x0000000209067825 */ /* 0x000fe200078e0006 */
[----:B--2---:R-:W-:Y:S02]  /*3dd0*/  @!P0 MOV R9, R5 ;  /* 0x0000000500098202 */ /* 0x004fe40000000f00 */
[C---:B------:R-:W-:Y:S02]  /*3de0*/  LOP3.LUT R4, R6.reuse, 0xfffffffd, RZ, 0xc0, !PT ;  /* 0xfffffffd06047812 */ /* 0x040fe400078ec0ff */
[----:B------:R-:W-:Y:S01]  /*3df0*/  LOP3.LUT R10, R6, 0x2, RZ, 0xc0, !PT ;  /* 0x00000002060a7812 */ /* 0x000fe200078ec0ff */
[----:B------:R-:W-:Y:S03]  /*3e00*/  BSSY.RECONVERGENT B0, `(.L_x_35) ;  /* 0x000000e000007945 */ /* 0x000fe60003800200 */
[----:B------:R-:W-:-:S04]  /*3e10*/  ISETP.EQ.U32.AND P1, PT, R10, RZ, PT ;  /* 0x000000ff0a00720c */ /* 0x000fc80003f22070 */
[----:B0-----:R-:W-:Y:S01]  /*3e20*/  SEL R13, R3, 0x7610, P1 ;  /* 0x00007610030d7807 */ /* 0x001fe20000800000 */
[----:B---3--:R-:W-:Y:S01]  /*3e30*/  @P0 FMUL.FTZ R9, R12, R5 ;  /* 0x000000050c090220 */ /* 0x008fe20000410000 */
[----:B------:R-:W-:-:S04]  /*3e40*/  IMAD.MOV.U32 R5, RZ, RZ, R7 ;  /* 0x000000ffff057224 */ /* 0x000fc800078e0007 */
[----:B------:R0:W-:Y:S04]  /*3e50*/  @P0 STL [R0+0x4], R9 ;  /* 0x0000040900000387 */ /* 0x0001e80000100800 */
[----:B------:R0:W5:Y:S01]  /*3e60*/  LD.E R11, desc[UR12][R4.64] ;  /* 0x0000000c040b7980 */ /* 0x000162000c101900 */
[----:B------:R-:W-:-:S07]  /*3e70*/  F2FP.BF16.F32.PACK_AB R12, RZ, R9 ;  /* 0x00000009ff0c723e */ /* 0x000fce00000010ff */
.L_x_36:
[----:B-----5:R-:W-:-:S05]  /*3e80*/  HADD2.BF16_V2 R10, R11, R12.H0_H0 ;  /* 0x2000000c0b0a7230 */ /* 0x020fca0000200000 */
[----:B------:R-:W-:-:S05]  /*3e90*/  PRMT R3, R11, R13, R10 ;  /* 0x0000000d0b037216 */ /* 0x000fca000000000a */
[----:B------:R-:W2:Y:S02]  /*3ea0*/  ATOM.E.CAS.STRONG.GPU PT, R10, [R4], R11, R3 ;  /* 0x0000000b040a738b */ /* 0x000ea400001ee103 */
[----:B--2---:R-:W-:Y:S02]  /*3eb0*/  ISETP.NE.U32.AND P1, PT, R10, R11, PT ;  /* 0x0000000b0a00720c */ /* 0x004fe40003f25070 */
[----:B------:R-:W-:-:S11]  /*3ec0*/  MOV R11, R10 ;  /* 0x0000000a000b7202 */ /* 0x000fd60000000f00 */
[----:B------:R-:W-:Y:S05]  /*3ed0*/  @P1 BRA `(.L_x_36) ;  /* 0xfffffffc00e81947 */ /* 0x000fea000383ffff */
[----:B------:R-:W-:Y:S05]  /*3ee0*/  BSYNC.RECONVERGENT B0 ;  /* 0x0000000000007941 */ /* 0x000fea0003800200 */
.L_x_35:
[----:B------:R-:W-:Y:S01]  /*3ef0*/  UIADD3 UR6, UPT, UPT, UR6, 0x4, URZ ;  /* 0x0000000406067890 */ /* 0x000fe2000fffe0ff */
[----:B0-----:R-:W-:Y:S01]  /*3f00*/  VIADD R0, R0, 0x10 ;  /* 0x0000001000007836 */ /* 0x001fe20000000000 */
[----:B------:R-:W-:Y:S02]  /*3f10*/  IADD3 R2, PT, PT, R2, 0x4, RZ ;  /* 0x0000000402027810 */ /* 0x000fe40007ffe0ff */
[----:B------:R-:W-:-:S09]  /*3f20*/  UISETP.NE.AND UP0, UPT, UR6, URZ, UPT ;  /* 0x000000ff0600728c */ /* 0x000fd2000bf05270 */
[----:B------:R-:W-:Y:S05]  /*3f30*/  BRA.U UP0, `(.L_x_37) ;  /* 0xfffffff900307547 */ /* 0x000fea000b83ffff */
.L_x_28:
[----:B------:R-:W-:-:S13]  /*3f40*/  ISETP.NE.AND P0, PT, RZ, UR8, PT ;  /* 0x00000008ff007c0c */ /* 0x000fda000bf05270 */
[----:B------:R-:W-:Y:S05]  /*3f50*/  @!P0 EXIT ;  /* 0x000000000000894d */ /* 0x000fea0003800000 */
[----:B------:R-:W0:Y:S01]  /*3f60*/  LDCU.S8 UR4, c[0x0][0x3e3] ;  /* 0x00007c60ff0477ac */ /* 0x000e220008000200 */
[----:B------:R-:W-:Y:S02]  /*3f70*/  UIADD3 UR6, UPT, UPT, UR19, UR5, URZ ;  /* 0x0000000513067290 */ /* 0x000fe4000fffe0ff */
[----:B------:R-:W-:-:S04]  /*3f80*/  UIMAD UR7, UR5, 0x4, UR20 ;  /* 0x00000004050778a4 */ /* 0x000fc8000f8e0214 */
[----:B-----5:R-:W-:Y:S01]  /*3f90*/  IMAD.U32 R9, RZ, RZ, UR6 ;  /* 0x00000006ff097e24 */ /* 0x020fe2000f8e00ff */
[----:B0-----:R-:W-:Y:S01]  /*3fa0*/  ISETP.NE.AND P1, PT, RZ, UR4, PT ;  /* 0x00000004ff007c0c */ /* 0x001fe2000bf25270 */
[----:B------:R-:W-:-:S12]  /*3fb0*/  UIADD3 UR4, UPT, UPT, URZ, -UR8, URZ ;  /* 0x80000008ff047290 */ /* 0x000fd8000fffe0ff */
.L_x_40:
[----:B------:R-:W0:Y:S01]  /*3fc0*/  LDC.64 R2, c[0x0][0x3b0] ;  /* 0x0000ec00ff027b82 */ /* 0x000e220000000a00 */
[----:B------:R-:W2:Y:S01]  /*3fd0*/  LDL R0, [UR7] ;  /* 0x00000007ff007983 */ /* 0x000ea20008100800 */
[----:B------:R-:W0:Y:S06]  /*3fe0*/  LDCU UR5, c[0x0][0x3d4] ;  /* 0x00007a80ff0577ac */ /* 0x000e2c0008000800 */
[----:B-1234-:R-:W1:Y:S08]  /*3ff0*/  @P1 LDC.64 R4, c[0x0][0x3a8] ;  /* 0x0000ea00ff041b82 */ /* 0x01ee700000000a00 */
[----:B------:R-:W2:Y:S01]  /*4000*/  LDC.64 R6, c[0x0][0x388] ;  /* 0x0000e200ff067b82 */ /* 0x000ea20000000a00 */
[----:B0-----:R-:W-:-:S06]  /*4010*/  IMAD.WIDE.U32 R2, R9, 0x4, R2 ;  /* 0x0000000409027825 */ /* 0x001fcc00078e0002 */
[----:B------:R-:W1:Y:S02]  /*4020*/  LDG.E.CONSTANT R3, desc[UR12][R2.64] ;  /* 0x0000000c02037981 */ /* 0x000e64000c1e9900 */
[----:B-1----:R-:W-:-:S06]  /*4030*/  @P1 IMAD.WIDE R4, R3, 0x4, R4 ;  /* 0x0000000403041825 */ /* 0x002fcc00078e0204 */
[----:B------:R0:W3:Y:S01]  /*4040*/  @P1 LDG.E.CONSTANT R5, desc[UR12][R4.64] ;  /* 0x0000000c04051981 */ /* 0x0000e2000c1e9900 */
[----:B------:R-:W-:-:S04]  /*4050*/  IMAD R11, R3, UR5, R8 ;  /* 0x00000005030b7c24 */ /* 0x000fc8000f8e0208 */
[----:B--2---:R-:W-:-:S03]  /*4060*/  IMAD.WIDE.U32 R6, R11, 0x2, R6 ;  /* 0x000000020b067825 */ /* 0x004fc600078e0006 */
[C---:B------:R-:W-:Y:S02]  /*4070*/  LOP3.LUT R10, R6.reuse, 0xfffffffd, RZ, 0xc0, !PT ;  /* 0xfffffffd060a7812 */ /* 0x040fe400078ec0ff */
[----:B------:R-:W-:Y:S02]  /*4080*/  MOV R11, R7 ;  /* 0x00000007000b7202 */ /* 0x000fe40000000f00 */
[----:B------:R-:W-:Y:S01]  /*4090*/  LOP3.LUT R2, R6, 0x2, RZ, 0xc0, !PT ;  /* 0x0000000206027812 */ /* 0x000fe200078ec0ff */
[----:B0-----:R-:W-:Y:S01]  /*40a0*/  IMAD.MOV.U32 R4, RZ, RZ, 0x3254 ;  /* 0x00003254ff047424 */ /* 0x001fe200078e00ff */
[----:B------:R-:W-:Y:S02]  /*40b0*/  BSSY.RECONVERGENT B0, `(.L_x_38) ;  /* 0x000000d000007945 */ /* 0x000fe40003800200 */
[----:B------:R-:W-:-:S04]  /*40c0*/  ISETP.EQ.U32.AND P0, PT, R2, RZ, PT ;  /* 0x000000ff0200720c */ /* 0x000fc80003f02070 */
[----:B------:R-:W-:Y:S01]  /*40d0*/  SEL R4, R4, 0x7610, P0 ;  /* 0x0000761004047807 */ /* 0x000fe20000000000 */
[----:B---3--:R-:W-:-:S05]  /*40e0*/  @P1 FMUL.FTZ R0, R5, R0 ;  /* 0x0000000005001220 */ /* 0x008fca0000410000 */
[----:B------:R0:W-:Y:S04]  /*40f0*/  @P1 STL [UR7], R0 ;  /* 0x00000000ff001987 */ /* 0x0001e80008100807 */
[----:B------:R0:W5:Y:S01]  /*4100*/  LD.E R3, desc[UR12][R10.64] ;  /* 0x0000000c0a037980 */ /* 0x000162000c101900 */
[----:B------:R-:W-:-:S07]  /*4110*/  F2FP.BF16.F32.PACK_AB R2, RZ, R0 ;  /* 0x00000000ff02723e */ /* 0x000fce00000010ff */
.L_x_39:
[----:B0----5:R-:W-:-:S05]  /*4120*/  HADD2.BF16_V2 R0, R3, R2.H0_H0 ;  /* 0x2000000203007230 */ /* 0x021fca0000200000 */
[----:B------:R-:W-:-:S05]  /*4130*/  PRMT R5, R3, R4, R0 ;  /* 0x0000000403057216 */ /* 0x000fca0000000000 */
[----:B------:R-:W2:Y:S02]  /*4140*/  ATOM.E.CAS.STRONG.GPU PT, R0, [R10], R3, R5 ;  /* 0x000000030a00738b */ /* 0x000ea400001ee105 */
[----:B--2---:R-:W-:Y:S02]  /*4150*/  ISETP.NE.U32.AND P0, PT, R0, R3, PT ;  /* 0x000000030000720c */ /* 0x004fe40003f05070 */
[----:B------:R-:W-:-:S11]  /*4160*/  MOV R3, R0 ;  /* 0x0000000000037202 */ /* 0x000fd60000000f00 */
[----:B------:R-:W-:Y:S05]  /*4170*/  @P0 BRA `(.L_x_39) ;  /* 0xfffffffc00e80947 */ /* 0x000fea000383ffff */
[----:B------:R-:W-:Y:S05]  /*4180*/  BSYNC.RECONVERGENT B0 ;  /* 0x0000000000007941 */ /* 0x000fea0003800200 */
.L_x_38:
[----:B------:R-:W-:Y:S01]  /*4190*/  UIADD3 UR4, UPT, UPT, UR4, 0x1, URZ ;  /* 0x0000000104047890 */ /* 0x000fe2000fffe0ff */
[----:B------:R-:W-:Y:S01]  /*41a0*/  VIADD R9, R9, 0x1 ;  /* 0x0000000109097836 */ /* 0x000fe20000000000 */
[----:B------:R-:W-:Y:S02]  /*41b0*/  UIADD3 UR7, UPT, UPT, UR7, 0x4, URZ ;  /* 0x0000000407077890 */ /* 0x000fe4000fffe0ff */
[----:B------:R-:W-:-:S09]  /*41c0*/  UISETP.NE.AND UP0, UPT, UR4, URZ, UPT ;  /* 0x000000ff0400728c */ /* 0x000fd2000bf05270 */
[----:B------:R-:W-:Y:S05]  /*41d0*/  BRA.U UP0, `(.L_x_40) ;  /* 0xfffffffd00787547 */ /* 0x000fea000b83ffff */
[----:B------:R-:W-:Y:S05]  /*41e0*/  EXIT ;  /* 0x000000000000794d */ /* 0x000fea0003800000 */
        .weak           $__internal_0_$__cuda_sm20_div_u16
        .type           $__internal_0_$__cuda_sm20_div_u16,@function
        .size           $__internal_0_$__cuda_sm20_div_u16,($__internal_1_$__cuda_sm20_div_u64 - $__internal_0_$__cuda_sm20_div_u16)
$__internal_0_$__cuda_sm20_div_u16:
[----:B------:R-:W0:Y:S01]  /*41f0*/  I2F.U16 R4, R10 ;  /* 0x0000000a00047306 */ /* 0x000e220000101000 */
[----:B------:R-:W-:Y:S01]  /*4200*/  HFMA2 R5, -RZ, RZ, 15, 0 ;  /* 0x4b800000ff057431 */ /* 0x000fe200000001ff */
[C---:B0-----:R-:W-:Y:S02]  /*4210*/  FSETP.GEU.AND P1, PT, |R4|.reuse, 1.175494350822287508e-38, PT ;  /* 0x008000000400780b */ /* 0x041fe40003f2e200 */
[----:B------:R-:W-:Y:S02]  /*4220*/  FSETP.GT.AND P0, PT, |R4|, 8.50705917302346158658e+37, PT ;  /* 0x7e8000000400780b */ /* 0x000fe40003f04200 */
[----:B------:R-:W-:-:S04]  /*4230*/  FSEL R5, R5, 1, !P1 ;  /* 0x3f80000005057808 */ /* 0x000fc80004800000 */
[----:B------:R-:W-:Y:S02]  /*4240*/  FSEL R5, R5, 0.25, !P0 ;  /* 0x3e80000005057808 */ /* 0x000fe40004000000 */
[----:B------:R-:W-:-:S03]  /*4250*/  ISETP.NE.U32.AND P0, PT, R10, RZ, PT ;  /* 0x000000ff0a00720c */ /* 0x000fc60003f05070 */
[----:B------:R-:W-:Y:S02]  /*4260*/  FMUL R6, R4, R5 ;  /* 0x0000000504067220 */ /* 0x000fe40000400000 */
[----:B------:R-:W-:Y:S08]  /*4270*/  I2F.U16.RZ R4, R11 ;  /* 0x0000000b00047306 */ /* 0x000ff0000010d000 */
[----:B------:R-:W0:Y:S02]  /*4280*/  MUFU.RCP R6, R6 ;  /* 0x0000000600067308 */ /* 0x000e240000001000 */
[----:B0-----:R-:W-:-:S04]  /*4290*/  FMUL R5, R5, R6 ;  /* 0x0000000605057220 */ /* 0x001fc80000400000 */
[----:B------:R-:W-:-:S04]  /*42a0*/  VIADD R5, R5, 0x2 ;  /* 0x0000000205057836 */ /* 0x000fc80000000000 */
[----:B------:R-:W-:Y:S01]  /*42b0*/  FMUL.RZ R7, R4, R5 ;  /* 0x0000000504077220 */ /* 0x000fe2000040c000 */
[----:B------:R-:W-:Y:S02]  /*42c0*/  HFMA2 R5, -RZ, RZ, 0, 0 ;  /* 0x00000000ff057431 */ /* 0x000fe400000001ff */
[----:B------:R-:W-:-:S03]  /*42d0*/  IMAD.MOV.U32 R4, RZ, RZ, R14 ;  /* 0x000000ffff047224 */ /* 0x000fc600078e000e */
[----:B------:R-:W0:Y:S02]  /*42e0*/  F2I.U32.TRUNC.NTZ R7, R7 ;  /* 0x0000000700077305 */ /* 0x000e24000020f000 */
[----:B0-----:R-:W-:Y:S02]  /*42f0*/  LOP3.LUT R13, R7, 0xffff, RZ, 0xc0, !PT ;  /* 0x0000ffff070d7812 */ /* 0x001fe400078ec0ff */
[----:B------:R-:W-:Y:S01]  /*4300*/  @!P0 MOV R13, 0xffffffff ;  /* 0xffffffff000d8802 */ /* 0x000fe20000000f00 */
[----:B------:R-:W-:Y:S06]  /*4310*/  RET.REL.NODEC R4 `(_Z21moe_wna16_gemm_kernelI13__nv_bfloat16Li8ELi8EEvPKT_PS1_PKjS3_S6_PKfPKiSA_SA_tttjjjtttbb) ;  /* 0xffffffbc04387950 */ /* 0x000fec0003c3ffff */
        .weak           $__internal_1_$__cuda_sm20_div_u64
        .type           $__internal_1_$__cuda_sm20_div_u64,@function
        .size           $__internal_1_$__cuda_sm20_div_u64,($__internal_2_$__cuda_sm20_rem_u16 - $__internal_1_$__cuda_sm20_div_u64)
$__internal_1_$__cuda_sm20_div_u64:
[----:B------:R-:W-:Y:S02]  /*4320*/  UMOV UR7, URZ ;  /* 0x000000ff00077c82 */ /* 0x000fe40008000000 */
[----:B------:R-:W0:Y:S08]  /*4330*/  I2F.U64.RP R6, UR6 ;  /* 0x0000000600067d12 */ /* 0x000e300008309000 */
[----:B0-----:R-:W0:Y:S02]  /*4340*/  MUFU.RCP R6, R6 ;  /* 0x0000000600067308 */ /* 0x001e240000001000 */
[----:B0-----:R-:W-:-:S06]  /*4350*/  VIADD R2, R6, 0x1ffffffe ;  /* 0x1ffffffe06027836 */ /* 0x001fcc0000000000 */
[----:B------:R-:W0:Y:S02]  /*4360*/  F2I.U64.TRUNC R2, R2 ;  /* 0x0000000200027311 */ /* 0x000e24000020d800 */
[----:B0-----:R-:W-:-:S04]  /*4370*/  IMAD.WIDE.U32 R4, R2, UR6, RZ ;  /* 0x0000000602047c25 */ /* 0x001fc8000f8e00ff */
[----:B------:R-:W-:Y:S01]  /*4380*/  IMAD R5, R3, UR6, R5 ;  /* 0x0000000603057c24 */ /* 0x000fe2000f8e0205 */
[----:B------:R-:W-:-:S04]  /*4390*/  IADD3 R7, P0, PT, RZ, -R4, RZ ;  /* 0x80000004ff077210 */ /* 0x000fc80007f1e0ff */
[----:B------:R-:W-:Y:S01]  /*43a0*/  IADD3.X R13, PT, PT, RZ, ~R5, RZ, P0, !PT ;  /* 0x80000005ff0d7210 */ /* 0x000fe200007fe4ff */
[----:B------:R-:W-:-:S04]  /*43b0*/  IMAD.HI.U32 R4, R2, R7, RZ ;  /* 0x0000000702047227 */ /* 0x000fc800078e00ff */
[----:B------:R-:W-:Y:S02]  /*43c0*/  IMAD.MOV.U32 R5, RZ, RZ, R2 ;  /* 0x000000ffff057224 */ /* 0x000fe400078e0002 */
[-C--:B------:R-:W-:Y:S02]  /*43d0*/  IMAD R15, R3, R13.reuse, RZ ;  /* 0x0000000d030f7224 */ /* 0x080fe400078e02ff */
[----:B------:R-:W-:-:S04]  /*43e0*/  IMAD.WIDE.U32 R4, P0, R2, R13, R4 ;  /* 0x0000000d02047225 */ /* 0x000fc80007800004 */
[----:B------:R-:W-:-:S04]  /*43f0*/  IMAD.HI.U32 R13, R3, R13, RZ ;  /* 0x0000000d030d7227 */ /* 0x000fc800078e00ff */
[----:B------:R-:W-:-:S05]  /*4400*/  IMAD.HI.U32 R4, P1, R3, R7, R4 ;  /* 0x0000000703047227 */ /* 0x000fca0007820004 */
[----:B------:R-:W-:Y:S02]  /*4410*/  IADD3 R5, P2, PT, R15, R4, RZ ;  /* 0x000000040f057210 */ /* 0x000fe40007f5e0ff */
[----:B------:R-:W-:-:S03]  /*4420*/  IADD3.X R4, PT, PT, R13, R3, RZ, P0, !PT ;  /* 0x000000030d047210 */ /* 0x000fc600007fe4ff */
[----:B------:R-:W-:Y:S01]  /*4430*/  IMAD.WIDE.U32 R2, R5, UR6, RZ ;  /* 0x0000000605027c25 */ /* 0x000fe2000f8e00ff */
[----:B------:R-:W-:Y:S02]  /*4440*/  IADD3.X R7, PT, PT, RZ, RZ, R4, P2, P1 ;  /* 0x000000ffff077210 */ /* 0x000fe400017e2404 */
[----:B------:R-:W-:-:S03]  /*4450*/  IADD3 R13, P0, PT, RZ, -R2, RZ ;  /* 0x80000002ff0d7210 */ /* 0x000fc60007f1e0ff */
[----:B------:R-:W-:Y:S02]  /*4460*/  IMAD R2, R7, UR6, R3 ;  /* 0x0000000607027c24 */ /* 0x000fe4000f8e0203 */
[----:B------:R-:W-:Y:S02]  /*4470*/  IMAD.MOV.U32 R3, RZ, RZ, RZ ;  /* 0x000000ffff037224 */ /* 0x000fe400078e00ff */
[----:B------:R-:W-:-:S04]  /*4480*/  IMAD.HI.U32 R4, R5, R13, RZ ;  /* 0x0000000d05047227 */ /* 0x000fc800078e00ff */
[----:B------:R-:W-:-:S04]  /*4490*/  IMAD.X R2, RZ, RZ, ~R2, P0 ;  /* 0x000000ffff027224 */ /* 0x000fc800000e0e02 */
[----:B------:R-:W-:-:S04]  /*44a0*/  IMAD.WIDE.U32 R4, P0, R5, R2, R4 ;  /* 0x0000000205047225 */ /* 0x000fc80007800004 */
[C---:B------:R-:W-:Y:S02]  /*44b0*/  IMAD R6, R7.reuse, R2, RZ ;  /* 0x0000000207067224 */ /* 0x040fe400078e02ff */
[----:B------:R-:W-:-:S04]  /*44c0*/  IMAD.HI.U32 R5, P1, R7, R13, R4 ;  /* 0x0000000d07057227 */ /* 0x000fc80007820004 */
[----:B------:R-:W-:Y:S01]  /*44d0*/  IMAD.HI.U32 R2, R7, R2, RZ ;  /* 0x0000000207027227 */ /* 0x000fe200078e00ff */
[----:B------:R-:W-:-:S04]  /*44e0*/  IADD3 R5, P2, PT, R6, R5, RZ ;  /* 0x0000000506057210 */ /* 0x000fc80007f5e0ff */
[----:B------:R-:W-:Y:S01]  /*44f0*/  IADD3.X R7, PT, PT, R2, R7, RZ, P0, !PT ;  /* 0x0000000702077210 */ /* 0x000fe200007fe4ff */
[----:B------:R-:W-:-:S03]  /*4500*/  IMAD.HI.U32 R2, R5, R10, RZ ;  /* 0x0000000a05027227 */ /* 0x000fc600078e00ff */
[----:B------:R-:W-:Y:S01]  /*4510*/  IADD3.X R7, PT, PT, RZ, RZ, R7, P2, P1 ;  /* 0x000000ffff077210 */ /* 0x000fe200017e2407 */
[----:B------:R-:W-:-:S04]  /*4520*/  IMAD.WIDE.U32 R2, R5, R9, R2 ;  /* 0x0000000905027225 */ /* 0x000fc800078e0002 */
[C---:B------:R-:W-:Y:S02]  /*4530*/  IMAD R5, R7.reuse, R9, RZ ;  /* 0x0000000907057224 */ /* 0x040fe400078e02ff */
[----:B------:R-:W-:-:S04]  /*4540*/  IMAD.HI.U32 R2, P0, R7, R10, R2 ;  /* 0x0000000a07027227 */ /* 0x000fc80007800002 */
[----:B------:R-:W-:Y:S01]  /*4550*/  IMAD.HI.U32 R7, R7, R9, RZ ;  /* 0x0000000907077227 */ /* 0x000fe200078e00ff */
[----:B------:R-:W-:-:S04]  /*4560*/  IADD3 R4, P1, PT, R5, R2, RZ ;  /* 0x0000000205047210 */ /* 0x000fc80007f3e0ff */
[----:B------:R-:W-:-:S05]  /*4570*/  IADD3.X R2, PT, PT, R7, RZ, RZ, P0, !PT ;  /* 0x000000ff07027210 */ /* 0x000fca00007fe4ff */
[----:B------:R-:W-:Y:S02]  /*4580*/  IMAD.X R5, RZ, RZ, R2, P1 ;  /* 0x000000ffff057224 */ /* 0x000fe400008e0602 */
[----:B------:R-:W-:-:S04]  /*4590*/  IMAD.WIDE.U32 R2, R4, UR6, RZ ;  /* 0x0000000604027c25 */ /* 0x000fc8000f8e00ff */
[----:B------:R-:W-:Y:S01]  /*45a0*/  IMAD R6, R5, UR6, R3 ;  /* 0x0000000605067c24 */ /* 0x000fe2000f8e0203 */
[----:B------:R-:W-:Y:S02]  /*45b0*/  IADD3 R13, P0, PT, -R2, R10, RZ ;  /* 0x0000000a020d7210 */ /* 0x000fe40007f1e1ff */
[----:B------:R-:W-:Y:S02]  /*45c0*/  IADD3 R3, P2, PT, R4, 0x1, RZ ;  /* 0x0000000104037810 */ /* 0x000fe40007f5e0ff */
[----:B------:R-:W-:Y:S02]  /*45d0*/  IADD3.X R12, PT, PT, ~R6, R9, RZ, P0, !PT ;  /* 0x00000009060c7210 */ /* 0x000fe400007fe5ff */
[C---:B------:R-:W-:Y:S01]  /*45e0*/  ISETP.GE.U32.AND P0, PT, R13.reuse, UR6, PT ;  /* 0x000000060d007c0c */ /* 0x040fe2000bf06070 */
[----:B------:R-:W-:Y:S01]  /*45f0*/  IMAD.X R2, RZ, RZ, R5, P2 ;  /* 0x000000ffff027224 */ /* 0x000fe200010e0605 */
[----:B------:R-:W-:Y:S02]  /*4600*/  IADD3 R6, P1, PT, R13, -UR6, RZ ;  /* 0x800000060d067c10 */ /* 0x000fe4000ff3e0ff */
[----:B------:R-:W-:-:S02]  /*4610*/  ISETP.GE.U32.AND.EX P0, PT, R12, RZ, PT, P0 ;  /* 0x000000ff0c00720c */ /* 0x000fc40003f06100 */
[----:B------:R-:W-:Y:S02]  /*4620*/  IADD3.X R7, PT, PT, R12, -0x1, RZ, P1, !PT ;  /* 0xffffffff0c077810 */ /* 0x000fe40000ffe4ff */
[----:B------:R-:W-:Y:S02]  /*4630*/  SEL R6, R6, R13, P0 ;  /* 0x0000000d06067207 */ /* 0x000fe40000000000 */
[----:B------:R-:W-:Y:S02]  /*4640*/  SEL R3, R3, R4, P0 ;  /* 0x0000000403037207 */ /* 0x000fe40000000000 */
[----:B------:R-:W-:Y:S02]  /*4650*/  SEL R7, R7, R12, P0 ;  /* 0x0000000c07077207 */ /* 0x000fe40000000000 */
[----:B------:R-:W-:Y:S02]  /*4660*/  SEL R2, R2, R5, P0 ;  /* 0x0000000502027207 */ /* 0x000fe40000000000 */
[----:B------:R-:W-:-:S02]  /*4670*/  ISETP.GE.U32.AND P0, PT, R6, UR6, PT ;  /* 0x0000000606007c0c */ /* 0x000fc4000bf06070 */
[----:B------:R-:W-:Y:S02]  /*4680*/  IADD3 R4, P2, PT, R3, 0x1, RZ ;  /* 0x0000000103047810 */ /* 0x000fe40007f5e0ff */
[----:B------:R-:W-:Y:S02]  /*4690*/  ISETP.GE.U32.AND.EX P0, PT, R7, RZ, PT, P0 ;  /* 0x000000ff0700720c */ /* 0x000fe40003f06100 */
[-C--:B------:R-:W-:Y:S02]  /*46a0*/  IADD3.X R5, PT, PT, RZ, R2.reuse, RZ, P2, !PT ;  /* 0x00000002ff057210 */ /* 0x080fe400017fe4ff */
[----:B------:R-:W-:Y:S01]  /*46b0*/  SEL R4, R4, R3, P0 ;  /* 0x0000000304047207 */ /* 0x000fe20000000000 */
[----:B------:R-:W-:Y:S01]  /*46c0*/  HFMA2 R3, -RZ, RZ, 0, 0 ;  /* 0x00000000ff037431 */ /* 0x000fe200000001ff */
[----:B------:R-:W-:Y:S02]  /*46d0*/  ISETP.NE.U32.AND P1, PT, RZ, UR6, PT ;  /* 0x00000006ff007c0c */ /* 0x000fe4000bf25070 */
[----:B------:R-:W-:Y:S01]  /*46e0*/  SEL R5, R5, R2, P0 ;  /* 0x0000000205057207 */ /* 0x000fe20000000000 */
[----:B------:R-:W-:Y:S01]  /*46f0*/  IMAD.MOV.U32 R2, RZ, RZ, R0 ;  /* 0x000000ffff027224 */ /* 0x000fe200078e0000 */
[----:B------:R-:W-:-:S04]  /*4700*/  ISETP.NE.AND.EX P1, PT, RZ, RZ, PT, P1 ;  /* 0x000000ffff00720c */ /* 0x000fc80003f25310 */
[----:B------:R-:W-:Y:S02]  /*4710*/  SEL R4, R4, 0xffffffff, P1 ;  /* 0xffffffff04047807 */ /* 0x000fe40000800000 */
[----:B------:R-:W-:Y:S01]  /*4720*/  SEL R5, R5, 0xffffffff, P1 ;  /* 0xffffffff05057807 */ /* 0x000fe20000800000 */
[----:B------:R-:W-:Y:S06]  /*4730*/  RET.REL.NODEC R2 `(_Z21moe_wna16_gemm_kernelI13__nv_bfloat16Li8ELi8EEvPKT_PS1_PKjS3_S6_PKfPKiSA_SA_tttjjjtttbb) ;  /* 0xffffffb802307950 */ /* 0x000fec0003c3ffff */
        .weak           $__internal_2_$__cuda_sm20_rem_u16
        .type           $__internal_2_$__cuda_sm20_rem_u16,@function
        .size           $__internal_2_$__cuda_sm20_rem_u16,(.L_x_549 - $__internal_2_$__cuda_sm20_rem_u16)
$__internal_2_$__cuda_sm20_rem_u16:
[----:B------:R-:W0:Y:S01]  /*4740*/  I2F.U16 R4, R10 ;  /* 0x0000000a00047306 */ /* 0x000e220000101000 */
[----:B------:R-:W-:Y:S01]  /*4750*/  IMAD.MOV.U32 R5, RZ, RZ, 0x4b800000 ;  /* 0x4b800000ff057424 */ /* 0x000fe200078e00ff */
        /* <DEDUP_REMOVED lines=8> */
[----:B0-----:R-:W-:-:S05]  /*47e0*/  FMUL R5, R5, R6 ;  /* 0x0000000605057220 */ /* 0x001fca0000400000 */
[----:B------:R-:W-:-:S05]  /*47f0*/  IADD3 R5, PT, PT, R5, 0x2, RZ ;  /* 0x0000000205057810 */ /* 0x000fca0007ffe0ff */
[----:B------:R-:W-:Y:S01]  /*4800*/  FMUL.RZ R7, R4, R5 ;  /* 0x0000000504077220 */ /* 0x000fe2000040c000 */
[----:B------:R-:W-:-:S05]  /*4810*/  HFMA2 R5, -RZ, RZ, 0, 0 ;  /* 0x00000000ff057431 */ /* 0x000fca00000001ff */
[----:B------:R-:W0:Y:S02]  /*4820*/  F2I.U32.TRUNC.NTZ R7, R7 ;  /* 0x0000000700077305 */ /* 0x000e24000020f000 */
[----:B0-----:R-:W-:-:S05]  /*4830*/  LOP3.LUT R4, R7, 0xffff, RZ, 0xc0, !PT ;  /* 0x0000ffff07047812 */ /* 0x001fca00078ec0ff */
[----:B------:R-:W-:-:S04]  /*4840*/  IMAD.MOV R4, RZ, RZ, -R4 ;  /* 0x000000ffff047224 */ /* 0x000fc800078e0a04 */
[----:B------:R-:W-:Y:S01]  /*4850*/  IMAD R14, R10, R4, R13 ;  /* 0x000000040a0e7224 */ /* 0x000fe200078e020d */
[----:B------:R-:W-:Y:S01]  /*4860*/  @!P0 MOV R14, 0xffffffff ;  /* 0xffffffff000e8802 */ /* 0x000fe20000000f00 */
[----:B------:R-:W-:-:S04]  /*4870*/  IMAD.MOV.U32 R4, RZ, RZ, R15 ;  /* 0x000000ffff047224 */ /* 0x000fc800078e000f */
[----:B------:R-:W-:Y:S05]  /*4880*/  RET.REL.NODEC R4 `(_Z21moe_wna16_gemm_kernelI13__nv_bfloat16Li8ELi8EEvPKT_PS1_PKjS3_S6_PKfPKiSA_SA_tttjjjtttbb) ;  /* 0xffffffb404dc7950 */ /* 0x000fea0003c3ffff */
.L_x_41:
[----:B------:R-:W-:-:S00]  /*4890*/  BRA `(.L_x_41) ;  /* 0xfffffffc00fc7947 */ /* 0x000fc0000383ffff */
[----:B------:R-:W-:-:S00]  /*48a0*/  NOP ;  /* 0x0000000000007918 */ /* 0x000fc00000000000 */
        /* <DEDUP_REMOVED lines=13> */
.L_x_549:


//--------------------- .text._Z21moe_wna16_gemm_kernelI13__nv_bfloat16Li8ELi4EEvPKT_PS1_PKjS3_S6_PKfPKiSA_SA_tttjjjtttbb --------------------------
	.section	.text._Z21moe_wna16_gemm_kernelI13__nv_bfloat16Li8ELi4EEvPKT_PS1_PKjS3_S6_PKfPKiSA_SA_tttjjjtttbb,"ax",@progbits
	.align	128
        .global         _Z21moe_wna16_gemm_kernelI13__nv_bfloat16Li8ELi4EEvPKT_PS1_PKjS3_S6_PKfPKiSA_SA_tttjjjtttbb
        .type           _Z21moe_wna16_gemm_kernelI13__nv_bfloat16Li8ELi4EEvPKT_PS1_PKjS3_S6_PKfPKiSA_SA_tttjjjtttbb,@function
        .size           _Z21moe_wna16_gemm_kernelI13__nv_bfloat16Li8ELi4EEvPKT_PS1_PKjS3_S6_PKfPKiSA_SA_tttjjjtttbb,(.L_x_552 - _Z21moe_wna16_gemm_kernelI13__nv_bfloat16Li8ELi4EEvPKT_PS1_PKjS3_S6_PKfPKiSA_SA_tttjjjtttbb)
        .other          _Z21moe_wna16_gemm_kernelI13__nv_bfloat16Li8ELi4EEvPKT_PS1_PKjS3_S6_PKfPKiSA_SA_tttjjjtttbb,@"STO_CUDA_ENTRY STV_DEFAULT"
_Z21moe_wna16_gemm_kernelI13__nv_bfloat16Li8ELi4EEvPKT_PS1_PKjS3_S6_PKfPKiSA_SA_tttjjjtttbb:
.text._Z21moe_wna16_gemm_kernelI13__nv_bfloat16Li8ELi4EEvPKT_PS1_PKjS3_S6_PKfPKiSA_SA_tttjjjtttbb:
        /* <DEDUP_REMOVED lines=42> */
.L_x_46:
[----:B0-----:R-:W0:Y:S01]  /*02a0*/  LDCU.64 UR6, c[0x0][0x3b0] ;  /* 0x00007600ff0677ac */ /* 0x001e220008000a00 */
[----:B------:R-:W-:-:S04]  /*02b0*/  UIADD3 UR4, UPT, UPT, UR19, UR5, URZ ;  /* 0x0000000513047290 */ /* 0x000fc8000fffe0ff */
[----:B0-----:R-:W-:Y:S01]  /*02c0*/  UIMAD.WIDE UR6, UR4, 0x4, UR6 ;  /* 0x00000004040678a5 */ /* 0x001fe2000f8e0206 */
[----:B------:R-:W-:-:S06]  /*02d0*/  IABS R12, R2 ;  /* 0x00000002000c7213 */ /* 0x000fcc0000000000 */
[----:B------:R-:W0:Y:S01]  /*02e0*/  LDCU UR4, c[0x0][0x3d0] ;  /* 0x00007a00ff0477ac */ /* 0x000e220008000800 */
[----:B---3--:R-:W-:Y:S01]  /*02f0*/  IMAD.U32 R7, RZ, RZ, UR7 ;  /* 0x00000007ff077e24 */ /* 0x008fe2000f8e00ff */
[----:B------:R-:W-:-:S05]  /*0300*/  MOV R6, UR6 ;  /* 0x0000000600067c02 */ /* 0x000fca0008000f00 */
[----:B------:R1:W2:Y:S01]  /*0310*/  LDG.E.CONSTANT R7, desc[UR12][R6.64] ;  /* 0x0000000c06077981 */ /* 0x0002a2000c1e9900 */
[----:B------:R-:W3:Y:S01]  /*0320*/  I2F.RP R5, R12 ;  /* 0x0000000c00057306 */ /* 0x000ee20000209400 */
[----:B------:R-:W-:-:S05]  /*0330*/  IABS R13, R2 ;  /* 0x00000002000d7213 */ /* 0x000fca0000000000 */
[----:B-1----:R-:W-:Y:S02]  /*0340*/  IMAD.MOV R6, RZ, RZ, -R13 ;  /* 0x000000ffff067224 */ /* 0x002fe400078e0a0d */
[----:B---3--:R-:W1:Y:S02]  /*0350*/  MUFU.RCP R5, R5 ;  /* 0x0000000500057308 */ /* 0x008e640000001000 */
[----:B-1----:R-:W-:-:S06]  /*0360*/  VIADD R10, R5, 0xffffffe ;  /* 0x0ffffffe050a7836 */ /* 0x002fcc0000000000 */
        /* <DEDUP_REMOVED lines=65> */
.L_x_45:
        /* <DEDUP_REMOVED lines=15> */
.L_x_44:
[----:B------:R-:W-:Y:S05]  /*0870*/  BSYNC.RECONVERGENT B0 ;  /* 0x0000000000007941 */ /* 0x000fea0003800200 */
.L_x_43:
[----:B------:R-:W-:-:S09]  /*0880*/  UISETP.NE.AND UP0, UPT, UR5, UR10, UPT ;  /* 0x0000000a0500728c */ /* 0x000fd2000bf05270 */
[----:B------:R-:W-:Y:S05]  /*0890*/  BRA.U UP0, `(.L_x_46) ;  /* 0xfffffff900807547 */ /* 0x000fea000b83ffff */
[----:B------:R-:W-:-:S05]  /*08a0*/  UMOV UR4, UR10 ;  /* 0x0000000a00047c82 */ /* 0x000fca0008000000 */
.L_x_42:
        /* <DEDUP_REMOVED lines=12> */
[----:B------:R-:W-:-:S04]  /*0970*/  IMAD.WIDE.U32 R4, R4, UR6, RZ ;  /* 0x0000000604047c25 */ /* 0x000fc8000f8e00ff */
[----:B------:R-:W-:Y:S01]  /*0980*/  IMAD R3, R0, UR6, R3 ;  /* 0x0000000600037c24 */ /* 0x000fe2000f8e0203 */
[----:B------:R-:W1:Y:S04]  /*0990*/  LDCU.U16 UR6, c[0x0][0x3ca] ;  /* 0x00007940ff0677ac */ /* 0x000e680008000400 */
[----:B---3--:R-:W-:-:S04]  /*09a0*/  IADD3 R6, PT, PT, R5, R3, RZ ;  /* 0x0000000305067210 */ /* 0x008fc80007ffe0ff */
[----:B------:R-:W-:-:S13]  /*09b0*/  ISETP.NE.U32.AND P0, PT, R6, RZ, PT ;  /* 0x000000ff0600720c */ /* 0x000fda0003f05070 */
[----:B-1----:R-:W-:Y:S05]  /*09c0*/  @P0 BRA `(.L_x_47) ;  /* 0x0000000000500947 */ /* 0x002fea0003800000 */
[----:B------:R-:W1:Y:S01]  /*09d0*/  I2F.U32.RP R0, UR6 ;  /* 0x0000000600007d06 */ /* 0x000e620008209000 */
[----:B------:R-:W-:Y:S01]  /*09e0*/  ISETP.NE.U32.AND P2, PT, RZ, UR6, PT ;  /* 0x00000006ff007c0c */ /* 0x000fe2000bf45070 */
[----:B------:R-:W-:-:S06]  /*09f0*/  IMAD.MOV.U32 R11, RZ, RZ, RZ ;  /* 0x000000ffff0b7224 */ /* 0x000fcc00078e00ff */
[----:B-1----:R-:W1:Y:S02]  /*0a00*/  MUFU.RCP R0, R0 ;  /* 0x0000000000007308 */ /* 0x002e640000001000 */
[----:B-1----:R-:W-:-:S06]  /*0a10*/  VIADD R2, R0, 0xffffffe ;  /* 0x0ffffffe00027836 */ /* 0x002fcc0000000000 */
[----:B------:R1:W2:Y:S02]  /*0a20*/  F2I.FTZ.U32.TRUNC.NTZ R3, R2 ;  /* 0x0000000200037305 */ /* 0x0002a4000021f000 */
[----:B-1----:R-:W-:Y:S02]  /*0a30*/  HFMA2 R2, -RZ, RZ, 0, 0 ;  /* 0x00000000ff027431 */ /* 0x002fe400000001ff */
[----:B--2---:R-:W-:-:S04]  /*0a40*/  IMAD.MOV R7, RZ, RZ, -R3 ;  /* 0x000000ffff077224 */ /* 0x004fc800078e0a03 */
[----:B------:R-:W-:-:S04]  /*0a50*/  IMAD R7, R7, UR6, RZ ;  /* 0x0000000607077c24 */ /* 0x000fc8000f8e02ff */
[----:B------:R-:W-:-:S06]  /*0a60*/  IMAD.HI.U32 R3, R3, R7, R2 ;  /* 0x0000000703037227 */ /* 0x000fcc00078e0002 */
[----:B0-----:R-:W-:-:S04]  /*0a70*/  IMAD.HI.U32 R10, R3, R4, RZ ;  /* 0x00000004030a7227 */ /* 0x001fc800078e00ff */
[----:B------:R-:W-:-:S04]  /*0a80*/  IMAD.MOV R3, RZ, RZ, -R10 ;  /* 0x000000ffff037224 */ /* 0x000fc800078e0a0a */
[----:B------:R-:W-:-:S05]  /*0a90*/  IMAD R3, R3, UR6, R4 ;  /* 0x0000000603037c24 */ /* 0x000fca000f8e0204 */
[----:B------:R-:W-:-:S13]  /*0aa0*/  ISETP.GE.U32.AND P0, PT, R3, UR6, PT ;  /* 0x0000000603007c0c */ /* 0x000fda000bf06070 */
[----:B------:R-:W-:Y:S01]  /*0ab0*/  @P0 VIADD R3, R3, -UR6 ;  /* 0x8000000603030c36 */ /* 0x000fe20008000000 */
[----:B------:R-:W-:-:S04]  /*0ac0*/  @P0 IADD3 R10, PT, PT, R10, 0x1, RZ ;  /* 0x000000010a0a0810 */ /* 0x000fc80007ffe0ff */
[----:B------:R-:W-:-:S13]  /*0ad0*/  ISETP.GE.U32.AND P1, PT, R3, UR6, PT ;  /* 0x0000000603007c0c */ /* 0x000fda000bf26070 */
[----:B------:R-:W-:Y:S01]  /*0ae0*/  @P1 VIADD R10, R10, 0x1 ;  /* 0x000000010a0a1836 */ /* 0x000fe20000000000 */
[----:B------:R-:W-:Y:S01]  /*0af0*/  @!P2 LOP3.LUT R10, RZ, UR6, RZ, 0x33, !PT ;  /* 0x00000006ff0aac12 */ /* 0x000fe2000f8e33ff */
[----:B------:R-:W-:Y:S06]  /*0b00*/  BRA `(.L_x_48) ;  /* 0x0000000000087947 */ /* 0x000fec0003800000 */
.L_x_47:
[----:B------:R-:W-:-:S07]  /*0b10*/  MOV R0, 0xb30 ;  /* 0x00000b3000007802 */ /* 0x000fce0000000f00 */
[----:B0-----:R-:W-:Y:S05]  /*0b20*/  CALL.REL.NOINC `($__internal_4_$__cuda_sm20_div_u64) ;  /* 0x0000003800007944 */ /* 0x001fea0003c00000 */
.L_x_48:
[----:B------:R-:W0:Y:S01]  /*0b30*/  LDC.U16 R7, c[0x0][0x3ca] ;  /* 0x0000f280ff077b82 */ /* 0x000e220000000400 */
[----:B------:R-:W1:Y:S01]  /*0b40*/  LDCU UR6, c[0x0][0x3d8] ;  /* 0x00007b00ff0677ac */ /* 0x000e620008000800 */
[----:B------:R-:W-:Y:S01]  /*0b50*/  MOV R12, RZ ;  /* 0x000000ff000c7202 */ /* 0x000fe20000000f00 */
[----:B------:R-:W2:Y:S01]  /*0b60*/  LDCU.S8 UR5, c[0x0][0x3e2] ;  /* 0x00007c40ff0577ac */ /* 0x000ea20008000200 */
[----:B------:R-:W3:Y:S01]  /*0b70*/  LDCU UR7, c[0x0][0x3e0] ;  /* 0x00007c00ff0777ac */ /* 0x000ee20008000800 */
[----:B-1----:R-:W-:Y:S01]  /*0b80*/  IMAD.U32 R9, RZ, RZ, UR6 ;  /* 0x00000006ff097e24 */ /* 0x002fe2000f8e00ff */
[----:B0-----:R-:W0:Y:S08]  /*0b90*/  I2F.U32.RP R2, R7 ;  /* 0x0000000700027306 */ /* 0x001e300000209000 */
[----:B0-----:R-:W0:Y:S02]  /*0ba0*/  MUFU.RCP R2, R2 ;  /* 0x0000000200027308 */ /* 0x001e240000001000 */
[----:B0-----:R-:W-:-:S06]  /*0bb0*/  IADD3 R13, PT, PT, R2, 0xffffffe, RZ ;  /* 0x0ffffffe020d7810 */ /* 0x001fcc0007ffe0ff */
[----:B------:R-:W0:Y:S02]  /*0bc0*/  F2I.FTZ.U32.TRUNC.NTZ R13, R13 ;  /* 0x0000000d000d7305 */ /* 0x000e24000021f000 */
[----:B0-----:R-:W-:-:S04]  /*0bd0*/  IMAD.MOV R0, RZ, RZ, -R13 ;  /* 0x000000ffff007224 */ /* 0x001fc800078e0a0d */
[----:B------:R-:W-:Y:S02]  /*0be0*/  IMAD R3, R0, R7, RZ ;  /* 0x0000000700037224 */ /* 0x000fe400078e02ff */
[----:B------:R-:W-:Y:S01]  /*0bf0*/  IMAD R0, R8, R9, UR9 ;  /* 0x0000000908007e24 */ /* 0x000fe2000f8e0209 */
[----:B------:R-:W-:Y:S01]  /*0c00*/  LOP3.LUT R9, RZ, R7, RZ, 0x33, !PT ;  /* 0x00000007ff097212 */ /* 0x000fe200078e33ff */
[----:B------:R-:W-:-:S06]  /*0c10*/  IMAD.HI.U32 R12, R13, R3, R12 ;  /* 0x000000030d0c7227 */ /* 0x000fcc00078e000c */
[----:B------:R-:W-:-:S04]  /*0c20*/  IMAD.HI.U32 R14, R12, R0, RZ ;  /* 0x000000000c0e7227 */ /* 0x000fc800078e00ff */
[----:B------:R-:W-:-:S04]  /*0c30*/  IMAD.MOV R2, RZ, RZ, -R14 ;  /* 0x000000ffff027224 */ /* 0x000fc800078e0a0e */
[----:B------:R-:W-:Y:S02]  /*0c40*/  IMAD R0, R7, R2, R0 ;  /* 0x0000000207007224 */ /* 0x000fe400078e0200 */
[----:B------:R-:W0:Y:S03]  /*0c50*/  LDC.64 R2, c[0x0][0x398] ;  /* 0x0000e600ff027b82 */ /* 0x000e260000000a00 */
[----:B------:R-:W-:-:S13]  /*0c60*/  ISETP.GE.U32.AND P0, PT, R0, R7, PT ;  /* 0x000000070000720c */ /* 0x000fda0003f06070 */
[----:B------:R-:W-:Y:S01]  /*0c70*/  @P0 IMAD.IADD R0, R0, 0x1, -R7 ;  /* 0x0000000100000824 */ /* 0x000fe200078e0a07 */
[----:B------:R-:W-:Y:S02]  /*0c80*/  @P0 IADD3 R14, PT, PT, R14, 0x1, RZ ;  /* 0x000000010e0e0810 */ /* 0x000fe40007ffe0ff */
[----:B------:R-:W-:Y:S02]  /*0c90*/  ISETP.NE.U32.AND P0, PT, R7, RZ, PT ;  /* 0x000000ff0700720c */ /* 0x000fe40003f05070 */
[----:B------:R-:W-:-:S13]  /*0ca0*/  ISETP.GE.U32.AND P1, PT, R0, R7, PT ;  /* 0x000000070000720c */ /* 0x000fda0003f26070 */
[----:B------:R-:W-:Y:S01]  /*0cb0*/  @P1 VIADD R14, R14, 0x1 ;  /* 0x000000010e0e1836 */ /* 0x000fe20000000000 */
[----:B0-----:R-:W-:-:S04]  /*0cc0*/  LEA R2, P1, R10, R2, 0x1 ;  /* 0x000000020a027211 */ /* 0x001fc800078208ff */
[----:B------:R-:W-:Y:S02]  /*0cd0*/  SEL R14, R9, R14, !P0 ;  /* 0x0000000e090e7207 */ /* 0x000fe40004000000 */
[----:B------:R-:W-:Y:S02]  /*0ce0*/  LEA.HI.X R3, R10, R3, R11, 0x1, P1 ;  /* 0x000000030a037211 */ /* 0x000fe400008f0c0b */
[----:B------:R-:W-:-:S05]  /*0cf0*/  SHF.R.U32.HI R13, RZ, 0x2, R14 ;  /* 0x00000002ff0d7819 */ /* 0x000fca000001160e */
[----:B------:R-:W-:-:S06]  /*0d00*/  IMAD.WIDE.U32 R2, R13, 0x8, R2 ;  /* 0x000000080d027825 */ /* 0x000fcc00078e0002 */
[----:B------:R-:W4:Y:S01]  /*0d10*/  LDG.E.64.CONSTANT R2, desc[UR12][R2.64] ;  /* 0x0000000c02027981 */ /* 0x000f22000c1e9b00 */
[----:B--2---:R-:W-:Y:S01]  /*0d20*/  ISETP.NE.AND P1, PT, RZ, UR5, PT ;  /* 0x00000005ff007c0c */ /* 0x004fe2000bf25270 */
[----:B---3--:R-:W-:-:S04]  /*0d30*/  ULOP3.LUT UR7, UR7, 0xffff, URZ, 0xc0, !UPT ;  /* 0x0000ffff07077892 */ /* 0x008fc8000f8ec0ff */
[----:B------:R-:W-:-:S08]  /*0d40*/  UISETP.GE.U32.AND UP0, UPT, UR7, 0x4, UPT ;  /* 0x000000040700788c */ /* 0x000fd0000bf06070 */
[----:B------:R-:W0:Y:S01]  /*0d50*/  @!P1 I2F.BF16 R0, 0x80 ;  /* 0x0000008000009906 */ /* 0x000e220000202400 */
[----:B----4-:R1:W-:Y:S01]  /*0d60*/  STL.64 [R1+0x110], R2 ;  /* 0x0001100201007387 */ /* 0x0103e20000100a00 */
[----:B0-----:R-:W-:Y:S05]  /*0d70*/  @!P1 BRA `(.L_x_49) ;  /* 0x0000000000c09947 */ /* 0x001fea0003800000 */
[-C--:B------:R-:W-:Y:S01]  /*0d80*/  IABS R13, R7.reuse ;  /* 0x00000007000d7213 */ /* 0x080fe20000000000 */
[----:B------:R-:W-:Y:S01]  /*0d90*/  IMAD.HI.U32 R12, R12, UR6, RZ ;  /* 0x000000060c0c7c27 */ /* 0x000fe2000f8e00ff */
[----:B------:R-:W-:Y:S01]  /*0da0*/  IABS R17, UR9 ;  /* 0x0000000900117c13 */ /* 0x000fe20008000000 */
[----:B------:R-:W0:Y:S01]  /*0db0*/  LDCU.64 UR14, c[0x0][0x3a0] ;  /* 0x00007400ff0e77ac */ /* 0x000e220008000a00 */
[----:B------:R-:W2:Y:S01]  /*0dc0*/  I2F.RP R14, R13 ;  /* 0x0000000d000e7306 */ /* 0x000ea20000209400 */
[----:B------:R-:W-:-:S07]  /*0dd0*/  IABS R18, R7 ;  /* 0x0000000700127213 */ /* 0x000fce0000000000 */
[----:B--2---:R-:W1:Y:S02]  /*0de0*/  MUFU.RCP R14, R14 ;  /* 0x0000000e000e7308 */ /* 0x004e640000001000 */
[----:B-1----:R-:W-:Y:S01]  /*0df0*/  VIADD R2, R14, 0xffffffe ;  /* 0x0ffffffe0e027836 */ /* 0x002fe20000000000 */
[----:B------:R-:W-:-:S05]  /*0e00*/  IADD3 R14, PT, PT, RZ, -R18, RZ ;  /* 0x80000012ff0e7210 */ /* 0x000fca0007ffe0ff */
[----:B------:R1:W2:Y:S02]  /*0e10*/  F2I.FTZ.U32.TRUNC.NTZ R3, R2 ;  /* 0x0000000200037305 */ /* 0x0002a4000021f000 */
[----:B-1----:R-:W-:Y:S01]  /*0e20*/  IMAD.MOV.U32 R2, RZ, RZ, RZ ;  /* 0x000000ffff027224 */ /* 0x002fe200078e00ff */
[----:B--2---:R-:W-:-:S05]  /*0e30*/  IADD3 R16, PT, PT, RZ, -R3, RZ ;  /* 0x80000003ff107210 */ /* 0x004fca0007ffe0ff */
[----:B------:R-:W-:Y:S02]  /*0e40*/  IMAD R15, R16, R13, RZ ;  /* 0x0000000d100f7224 */ /* 0x000fe400078e02ff */
[----:B------:R-:W-:Y:S02]  /*0e50*/  IMAD.MOV.U32 R16, RZ, RZ, R17 ;  /* 0x000000ffff107224 */ /* 0x000fe400078e0011 */
[----:B------:R-:W-:-:S04]  /*0e60*/  IMAD.HI.U32 R3, R3, R15, R2 ;  /* 0x0000000f03037227 */ /* 0x000fc800078e0002 */
[----:B------:R-:W-:Y:S02]  /*0e70*/  IMAD.MOV R2, RZ, RZ, -R12 ;  /* 0x000000ffff027224 */ /* 0x000fe400078e0a0c */
[----:B------:R-:W-:-:S04]  /*0e80*/  IMAD.HI.U32 R3, R3, R16, RZ ;  /* 0x0000001003037227 */ /* 0x000fc800078e00ff */
[----:B------:R-:W-:Y:S02]  /*0e90*/  IMAD R14, R3, R14, R16 ;  /* 0x0000000e030e7224 */ /* 0x000fe400078e0210 */
[----:B------:R-:W-:-:S03]  /*0ea0*/  IMAD R2, R7, R2, UR6 ;  /* 0x0000000607027e24 */ /* 0x000fc6000f8e0202 */
[----:B------:R-:W-:Y:S02]  /*0eb0*/  ISETP.GT.U32.AND P5, PT, R13, R14, PT ;  /* 0x0000000e0d00720c */ /* 0x000fe40003fa4070 */
[----:B------:R-:W-:-:S11]  /*0ec0*/  ISETP.GE.U32.AND P2, PT, R2, R7, PT ;  /* 0x000000070200720c */ /* 0x000fd60003f46070 */
[----:B------:R-:W-:Y:S01]  /*0ed0*/  @!P5 IMAD.IADD R14, R14, 0x1, -R13 ;  /* 0x000000010e0ed824 */ /* 0x000fe200078e0a0d */
[----:B------:R-:W-:Y:S01]  /*0ee0*/  @!P5 IADD3 R3, PT, PT, R3, 0x1, RZ ;  /* 0x000000010303d810 */ /* 0x000fe20007ffe0ff */
[----:B------:R-:W-:Y:S01]  /*0ef0*/  @P2 IMAD.IADD R2, R2, 0x1, -R7 ;  /* 0x0000000102022824 */ /* 0x000fe200078e0a07 */
[C---:B------:R-:W-:Y:S01]  /*0f00*/  ISETP.NE.AND P5, PT, R7.reuse, RZ, PT ;  /* 0x000000ff0700720c */ /* 0x040fe20003fa5270 */
[----:B------:R-:W-:Y:S01]  /*0f10*/  @P2 VIADD R12, R12, 0x1 ;  /* 0x000000010c0c2836 */ /* 0x000fe20000000000 */
[----:B------:R-:W-:Y:S02]  /*0f20*/  ISETP.GE.U32.AND P4, PT, R14, R13, PT ;  /* 0x0000000d0e00720c */ /* 0x000fe40003f86070 */
[----:B------:R-:W-:-:S04]  /*0f30*/  LOP3.LUT R13, R7, UR9, RZ, 0x3c, !PT ;  /* 0x00000009070d7c12 */ /* 0x000fc8000f8e3cff */
        /* <DEDUP_REMOVED lines=10> */
[----:B------:R-:W-:-:S02]  /*0fe0*/  SHF.R.S32.HI R2, RZ, 0x2, R2 ;  /* 0x00000002ff027819 */ /* 0x000fc40000011402 */
[--C-:B------:R-:W-:Y:S02]  /*0ff0*/  SHF.R.U64 R3, R10, 0x2, R11.reuse ;  /* 0x000000020a037819 */ /* 0x100fe4000000120b */
[----:B------:R-:W-:Y:S01]  /*1000*/  SHF.R.U32.HI R11, RZ, 0x2, R11 ;  /* 0x00000002ff0b7819 */ /* 0x000fe2000001160b */
[----:B------:R-:W-:-:S05]  /*1010*/  IMAD R2, R8, R9, R2 ;  /* 0x0000000908027224 */ /* 0x000fca00078e0202 */
[----:B------:R-:W-:-:S04]  /*1020*/  IADD3 R3, P0, PT, R2, R3, RZ ;  /* 0x0000000302037210 */ /* 0x000fc80007f1e0ff */
[----:B------:R-:W-:Y:S02]  /*1030*/  LEA.HI.X.SX32 R10, R2, R11, 0x1, P0 ;  /* 0x0000000b020a7211 */ /* 0x000fe400000f0eff */
[----:B0-----:R-:W-:-:S04]  /*1040*/  LEA R2, P0, R3, UR14, 0x2 ;  /* 0x0000000e03027c11 */ /* 0x001fc8000f8010ff */
[----:B------:R-:W-:-:S05]  /*1050*/  LEA.HI.X R3, R3, UR15, R10, 0x2, P0 ;  /* 0x0000000f03037c11 */ /* 0x000fca00080f140a */
[----:B------:R-:W2:Y:S04]  /*1060*/  LDG.E.CONSTANT R2, desc[UR12][R2.64] ;  /* 0x0000000c02027981 */ /* 0x000ea8000c1e9900 */
[----:B--2---:R0:W-:Y:S02]  /*1070*/  STL [R1+0x118], R2 ;  /* 0x0001180201007387 */ /* 0x0041e40000100800 */
.L_x_49:
[----:B------:R-:W-:Y:S01]  /*1080*/  @!P1 PRMT R0, R0, 0x5410, R0 ;  /* 0x0000541000009816 */ /* 0x000fe20000000000 */
[----:B------:R-:W-:Y:S06]  /*1090*/  BRA.U !UP0, `(.L_x_50) ;  /* 0x0000002508a07547 */ /* 0x000fec000b800000 */
[----:B------:R-:W2:Y:S01]  /*10a0*/  LDCU.64 UR14, c[0x0][0x390] ;  /* 0x00007200ff0e77ac */ /* 0x000ea20008000a00 */
[----:B01----:R-:W-:Y:S02]  /*10b0*/  LOP3.LUT R2, R4, 0xfffffffc, RZ, 0xc0, !PT ;  /* 0xfffffffc04027812 */ /* 0x003fe400078ec0ff */
        /* <DEDUP_REMOVED lines=9> */
.L_x_60:
        /* <DEDUP_REMOVED lines=13> */
.L_x_52:
[----:B------:R-:W-:Y:S02]  /*1220*/  LOP3.LUT R13, R9, 0xffff, RZ, 0xc0, !PT ;  /* 0x0000ffff090d7812 */ /* 0x000fe400078ec0ff */
[----:B------:R-:W-:-:S07]  /*1230*/  MOV R15, 0x1250 ;  /* 0x00001250000f7802 */ /* 0x000fce0000000f00 */
[----:B0-----:R-:W-:Y:S05]  /*1240*/  CALL.REL.NOINC `($__internal_5_$__cuda_sm20_rem_u16) ;  /* 0x0000003400407944 */ /* 0x001fea0003c00000 */
[----:B------:R-:W-:-:S04]  /*1250*/  PRMT R4, R14, 0x9910, RZ ;  /* 0x000099100e047816 */ /* 0x000fc800000000ff */
[----:B------:R-:W-:-:S13]  /*1260*/  ISETP.NE.AND P0, PT, R4, RZ, PT ;  /* 0x000000ff0400720c */ /* 0x000fda0003f05270 */
[----:B------:R-:W-:Y:S05]  /*1270*/  @P0 BRA `(.L_x_53) ;  /* 0x0000000000300947 */ /* 0x000fea0003800000 */
[----:B------:R-:W-:Y:S02]  /*1280*/  LOP3.LUT R11, R9, 0xffff, RZ, 0xc0, !PT ;  /* 0x0000ffff090b7812 */ /* 0x000fe400078ec0ff */
[----:B------:R-:W-:-:S07]  /*1290*/  MOV R14, 0x12b0 ;  /* 0x000012b0000e7802 */ /* 0x000fce0000000f00 */
[----:B------:R-:W-:Y:S05]  /*12a0*/  CALL.REL.NOINC `($__internal_3_$__cuda_sm20_div_u16) ;  /* 0x0000002c00d47944 */ /* 0x000fea0003c00000 */
        /* <DEDUP_REMOVED lines=9> */
.L_x_53:
        /* <DEDUP_REMOVED lines=18> */
[----:B------:R-:W-:-:S08]  /*1460*/  MOV R14, RZ ;  /* 0x000000ff000e7202 */ /* 0x000fd00000000f00 */
        /* <DEDUP_REMOVED lines=9> */
.L_x_57:
        /* <DEDUP_REMOVED lines=53> */
.L_x_56:
        /* <DEDUP_REMOVED lines=53> */
.L_x_55:
        /* <DEDUP_REMOVED lines=11> */
.L_x_59:
        /* <DEDUP_REMOVED lines=60> */
.L_x_58:
        /* <DEDUP_REMOVED lines=58> */
.L_x_54:
[----:B------:R-:W-:Y:S01]  /*23b0*/  USHF.R.U32.HI UR11, URZ, 0x2, UR7 ;  /* 0x00000002ff0b7899 */ /* 0x000fe20008011607 */
[----:B------:R-:W-:-:S05]  /*23c0*/  IADD3 R9, PT, PT, R9, 0x1, RZ ;  /* 0x0000000109097810 */ /* 0x000fca0007ffe0ff */
[----:B------:R-:W-:-:S13]  /*23d0*/  ISETP.NE.AND P0, PT, R9, UR11, PT ;  /* 0x0000000b09007c0c */ /* 0x000fda000bf05270 */
[----:B------:R-:W-:Y:S05]  /*23e0*/  @P0 BRA `(.L_x_60) ;  /* 0xffffffec00580947 */ /* 0x000fea000383ffff */
[----:B------:R-:W-:Y:S05]  /*23f0*/  BRA `(.L_x_50) ;  /* 0x0000001000c87947 */ /* 0x000fea0003800000 */
.L_x_51:
[----:B------:R-:W-:-:S05]  /*2400*/  UMOV UR5, URZ ;  /* 0x000000ff00057c82 */ /* 0x000fca0008000000 */
.L_x_69:
[----:B0-----:R-:W0:Y:S01]  /*2410*/  LDCU UR15, c[0x0][0x3d8] ;  /* 0x00007b00ff0f77ac */ /* 0x001e220008000800 */
[----:B------:R-:W-:-:S04]  /*2420*/  ULEA UR14, UR5, UR9, 0x2 ;  /* 0x00000009050e7291 */ /* 0x000fc8000f8e10ff */
[----:B0-----:R-:W-:-:S09]  /*2430*/  UISETP.GE.U32.AND UP0, UPT, UR14, UR15, UPT ;  /* 0x0000000f0e00728c */ /* 0x001fd2000bf06070 */
[----:B-12345:R-:W-:Y:S05]  /*2440*/  BRA.U UP0, `(.L_x_50) ;  /* 0x0000001100b47547 */ /* 0x03efea000b800000 */
[----:B------:R-:W0:Y:S01]  /*2450*/  LDC.U16 R10, c[0x0][0x3ca] ;  /* 0x0000f280ff0a7b82 */ /* 0x000e220000000400 */
[----:B------:R-:W-:Y:S02]  /*2460*/  ULOP3.LUT UP0, UR6, UR5, 0x3, URZ, 0xc0, !UPT ;  /* 0x0000000305067892 */ /* 0x000fe4000f80c0ff */
[----:B------:R-:W-:Y:S01]  /*2470*/  ULOP3.LUT UR11, UR5, 0xffff, URZ, 0xc0, !UPT ;  /* 0x0000ffff050b7892 */ /* 0x000fe2000f8ec0ff */
[----:B0-----:R-:W-:-:S06]  /*2480*/  SHF.R.U32.HI R10, RZ, 0x2, R10 ;  /* 0x00000002ff0a7819 */ /* 0x001fcc000001160a */
[----:B------:R-:W-:Y:S05]  /*2490*/  BRA.U UP0, `(.L_x_61) ;  /* 0x0000000100207547 */ /* 0x000fea000b800000 */
[----:B------:R-:W-:-:S04]  /*24a0*/  IMAD.U32 R5, RZ, RZ, UR14 ;  /* 0x0000000eff057e24 */ /* 0x000fc8000f8e00ff */
[----:B------:R-:W-:-:S05]  /*24b0*/  IMAD R4, R8, UR15, R5 ;  /* 0x0000000f08047c24 */ /* 0x000fca000f8e0205 */
[----:B------:R-:W-:-:S04]  /*24c0*/  SHF.R.S32.HI R5, RZ, 0x1f, R4 ;  /* 0x0000001fff057819 */ /* 0x000fc80000011404 */
[----:B------:R-:W-:-:S04]  /*24d0*/  LEA.HI R5, R5, R4, RZ, 0x4 ;  /* 0x0000000405057211 */ /* 0x000fc800078f20ff */
[----:B------:R-:W-:-:S05]  /*24e0*/  SHF.R.S32.HI R5, RZ, 0x4, R5 ;  /* 0x00000004ff057819 */ /* 0x000fca0000011405 */
[----:B------:R-:W-:-:S06]  /*24f0*/  IMAD.WIDE R4, R5, 0x10, R2 ;  /* 0x0000001005047825 */ /* 0x000fcc00078e0202 */
[----:B------:R-:W2:Y:S04]  /*2500*/  LDG.E.128.CONSTANT R4, desc[UR12][R4.64] ;  /* 0x0000000c04047981 */ /* 0x000ea8000c1e9d00 */
[----:B--2---:R0:W-:Y:S02]  /*2510*/  STL.128 [R1+0x100], R4 ;  /* 0x0001000401007387 */ /* 0x0041e40000100c00 */
.L_x_61:
[----:B------:R-:W-:Y:S02]  /*2520*/  MOV R13, UR11 ;  /* 0x0000000b000d7c02 */ /* 0x000fe40008000f00 */
[----:B------:R-:W-:-:S07]  /*2530*/  MOV R15, 0x2550 ;  /* 0x00002550000f7802 */ /* 0x000fce0000000f00 */
[----:B0-----:R-:W-:Y:S05]  /*2540*/  CALL.REL.NOINC `($__internal_5_$__cuda_sm20_rem_u16) ;  /* 0x0000002000807944 */ /* 0x001fea0003c00000 */
[----:B------:R-:W-:-:S04]  /*2550*/  PRMT R4, R14, 0x9910, RZ ;  /* 0x000099100e047816 */ /* 0x000fc800000000ff */
[----:B------:R-:W-:-:S13]  /*2560*/  ISETP.NE.AND P0, PT, R4, RZ, PT ;  /* 0x000000ff0400720c */ /* 0x000fda0003f05270 */
[----:B------:R-:W-:Y:S05]  /*2570*/  @P0 BRA `(.L_x_62) ;  /* 0x00000000001c0947 */ /* 0x000fea0003800000 */
[----:B------:R-:W-:Y:S01]  /*2580*/  ULOP3.LUT UR11, UR5, 0xffff, URZ, 0xc0, !UPT ;  /* 0x0000ffff050b7892 */ /* 0x000fe2000f8ec0ff */
[----:B------:R-:W-:-:S05]  /*2590*/  MOV R14, 0x25c0 ;  /* 0x000025c0000e7802 */ /* 0x000fca0000000f00 */
[----:B------:R-:W-:-:S07]  /*25a0*/  IMAD.U32 R11, RZ, RZ, UR11 ;  /* 0x0000000bff0b7e24 */ /* 0x000fce000f8e00ff */
[----:B------:R-:W-:Y:S05]  /*25b0*/  CALL.REL.NOINC `($__internal_3_$__cuda_sm20_div_u16) ;  /* 0x0000001c00107944 */ /* 0x000fea0003c00000 */
[----:B------:R-:W-:-:S04]  /*25c0*/  LOP3.LUT R13, R13, 0xffff, RZ, 0xc0, !PT ;  /* 0x0000ffff0d0d7812 */ /* 0x000fc800078ec0ff */
[----:B------:R-:W-:-:S06]  /*25d0*/  LEA R9, R13, UR10, 0x1 ;  /* 0x0000000a0d097c11 */ /* 0x000fcc000f8e08ff */
[----:B------:R-:W5:Y:S02]  /*25e0*/  LDL.U16 R9, [R9] ;  /* 0x0000000009097983 */ /* 0x000f640000100400 */
.L_x_62:
        /* <DEDUP_REMOVED lines=34> */
.L_x_66:
        /* <DEDUP_REMOVED lines=59> */
.L_x_65:
        /* <DEDUP_REMOVED lines=60> */
.L_x_64:
        /* <DEDUP_REMOVED lines=12> */
.L_x_68:
        /* <DEDUP_REMOVED lines=53> */
.L_x_67:
        /* <DEDUP_REMOVED lines=53> */
.L_x_63:
[----:B------:R-:W-:Y:S02]  /*36e0*/  USHF.R.U32.HI UR6, URZ, 0x2, UR7 ;  /* 0x00000002ff067899 */ /* 0x000fe40008011607 */
[----:B------:R-:W-:-:S04]  /*36f0*/  UIADD3 UR5, UPT, UPT, UR5, 0x1, URZ ;  /* 0x0000000105057890 */ /* 0x000fc8000fffe0ff */
[----:B------:R-:W-:-:S09]  /*3700*/  UISETP.NE.AND UP0, UPT, UR5, UR6, UPT ;  /* 0x000000060500728c */ /* 0x000fd2000bf05270 */
[----:B------:R-:W-:Y:S05]  /*3710*/  BRA.U UP0, `(.L_x_69) ;  /* 0xffffffed003c7547 */ /* 0x000fea000b83ffff */
.L_x_50:
[----:B------:R-:W-:-:S13]  /*3720*/  ISETP.NE.AND P0, PT, RZ, UR4, PT ;  /* 0x00000004ff007c0c */ /* 0x000fda000bf05270 */
[----:B------:R-:W-:Y:S05]  /*3730*/  @!P0 EXIT ;  /* 0x000000000000894d */ /* 0x000fea0003800000 */
[----:B------:R-:W-:Y:S02]  /*3740*/  UISETP.GE.U32.AND UP0, UPT, UR4, 0x4, UPT ;  /* 0x000000040400788c */ /* 0x000fe4000bf06070 */
[----:B------:R-:W-:Y:S01]  /*3750*/  ULOP3.LUT UR8, UR4, 0x3, URZ, 0xc0, !UPT ;  /* 0x0000000304087892 */ /* 0x000fe2000f8ec0ff */
[----:B------:R-:W-:-:S06]  /*3760*/  UMOV UR5, URZ ;  /* 0x000000ff00057c82 */ /* 0x000fcc0008000000 */
[----:B------:R-:W-:Y:S05]  /*3770*/  BRA.U !UP0, `(.L_x_70) ;  /* 0x0000000508f47547 */ /* 0x000fea000b800000 */
[----:B------:R-:W2:Y:S01]  /*3780*/  LDCU.S8 UR5, c[0x0][0x3e3] ;  /* 0x00007c60ff0577ac */ /* 0x000ea20008000200 */
[----:B------:R-:W-:Y:S01]  /*3790*/  VIADD R0, R1, 0x8 ;  /* 0x0000000801007836 */ /* 0x000fe20000000000 */
[----:B------:R-:W-:Y:S02]  /*37a0*/  UIADD3 UR7, UPT, UPT, UR19, 0x3, URZ ;  /* 0x0000000313077890 */ /* 0x000fe4000fffe0ff */
[----:B------:R-:W-:-:S04]  /*37b0*/  ULOP3.LUT UR6, UR4, 0xfffffffc, URZ, 0xc0, !UPT ;  /* 0xfffffffc04067892 */ /* 0x000fc8000f8ec0ff */
[----:B01----:R-:W-:Y:S01]  /*37c0*/  MOV R2, UR7 ;  /* 0x0000000700027c02 */ /* 0x003fe20008000f00 */
[----:B------:R-:W-:Y:S02]  /*37d0*/  UIADD3 UR6, UPT, UPT, URZ, -UR6, URZ ;  /* 0x80000006ff067290 */ /* 0x000fe4000fffe0ff */
[----:B--2---:R-:W-:Y:S02]  /*37e0*/  UISETP.NE.AND UP0, UPT, UR5, URZ, UPT ;  /* 0x000000ff0500728c */ /* 0x004fe4000bf05270 */
[----:B------:R-:W-:-:S04]  /*37f0*/  ULOP3.LUT UR5, UR4, 0x7ffffffc, URZ, 0xc0, !UPT ;  /* 0x7ffffffc04057892 */ /* 0x000fc8000f8ec0ff */
[----:B------:R-:W-:-:S13]  /*3800*/  PLOP3.LUT P0, PT, PT, PT, UP0, 0x80, 0x8 ;  /* 0x000000000008781c */ /* 0x000fda0003f0f008 */
.L_x_79:
[----:B---34-:R-:W0:Y:S01]  /*3810*/  LDC.64 R4, c[0x0][0x3b0] ;  /* 0x0000ec00ff047b82 */ /* 0x018e220000000a00 */
        /* <DEDUP_REMOVED lines=26> */
.L_x_72:
[----:B-----5:R-:W-:-:S05]  /*39c0*/  HADD2.BF16_V2 R14, R17, R16.H0_H0 ;  /* 0x20000010110e7230 */ /* 0x020fca0000200000 */
[----:B------:R-:W-:-:S05]  /*39d0*/  PRMT R9, R17, R18, R14 ;  /* 0x0000001211097216 */ /* 0x000fca000000000e */
[----:B------:R-:W2:Y:S02]  /*39e0*/  ATOM.E.CAS.STRONG.GPU PT, R14, [R12], R17, R9 ;  /* 0x000000110c0e738b */ /* 0x000ea400001ee109 */
[----:B--2---:R-:W-:Y:S02]  /*39f0*/  ISETP.NE.U32.AND P1, PT, R14, R17, PT ;  /* 0x000000110e00720c */ /* 0x004fe40003f25070 */
[----:B------:R-:W-:-:S11]  /*3a00*/  MOV R17, R14 ;  /* 0x0000000e00117202 */ /* 0x000fd60000000f00 */
[----:B------:R-:W-:Y:S05]  /*3a10*/  @P1 BRA `(.L_x_72) ;  /* 0xfffffffc00e81947 */ /* 0x000fea000383ffff */
[----:B------:R-:W-:Y:S05]  /*3a20*/  BSYNC.RECONVERGENT B0 ;  /* 0x0000000000007941 */ /* 0x000fea0003800200 */
.L_x_71:
        /* <DEDUP_REMOVED lines=18> */
.L_x_74:
[----:B-----5:R-:W-:-:S05]  /*3b50*/  HADD2.BF16_V2 R14, R15, R16.H0_H0 ;  /* 0x200000100f0e7230 */ /* 0x020fca0000200000 */
[----:B0-----:R-:W-:-:S05]  /*3b60*/  PRMT R9, R15, R17, R14 ;  /* 0x000000110f097216 */ /* 0x001fca000000000e */
[----:B------:R-:W2:Y:S02]  /*3b70*/  ATOM.E.CAS.STRONG.GPU PT, R14, [R12], R15, R9 ;  /* 0x0000000f0c0e738b */ /* 0x000ea400001ee109 */
[----:B--2---:R-:W-:Y:S02]  /*3b80*/  ISETP.NE.U32.AND P1, PT, R14, R15, PT ;  /* 0x0000000f0e00720c */ /* 0x004fe40003f25070 */
[----:B------:R-:W-:-:S11]  /*3b90*/  MOV R15, R14 ;  /* 0x0000000e000f7202 */ /* 0x000fd60000000f00 */
[----:B------:R-:W-:Y:S05]  /*3ba0*/  @P1 BRA `(.L_x_74) ;  /* 0xfffffffc00e81947 */ /* 0x000fea000383ffff */
[----:B------:R-:W-:Y:S05]  /*3bb0*/  BSYNC.RECONVERGENT B0 ;  /* 0x0000000000007941 */ /* 0x000fea0003800200 */
.L_x_73:
        /* <DEDUP_REMOVED lines=19> */
.L_x_76:
[----:B-----5:R-:W-:-:S05]  /*3cf0*/  HADD2.BF16_V2 R14, R15, R16.H0_H0 ;  /* 0x200000100f0e7230 */ /* 0x020fca0000200000 */
[----:B0-----:R-:W-:-:S05]  /*3d00*/  PRMT R9, R15, R17, R14 ;  /* 0x000000110f097216 */ /* 0x001fca000000000e */
[----:B------:R-:W2:Y:S02]  /*3d10*/  ATOM.E.CAS.STRONG.GPU PT, R14, [R12], R15, R9 ;  /* 0x0000000f0c0e738b */ /* 0x000ea400001ee109 */
[----:B--2---:R-:W-:Y:S01]  /*3d20*/  ISETP.NE.U32.AND P1, PT, R14, R15, PT ;  /* 0x0000000f0e00720c */ /* 0x004fe20003f25070 */
[----:B------:R-:W-:-:S12]  /*3d30*/  IMAD.MOV.U32 R15, RZ, RZ, R14 ;  /* 0x000000ffff0f7224 */ /* 0x000fd800078e000e */
[----:B------:R-:W-:Y:S05]  /*3d40*/  @P1 BRA `(.L_x_76) ;  /* 0xfffffffc00e81947 */ /* 0x000fea000383ffff */
[----:B------:R-:W-:Y:S05]  /*3d50*/  BSYNC.RECONVERGENT B0 ;  /* 0x0000000000007941 */ /* 0x000fea0003800200 */
.L_x_75:
        /* <DEDUP_REMOVED lines=19> */
.L_x_78:
[----:B-----5:R-:W-:-:S05]  /*3e90*/  HADD2.BF16_V2 R10, R11, R12.H0_H0 ;  /* 0x2000000c0b0a7230 */ /* 0x020fca0000200000 */
[----:B------:R-:W-:-:S05]  /*3ea0*/  PRMT R3, R11, R13, R10 ;  /* 0x0000000d0b037216 */ /* 0x000fca000000000a */
[----:B------:R-:W2:Y:S02]  /*3eb0*/  ATOM.E.CAS.STRONG.GPU PT, R10, [R4], R11, R3 ;  /* 0x0000000b040a738b */ /* 0x000ea400001ee103 */
[----:B--2---:R-:W-:Y:S02]  /*3ec0*/  ISETP.NE.U32.AND P1, PT, R10, R11, PT ;  /* 0x0000000b0a00720c */ /* 0x004fe40003f25070 */
[----:B------:R-:W-:-:S11]  /*3ed0*/  MOV R11, R10 ;  /* 0x0000000a000b7202 */ /* 0x000fd60000000f00 */
[----:B------:R-:W-:Y:S05]  /*3ee0*/  @P1 BRA `(.L_x_78) ;  /* 0xfffffffc00e81947 */ /* 0x000fea000383ffff */
[----:B------:R-:W-:Y:S05]  /*3ef0*/  BSYNC.RECONVERGENT B0 ;  /* 0x0000000000007941 */ /* 0x000fea0003800200 */
.L_x_77:
[----:B------:R-:W-:Y:S01]  /*3f00*/  UIADD3 UR6, UPT, UPT, UR6, 0x4, URZ ;  /* 0x0000000406067890 */ /* 0x000fe2000fffe0ff */
[----:B0-----:R-:W-:Y:S01]  /*3f10*/  VIADD R0, R0, 0x10 ;  /* 0x0000001000007836 */ /* 0x001fe20000000000 */
[----:B------:R-:W-:Y:S02]  /*3f20*/  IADD3 R2, PT, PT, R2, 0x4, RZ ;  /* 0x0000000402027810 */ /* 0x000fe40007ffe0ff */
[----:B------:R-:W-:-:S09]  /*3f30*/  UISETP.NE.AND UP0, UPT, UR6, URZ, UPT ;  /* 0x000000ff0600728c */ /* 0x000fd2000bf05270 */
[----:B------:R-:W-:Y:S05]  /*3f40*/  BRA.U UP0, `(.L_x_79) ;  /* 0xfffffff900307547 */ /* 0x000fea000b83ffff */
.L_x_70:
        /* <DEDUP_REMOVED lines=8> */
.L_x_82:
[----:B-1----:R-:W0:Y:S01]  /*3fd0*/  LDC.64 R2, c[0x0][0x3b0] ;  /* 0x0000ec00ff027b82 */ /* 0x002e220000000a00 */
[----:B------:R-:W2:Y:S01]  /*3fe0*/  LDL R0, [UR7] ;  /* 0x00000007ff007983 */ /* 0x000ea20008100800 */
[----:B------:R-:W1:Y:S06]  /*3ff0*/  LDCU UR5, c[0x0][0x3d4] ;  /* 0x00007a80ff0577ac */ /* 0x000e6c0008000800 */
[----:B--234-:R-:W2:Y:S08]  /*4000*/  @P1 LDC.64 R4, c[0x0][0x3a8] ;  /* 0x0000ea00ff041b82 */ /* 0x01ceb00000000a00 */
[----:B------:R-:W3:Y:S01]  /*4010*/  LDC.64 R6, c[0x0][0x388] ;  /* 0x0000e200ff067b82 */ /* 0x000ee20000000a00 */
[----:B0-----:R-:W-:-:S06]  /*4020*/  IMAD.WIDE.U32 R2, R9, 0x4, R2 ;  /* 0x0000000409027825 */ /* 0x001fcc00078e0002 */
[----:B------:R-:W2:Y:S02]  /*4030*/  LDG.E.CONSTANT R3, desc[UR12][R2.64] ;  /* 0x0000000c02037981 */ /* 0x000ea4000c1e9900 */
[----:B--2---:R-:W-:-:S06]  /*4040*/  @P1 IMAD.WIDE R4, R3, 0x4, R4 ;  /* 0x0000000403041825 */ /* 0x004fcc00078e0204 */
[----:B------:R0:W2:Y:S01]  /*4050*/  @P1 LDG.E.CONSTANT R5, desc[UR12][R4.64] ;  /* 0x0000000c04051981 */ /* 0x0000a2000c1e9900 */
[----:B-1----:R-:W-:-:S04]  /*4060*/  IMAD R11, R3, UR5, R8 ;  /* 0x00000005030b7c24 */ /* 0x002fc8000f8e0208 */
[----:B---3--:R-:W-:-:S03]  /*4070*/  IMAD.WIDE.U32 R6, R11, 0x2, R6 ;  /* 0x000000020b067825 */ /* 0x008fc600078e0006 */
[C---:B------:R-:W-:Y:S02]  /*4080*/  LOP3.LUT R10, R6.reuse, 0xfffffffd, RZ, 0xc0, !PT ;  /* 0xfffffffd060a7812 */ /* 0x040fe400078ec0ff */
[----:B------:R-:W-:Y:S02]  /*4090*/  MOV R11, R7 ;  /* 0x00000007000b7202 */ /* 0x000fe40000000f00 */
[----:B------:R-:W-:Y:S01]  /*40a0*/  LOP3.LUT R2, R6, 0x2, RZ, 0xc0, !PT ;  /* 0x0000000206027812 */ /* 0x000fe200078ec0ff */
[----:B0-----:R-:W-:Y:S01]  /*40b0*/  IMAD.MOV.U32 R4, RZ, RZ, 0x3254 ;  /* 0x00003254ff047424 */ /* 0x001fe200078e00ff */
[----:B------:R-:W-:Y:S02]  /*40c0*/  BSSY.RECONVERGENT B0, `(.L_x_80) ;  /* 0x000000d000007945 */ /* 0x000fe40003800200 */
[----:B------:R-:W-:-:S04]  /*40d0*/  ISETP.EQ.U32.AND P0, PT, R2, RZ, PT ;  /* 0x000000ff0200720c */ /* 0x000fc80003f02070 */
[----:B------:R-:W-:Y:S01]  /*40e0*/  SEL R4, R4, 0x7610, P0 ;  /* 0x0000761004047807 */ /* 0x000fe20000000000 */
[----:B--2---:R-:W-:-:S05]  /*40f0*/  @P1 FMUL.FTZ R0, R5, R0 ;  /* 0x0000000005001220 */ /* 0x004fca0000410000 */
[----:B------:R0:W-:Y:S04]  /*4100*/  @P1 STL [UR7], R0 ;  /* 0x00000000ff001987 */ /* 0x0001e80008100807 */
[----:B------:R0:W5:Y:S01]  /*4110*/  LD.E R3, desc[UR12][R10.64] ;  /* 0x0000000c0a037980 */ /* 0x000162000c101900 */
[----:B------:R-:W-:-:S07]  /*4120*/  F2FP.BF16.F32.PACK_AB R2, RZ, R0 ;  /* 0x00000000ff02723e */ /* 0x000fce00000010ff */
.L_x_81:
[----:B0----5:R-:W-:-:S05]  /*4130*/  HADD2.BF16_V2 R0, R3, R2.H0_H0 ;  /* 0x2000000203007230 */ /* 0x021fca0000200000 */
[----:B------:R-:W-:-:S05]  /*4140*/  PRMT R5, R3, R4, R0 ;  /* 0x0000000403057216 */ /* 0x000fca0000000000 */
[----:B------:R-:W2:Y:S02]  /*4150*/  ATOM.E.CAS.STRONG.GPU PT, R0, [R10], R3, R5 ;  /* 0x000000030a00738b */ /* 0x000ea400001ee105 */
[----:B--2---:R-:W-:Y:S02]  /*4160*/  ISETP.NE.U32.AND P0, PT, R0, R3, PT ;  /* 0x000000030000720c */ /* 0x004fe40003f05070 */
[----:B------:R-:W-:-:S11]  /*4170*/  MOV R3, R0 ;  /* 0x0000000000037202 */ /* 0x000fd60000000f00 */
[----:B------:R-:W-:Y:S05]  /*4180*/  @P0 BRA `(.L_x_81) ;  /* 0xfffffffc00e80947 */ /* 0x000fea000383ffff */
[----:B------:R-:W-:Y:S05]  /*4190*/  BSYNC.RECONVERGENT B0 ;  /* 0x0000000000007941 */ /* 0x000fea0003800200 */
.L_x_80:
[----:B------:R-:W-:Y:S01]  /*41a0*/  UIADD3 UR4, UPT, UPT, UR4, 0x1, URZ ;  /* 0x0000000104047890 */ /* 0x000fe2000fffe0ff */
[----:B------:R-:W-:Y:S01]  /*41b0*/  VIADD R9, R9, 0x1 ;  /* 0x0000000109097836 */ /* 0x000fe20000000000 */
[----:B------:R-:W-:Y:S02]  /*41c0*/  UIADD3 UR7, UPT, UPT, UR7, 0x4, URZ ;  /* 0x0000000407077890 */ /* 0x000fe4000fffe0ff */
[----:B------:R-:W-:-:S09]  /*41d0*/  UISETP.NE.AND UP0, UPT, UR4, URZ, UPT ;  /* 0x000000ff0400728c */ /* 0x000fd2000bf05270 */
[----:B------:R-:W-:Y:S05]  /*41e0*/  BRA.U UP0, `(.L_x_82) ;  /* 0xfffffffd00787547 */ /* 0x000fea000b83ffff */
[----:B------:R-:W-:Y:S05]  /*41f0*/  EXIT ;  /* 0x000000000000794d */ /* 0x000fea0003800000 */
        .weak           $__internal_3_$__cuda_sm20_div_u16
        .type           $__internal_3_$__cuda_sm20_div_u16,@function
        .size           $__internal_3_$__cuda_sm20_div_u16,($__internal_4_$__cuda_sm20_div_u64 - $__internal_3_$__cuda_sm20_div_u16)
$__internal_3_$__cuda_sm20_div_u16:
        /* <DEDUP_REMOVED lines=18> */
[----:B------:R-:W-:Y:S06]  /*4320*/  RET.REL.NODEC R4 `(_Z21moe_wna16_gemm_kernelI13__nv_bfloat16Li8ELi4EEvPKT_PS1_PKjS3_S6_PKfPKiSA_SA_tttjjjtttbb) ;  /* 0xffffffbc04347950 */ /* 0x000fec0003c3ffff */
        .weak           $__internal_4_$__cuda_sm20_div_u64
        .type           $__internal_4_$__cuda_sm20_div_u64,@function
        .size           $__internal_4_$__cuda_sm20_div_u64,($__internal_5_$__cuda_sm20_rem_u16 - $__internal_4_$__cuda_sm20_div_u64)
$__internal_4_$__cuda_sm20_div_u64:
        /* <DEDUP_REMOVED lines=14> */
[----:B------:R-:W-:Y:S01]  /*4410*/  IMAD.HI.U32 R10, P1, R3, R9, R10 ;  /* 0x00000009030a7227 */ /* 0x000fe2000782000a */
[----:B------:R-:W-:-:S04]  /*4420*/  IADD3.X R7, PT, PT, R7, R3, RZ, P0, !PT ;  /* 0x0000000307077210 */ /* 0x000fc800007fe4ff */
[----:B------:R-:W-:-:S04]  /*4430*/  IADD3 R11, P2, PT, R15, R10, RZ ;  /* 0x0000000a0f0b7210 */ /* 0x000fc80007f5e0ff */
[----:B------:R-:W-:Y:S01]  /*4440*/  IADD3.X R7, PT, PT, RZ, RZ, R7, P2, P1 ;  /* 0x000000ffff077210 */ /* 0x000fe200017e2407 */
[----:B------:R-:W-:-:S03]  /*4450*/  IMAD.WIDE.U32 R2, R11, UR6, RZ ;  /* 0x000000060b027c25 */ /* 0x000fc6000f8e00ff */
[----:B------:R-:W-:Y:S01]  /*4460*/  IADD3 R9, P0, PT, RZ, -R2, RZ ;  /* 0x80000002ff097210 */ /* 0x000fe20007f1e0ff */
        /* <DEDUP_REMOVED lines=33> */
[----:B------:R-:W-:Y:S01]  /*4680*/  ISETP.GE.U32.AND P0, PT, R3, UR6, PT ;  /* 0x0000000603007c0c */ /* 0x000fe2000bf06070 */
[----:B------:R-:W-:Y:S01]  /*4690*/  HFMA2 R3, -RZ, RZ, 0, 0 ;  /* 0x00000000ff037431 */ /* 0x000fe200000001ff */
[----:B------:R-:W-:-:S02]  /*46a0*/  IADD3 R10, P2, PT, R7, 0x1, RZ ;  /* 0x00000001070a7810 */ /* 0x000fc40007f5e0ff */
[----:B------:R-:W-:Y:S02]  /*46b0*/  ISETP.GE.U32.AND.EX P0, PT, R11, RZ, PT, P0 ;  /* 0x000000ff0b00720c */ /* 0x000fe40003f06100 */
[-C--:B------:R-:W-:Y:S02]  /*46c0*/  IADD3.X R11, PT, PT, RZ, R2.reuse, RZ, P2, !PT ;  /* 0x00000002ff0b7210 */ /* 0x080fe400017fe4ff */
[----:B------:R-:W-:Y:S02]  /*46d0*/  ISETP.NE.U32.AND P1, PT, RZ, UR6, PT ;  /* 0x00000006ff007c0c */ /* 0x000fe4000bf25070 */
[----:B------:R-:W-:Y:S01]  /*46e0*/  SEL R11, R11, R2, P0 ;  /* 0x000000020b0b7207 */ /* 0x000fe20000000000 */
[----:B------:R-:W-:Y:S01]  /*46f0*/  IMAD.MOV.U32 R2, RZ, RZ, R0 ;  /* 0x000000ffff027224 */ /* 0x000fe200078e0000 */
[----:B------:R-:W-:Y:S02]  /*4700*/  ISETP.NE.AND.EX P1, PT, RZ, RZ, PT, P1 ;  /* 0x000000ffff00720c */ /* 0x000fe40003f25310 */
[----:B------:R-:W-:-:S02]  /*4710*/  SEL R10, R10, R7, P0 ;  /* 0x000000070a0a7207 */ /* 0x000fc40000000000 */
[----:B------:R-:W-:Y:S02]  /*4720*/  SEL R11, R11, 0xffffffff, P1 ;  /* 0xffffffff0b0b7807 */ /* 0x000fe40000800000 */
[----:B------:R-:W-:Y:S01]  /*4730*/  SEL R10, R10, 0xffffffff, P1 ;  /* 0xffffffff0a0a7807 */ /* 0x000fe20000800000 */
[----:B------:R-:W-:Y:S06]  /*4740*/  RET.REL.NODEC R2 `(_Z21moe_wna16_gemm_kernelI13__nv_bfloat16Li8ELi4EEvPKT_PS1_PKjS3_S6_PKfPKiSA_SA_tttjjjtttbb) ;  /* 0xffffffb8022c7950 */ /* 0x000fec0003c3ffff */
        .weak           $__internal_5_$__cuda_sm20_rem_u16
        .type           $__internal_5_$__cuda_sm20_rem_u16,@function
        .size           $__internal_5_$__cuda_sm20_rem_u16,(.L_x_552 - $__internal_5_$__cuda_sm20_rem_u16)
$__internal_5_$__cuda_sm20_rem_u16:
        /* <DEDUP_REMOVED lines=20> */
[----:B------:R-:W-:Y:S05]  /*4890*/  RET.REL.NODEC R4 `(_Z21moe_wna16_gemm_kernelI13__nv_bfloat16Li8ELi4EEvPKT_PS1_PKjS3_S6_PKfPKiSA_SA_tttjjjtttbb) ;  /* 0xffffffb404d87950 */ /* 0x000fea0003c3ffff */
.L_x_83:
        /* <DEDUP_REMOVED lines=14> */
.L_x_552:


//--------------------- .text._Z21moe_wna16_gemm_kernelI13__nv_bfloat16Li8ELi2EEvPKT_PS1_PKjS3_S6_PKfPKiSA_SA_tttjjjtttbb --------------------------
	.section	.text._Z21moe_wna16_gemm_kernelI13__nv_bfloat16Li8ELi2EEvPKT_PS1_PKjS3_S6_PKfPKiSA_SA_tttjjjtttbb,"ax",@progbits
	.align	128
        .global         _Z21moe_wna16_gemm_kernelI13__nv_bfloat16Li8ELi2EEvPKT_PS1_PKjS3_S6_PKfPKiSA_SA_tttjjjtttbb
        .type           _Z21moe_wna16_gemm_kernelI13__nv_bfloat16Li8ELi2EEvPKT_PS1_PKjS3_S6_PKfPKiSA_SA_tttjjjtttbb,@function
        .size           _Z21moe_wna16_gemm_kernelI13__nv_bfloat16Li8ELi2EEvPKT_PS1_PKjS3_S6_PKfPKiSA_SA_tttjjjtttbb,(.L_x_555 - _Z21moe_wna16_gemm_kernelI13__nv_bfloat16Li8ELi2EEvPKT_PS1_PKjS3_S6_PKfPKiSA_SA_tttjjjtttbb)
        .other          _Z21moe_wna16_gemm_kernelI13__nv_bfloat16Li8ELi2EEvPKT_PS1_PKjS3_S6_PKfPKiSA_SA_tttjjjtttbb,@"STO_CUDA_ENTRY STV_DEFAULT"
_Z21moe_wna16_gemm_kernelI13__nv_bfloat16Li8ELi2EEvPKT_PS1_PKjS3_S6_PKfPKiSA_SA_tttjjjtttbb:
.text._Z21moe_wna16_gemm_kernelI13__nv_bfloat16Li8ELi2EEvPKT_PS1_PKjS3_S6_PKfPKiSA_SA_tttjjjtttbb:
        /* <DEDUP_REMOVED lines=42> */
.L_x_88:
        /* <DEDUP_REMOVED lines=78> */
.L_x_87:
        /* <DEDUP_REMOVED lines=15> */
.L_x_86:
[----:B------:R-:W-:Y:S05]  /*0870*/  BSYNC.RECONVERGENT B0 ;  /* 0x0000000000007941 */ /* 0x000fea0003800200 */
.L_x_85:
[----:B------:R-:W-:-:S09]  /*0880*/  UISETP.NE.AND UP0, UPT, UR5, UR10, UPT ;  /* 0x0000000a0500728c */ /* 0x000fd2000bf05270 */
[----:B------:R-:W-:Y:S05]  /*0890*/  BRA.U UP0, `(.L_x_88) ;  /* 0xfffffff900807547 */ /* 0x000fea000b83ffff */
[----:B------:R-:W-:-:S05]  /*08a0*/  UMOV UR4, UR10 ;  /* 0x0000000a00047c82 */ /* 0x000fca0008000000 */
.L_x_84:
        /* <DEDUP_REMOVED lines=19> */
[----:B------:R-:W-:-:S07]  /*09e0*/  ISETP.NE.U32.AND P2, PT, RZ, UR6, PT ;  /* 0x00000006ff007c0c */ /* 0x000fce000bf45070 */
[----:B-1----:R-:W1:Y:S02]  /*09f0*/  MUFU.RCP R0, R0 ;  /* 0x0000000000007308 */ /* 0x002e640000001000 */
[----:B-1----:R-:W-:-:S06]  /*0a00*/  VIADD R2, R0, 0xffffffe ;  /* 0x0ffffffe00027836 */ /* 0x002fcc0000000000 */
[----:B------:R1:W0:Y:S02]  /*0a10*/  F2I.FTZ.U32.TRUNC.NTZ R3, R2 ;  /* 0x0000000200037305 */ /* 0x000224000021f000 */
[----:B-1----:R-:W-:Y:S02]  /*0a20*/  HFMA2 R2, -RZ, RZ, 0, 0 ;  /* 0x00000000ff027431 */ /* 0x002fe400000001ff */
[----:B0-----:R-:W-:-:S04]  /*0a30*/  IMAD.MOV R9, RZ, RZ, -R3 ;  /* 0x000000ffff097224 */ /* 0x001fc800078e0a03 */
        /* <DEDUP_REMOVED lines=13> */
.L_x_89:
[----:B------:R-:W-:-:S07]  /*0b10*/  MOV R0, 0xb30 ;  /* 0x00000b3000007802 */ /* 0x000fce0000000f00 */
[----:B0-----:R-:W-:Y:S05]  /*0b20*/  CALL.REL.NOINC `($__internal_7_$__cuda_sm20_div_u64) ;  /* 0x0000003400f87944 */ /* 0x001fea0003c00000 */
[----:B------:R-:W-:Y:S01]  /*0b30*/  MOV R2, R4 ;  /* 0x0000000400027202 */ /* 0x000fe20000000f00 */
[----:B------:R-:W-:-:S07]  /*0b40*/  IMAD.MOV.U32 R3, RZ, RZ, R9 ;  /* 0x000000ffff037224 */ /* 0x000fce00078e0009 */
.L_x_90:
[----:B------:R-:W0:Y:S01]  /*0b50*/  LDC.U16 R10, c[0x0][0x3ca] ;  /* 0x0000f280ff0a7b82 */ /* 0x000e220000000400 */
[----:B------:R-:W1:Y:S01]  /*0b60*/  LDCU UR6, c[0x0][0x3d8] ;  /* 0x00007b00ff0677ac */ /* 0x000e620008000800 */
[----:B------:R-:W2:Y:S01]  /*0b70*/  LDCU.S8 UR5, c[0x0][0x3e2] ;  /* 0x00007c40ff0577ac */ /* 0x000ea20008000200 */
[----:B------:R-:W3:Y:S01]  /*0b80*/  LDCU UR7, c[0x0][0x3e0] ;  /* 0x00007c00ff0777ac */ /* 0x000ee20008000800 */
[----:B------:R-:W4:Y:S01]  /*0b90*/  LDCU.64 UR14, c[0x0][0x3a0] ;  /* 0x00007400ff0e77ac */ /* 0x000f220008000a00 */
[----:B-1----:R-:W-:-:S04]  /*0ba0*/  IMAD.U32 R11, RZ, RZ, UR6 ;  /* 0x00000006ff0b7e24 */ /* 0x002fc8000f8e00ff */
[----:B------:R-:W-:Y:S01]  /*0bb0*/  IMAD R0, R8, R11, UR9 ;  /* 0x0000000908007e24 */ /* 0x000fe2000f8e020b */
[----:B0-----:R-:W0:Y:S08]  /*0bc0*/  I2F.U32.RP R4, R10 ;  /* 0x0000000a00047306 */ /* 0x001e300000209000 */
[----:B0-----:R-:W0:Y:S02]  /*0bd0*/  MUFU.RCP R4, R4 ;  /* 0x0000000400047308 */ /* 0x001e240000001000 */
[----:B0-----:R-:W-:-:S06]  /*0be0*/  VIADD R12, R4, 0xffffffe ;  /* 0x0ffffffe040c7836 */ /* 0x001fcc0000000000 */
[----:B------:R0:W1:Y:S02]  /*0bf0*/  F2I.FTZ.U32.TRUNC.NTZ R13, R12 ;  /* 0x0000000c000d7305 */ /* 0x000064000021f000 */
[----:B0-----:R-:W-:Y:S02]  /*0c00*/  MOV R12, RZ ;  /* 0x000000ff000c7202 */ /* 0x001fe40000000f00 */
[----:B-1----:R-:W-:-:S05]  /*0c10*/  IADD3 R9, PT, PT, RZ, -R13, RZ ;  /* 0x8000000dff097210 */ /* 0x002fca0007ffe0ff */
[----:B------:R-:W-:-:S04]  /*0c20*/  IMAD R9, R9, R10, RZ ;  /* 0x0000000a09097224 */ /* 0x000fc800078e02ff */
[----:B------:R-:W-:Y:S02]  /*0c30*/  IMAD.HI.U32 R9, R13, R9, R12 ;  /* 0x000000090d097227 */ /* 0x000fe400078e000c */
[----:B------:R-:W0:Y:S04]  /*0c40*/  LDC.64 R12, c[0x0][0x398] ;  /* 0x0000e600ff0c7b82 */ /* 0x000e280000000a00 */
[----:B------:R-:W-:-:S04]  /*0c50*/  IMAD.HI.U32 R4, R9, R0, RZ ;  /* 0x0000000009047227 */ /* 0x000fc800078e00ff */
[----:B------:R-:W-:-:S04]  /*0c60*/  IMAD.MOV R11, RZ, RZ, -R4 ;  /* 0x000000ffff0b7224 */ /* 0x000fc800078e0a04 */
[----:B------:R-:W-:-:S05]  /*0c70*/  IMAD R11, R10, R11, R0 ;  /* 0x0000000b0a0b7224 */ /* 0x000fca00078e0200 */
[----:B------:R-:W-:-:S13]  /*0c80*/  ISETP.GE.U32.AND P0, PT, R11, R10, PT ;  /* 0x0000000a0b00720c */ /* 0x000fda0003f06070 */
[-C--:B------:R-:W-:Y:S01]  /*0c90*/  @P0 IADD3 R11, PT, PT, R11, -R10.reuse, RZ ;  /* 0x8000000a0b0b0210 */ /* 0x080fe20007ffe0ff */
[----:B------:R-:W-:Y:S01]  /*0ca0*/  @P0 VIADD R4, R4, 0x1 ;  /* 0x0000000104040836 */ /* 0x000fe20000000000 */
[----:B------:R-:W-:Y:S02]  /*0cb0*/  ISETP.NE.U32.AND P0, PT, R10, RZ, PT ;  /* 0x000000ff0a00720c */ /* 0x000fe40003f05070 */
[-C--:B------:R-:W-:Y:S02]  /*0cc0*/  ISETP.GE.U32.AND P1, PT, R11, R10.reuse, PT ;  /* 0x0000000a0b00720c */ /* 0x080fe40003f26070 */
[----:B------:R-:W-:-:S11]  /*0cd0*/  LOP3.LUT R11, RZ, R10, RZ, 0x33, !PT ;  /* 0x0000000aff0b7212 */ /* 0x000fd600078e33ff */
[----:B------:R-:W-:Y:S02]  /*0ce0*/  @P1 IADD3 R4, PT, PT, R4, 0x1, RZ ;  /* 0x0000000104041810 */ /* 0x000fe40007ffe0ff */
[C---:B0-----:R-:W-:Y:S02]  /*0cf0*/  LEA R12, P1, R2.reuse, R12, 0x1 ;  /* 0x0000000c020c7211 */ /* 0x041fe400078208ff */
[----:B------:R-:W-:Y:S02]  /*0d00*/  SEL R4, R11, R4, !P0 ;  /* 0x000000040b047207 */ /* 0x000fe40004000000 */
[----:B------:R-:W-:Y:S02]  /*0d10*/  LEA.HI.X R13, R2, R13, R3, 0x1, P1 ;  /* 0x0000000d020d7211 */ /* 0x000fe400008f0c03 */
[----:B------:R-:W-:-:S05]  /*0d20*/  SHF.R.U32.HI R15, RZ, 0x1, R4 ;  /* 0x00000001ff0f7819 */ /* 0x000fca0000011604 */
[----:B------:R-:W-:-:S05]  /*0d30*/  IMAD.WIDE.U32 R12, R15, 0x4, R12 ;  /* 0x000000040f0c7825 */ /* 0x000fca00078e000c */
[----:B------:R-:W5:Y:S01]  /*0d40*/  LDG.E.CONSTANT R4, desc[UR12][R12.64] ;  /* 0x0000000c0c047981 */ /* 0x000f62000c1e9900 */
[----:B--2---:R-:W-:Y:S01]  /*0d50*/  ISETP.NE.AND P1, PT, RZ, UR5, PT ;  /* 0x00000005ff007c0c */ /* 0x004fe2000bf25270 */
[----:B---3--:R-:W-:Y:S01]  /*0d60*/  ULOP3.LUT UR7, UR7, 0xffff, URZ, 0xc0, !UPT ;  /* 0x0000ffff07077892 */ /* 0x008fe2000f8ec0ff */
[----:B------:R-:W-:-:S03]  /*0d70*/  LOP3.LUT R2, R2, 0xfffffffc, RZ, 0xc0, !PT ;  /* 0xfffffffc02027812 */ /* 0x000fc600078ec0ff */
[----:B------:R-:W-:Y:S01]  /*0d80*/  UISETP.GE.U32.AND UP0, UPT, UR7, 0x4, UPT ;  /* 0x000000040700788c */ /* 0x000fe2000bf06070 */
[----:B----4-:R-:W-:-:S04]  /*0d90*/  IADD3 R2, P2, PT, R2, UR14, RZ ;  /* 0x0000000e02027c10 */ /* 0x010fc8000ff5e0ff */
[----:B------:R-:W-:-:S03]  /*0da0*/  IADD3.X R3, PT, PT, R3, UR15, RZ, P2, !PT ;  /* 0x0000000f03037c10 */ /* 0x000fc600097fe4ff */
[----:B------:R-:W0:Y:S01]  /*0db0*/  @!P1 I2F.BF16 R0, 0x80 ;  /* 0x0000008000009906 */ /* 0x000e220000202400 */
[----:B-----5:R1:W-:Y:S01]  /*0dc0*/  STL [R1+0x110], R4 ;  /* 0x0001100401007387 */ /* 0x0203e20000100800 */
[----:B0-----:R-:W-:Y:S05]  /*0dd0*/  @!P1 BRA `(.L_x_91) ;  /* 0x0000000000a09947 */ /* 0x001fea0003800000 */
[-C--:B-1----:R-:W-:Y:S02]  /*0de0*/  IABS R4, R10.reuse ;  /* 0x0000000a00047213 */ /* 0x082fe40000000000 */
[----:B------:R-:W-:Y:S02]  /*0df0*/  IABS R16, UR9 ;  /* 0x0000000900107c13 */ /* 0x000fe40008000000 */
[----:B------:R-:W0:Y:S01]  /*0e00*/  I2F.RP R14, R4 ;  /* 0x00000004000e7306 */ /* 0x000e220000209400 */
[----:B------:R-:W-:-:S07]  /*0e10*/  IABS R17, R10 ;  /* 0x0000000a00117213 */ /* 0x000fce0000000000 */
[----:B0-----:R-:W0:Y:S02]  /*0e20*/  MUFU.RCP R14, R14 ;  /* 0x0000000e000e7308 */ /* 0x001e240000001000 */
[----:B0-----:R-:W-:-:S06]  /*0e30*/  VIADD R12, R14, 0xffffffe ;  /* 0x0ffffffe0e0c7836 */ /* 0x001fcc0000000000 */
[----:B------:R0:W1:Y:S02]  /*0e40*/  F2I.FTZ.U32.TRUNC.NTZ R13, R12 ;  /* 0x0000000c000d7305 */ /* 0x000064000021f000 */
[----:B0-----:R-:W-:Y:S01]  /*0e50*/  IMAD.MOV.U32 R12, RZ, RZ, RZ ;  /* 0x000000ffff0c7224 */ /* 0x001fe200078e00ff */
[----:B-1----:R-:W-:-:S05]  /*0e60*/  IADD3 R15, PT, PT, RZ, -R13, RZ ;  /* 0x8000000dff0f7210 */ /* 0x002fca0007ffe0ff */
[----:B------:R-:W-:-:S04]  /*0e70*/  IMAD R15, R15, R4, RZ ;  /* 0x000000040f0f7224 */ /* 0x000fc800078e02ff */
[----:B------:R-:W-:Y:S01]  /*0e80*/  IMAD.HI.U32 R13, R13, R15, R12 ;  /* 0x0000000f0d0d7227 */ /* 0x000fe200078e000c */
[----:B------:R-:W-:-:S03]  /*0e90*/  IADD3 R15, PT, PT, RZ, -R17, RZ ;  /* 0x80000011ff0f7210 */ /* 0x000fc60007ffe0ff */
[----:B------:R-:W-:-:S04]  /*0ea0*/  IMAD.HI.U32 R12, R9, UR6, RZ ;  /* 0x00000006090c7c27 */ /* 0x000fc8000f8e00ff */
[----:B------:R-:W-:-:S04]  /*0eb0*/  IMAD.HI.U32 R13, R13, R16, RZ ;  /* 0x000000100d0d7227 */ /* 0x000fc800078e00ff */
[----:B------:R-:W-:Y:S02]  /*0ec0*/  IMAD R15, R13, R15, R16 ;  /* 0x0000000f0d0f7224 */ /* 0x000fe400078e0210 */
[----:B------:R-:W-:-:S03]  /*0ed0*/  IMAD.MOV R9, RZ, RZ, -R12 ;  /* 0x000000ffff097224 */ /* 0x000fc600078e0a0c */
[----:B------:R-:W-:Y:S01]  /*0ee0*/  ISETP.GT.U32.AND P2, PT, R4, R15, PT ;  /* 0x0000000f0400720c */ /* 0x000fe20003f44070 */
[----:B------:R-:W-:-:S05]  /*0ef0*/  IMAD R9, R10, R9, UR6 ;  /* 0x000000060a097e24 */ /* 0x000fca000f8e0209 */
[----:B------:R-:W-:-:S07]  /*0f00*/  ISETP.GE.U32.AND P4, PT, R9, R10, PT ;  /* 0x0000000a0900720c */ /* 0x000fce0003f86070 */
[-C--:B------:R-:W-:Y:S02]  /*0f10*/  @!P2 IADD3 R15, PT, PT, R15, -R4.reuse, RZ ;  /* 0x800000040f0fa210 */ /* 0x080fe40007ffe0ff */
[----:B------:R-:W-:Y:S02]  /*0f20*/  @!P2 IADD3 R13, PT, PT, R13, 0x1, RZ ;  /* 0x000000010d0da810 */ /* 0x000fe40007ffe0ff */
[----:B------:R-:W-:Y:S02]  /*0f30*/  ISETP.GE.U32.AND P5, PT, R15, R4, PT ;  /* 0x000000040f00720c */ /* 0x000fe40003fa6070 */
[----:B------:R-:W-:Y:S01]  /*0f40*/  LOP3.LUT R4, R10, UR9, RZ, 0x3c, !PT ;  /* 0x000000090a047c12 */ /* 0x000fe2000f8e3cff */
[----:B------:R-:W-:Y:S01]  /*0f50*/  @P4 IMAD.IADD R9, R9, 0x1, -R10 ;  /* 0x0000000109094824 */ /* 0x000fe200078e0a0a */
[----:B------:R-:W-:Y:S02]  /*0f60*/  @P4 IADD3 R12, PT, PT, R12, 0x1, RZ ;  /* 0x000000010c0c4810 */ /* 0x000fe40007ffe0ff */
[----:B------:R-:W-:-:S02]  /*0f70*/  ISETP.GE.AND P3, PT, R4, RZ, PT ;  /* 0x000000ff0400720c */ /* 0x000fc40003f66270 */
[----:B------:R-:W-:-:S05]  /*0f80*/  ISETP.GE.U32.AND P2, PT, R9, R10, PT ;  /* 0x0000000a0900720c */ /* 0x000fca0003f46070 */
[----:B------:R-:W-:Y:S01]  /*0f90*/  @P5 VIADD R13, R13, 0x1 ;  /* 0x000000010d0d5836 */ /* 0x000fe20000000000 */
[----:B------:R-:W-:-:S05]  /*0fa0*/  ISETP.NE.AND P5, PT, R10, RZ, PT ;  /* 0x000000ff0a00720c */ /* 0x000fca0003fa5270 */
[----:B------:R-:W-:Y:S02]  /*0fb0*/  @!P3 IMAD.MOV R13, RZ, RZ, -R13 ;  /* 0x000000ffff0db224 */ /* 0x000fe400078e0a0d */
[----:B------:R-:W-:-:S03]  /*0fc0*/  @P2 IADD3 R12, PT, PT, R12, 0x1, RZ ;  /* 0x000000010c0c2810 */ /* 0x000fc60007ffe0ff */
[C---:B------:R-:W-:Y:S02]  /*0fd0*/  SEL R13, R11.reuse, R13, !P5 ;  /* 0x0000000d0b0d7207 */ /* 0x040fe40006800000 */
[----:B------:R-:W-:Y:S02]  /*0fe0*/  SEL R11, R11, R12, !P0 ;  /* 0x0000000c0b0b7207 */ /* 0x000fe40004000000 */
[----:B------:R-:W-:Y:S02]  /*0ff0*/  LEA.HI R13, R13, R13, RZ, 0x1 ;  /* 0x0000000d0d0d7211 */ /* 0x000fe400078f08ff */
[----:B------:R-:W-:Y:S02]  /*1000*/  SHF.R.U32.HI R11, RZ, 0x1, R11 ;  /* 0x00000001ff0b7819 */ /* 0x000fe4000001160b */
[----:B------:R-:W-:-:S05]  /*1010*/  SHF.R.S32.HI R13, RZ, 0x1, R13 ;  /* 0x00000001ff0d7819 */ /* 0x000fca000001140d */
[----:B------:R-:W-:-:S04]  /*1020*/  IMAD R11, R8, R11, R13 ;  /* 0x0000000b080b7224 */ /* 0x000fc800078e020d */
[----:B------:R-:W-:-:S06]  /*1030*/  IMAD.WIDE R2, R11, 0x2, R2 ;  /* 0x000000020b027825 */ /* 0x000fcc00078e0202 */
[----:B------:R-:W2:Y:S04]  /*1040*/  LDG.E.U16.CONSTANT R2, desc[UR12][R2.64] ;  /* 0x0000000c02027981 */ /* 0x000ea8000c1e9500 */
[----:B--2---:R0:W-:Y:S02]  /*1050*/  STL.U16 [R1+0x114], R2 ;  /* 0x0001140201007387 */ /* 0x0041e40000100400 */
.L_x_91:
        /* <DEDUP_REMOVED lines=13> */
.L_x_102:
[----:B0-----:R-:W0:Y:S01]  /*1130*/  LDCU UR11, c[0x0][0x3d8] ;  /* 0x00007b00ff0b77ac */ /* 0x001e220008000800 */
[----:B-123--:R-:W-:-:S04]  /*1140*/  LEA R5, R9, UR9, 0x2 ;  /* 0x0000000909057c11 */ /* 0x00efc8000f8e10ff */
[----:B0-----:R-:W-:-:S13]  /*1150*/  ISETP.GE.U32.AND P0, PT, R5, UR11, PT ;  /* 0x0000000b05007c0c */ /* 0x001fda000bf06070 */
[----:B----45:R-:W-:Y:S05]  /*1160*/  @P0 BRA `(.L_x_92) ;  /* 0x0000002400640947 */ /* 0x030fea0003800000 */
[----:B------:R-:W-:-:S13]  /*1170*/  LOP3.LUT P0, R12, R9, 0x3, RZ, 0xc0, !PT ;  /* 0x00000003090c7812 */ /* 0x000fda000780c0ff */
[----:B------:R-:W-:Y:S05]  /*1180*/  @P0 BRA `(.L_x_94) ;  /* 0x00000000001c0947 */ /* 0x000fea0003800000 */
[----:B-1----:R-:W-:-:S05]  /*1190*/  IMAD R4, R8, UR11, R5 ;  /* 0x0000000b08047c24 */ /* 0x002fca000f8e0205 */
[----:B------:R-:W-:-:S04]  /*11a0*/  SHF.R.S32.HI R5, RZ, 0x1f, R4 ;  /* 0x0000001fff057819 */ /* 0x000fc80000011404 */
[----:B------:R-:W-:-:S04]  /*11b0*/  LEA.HI R5, R5, R4, RZ, 0x4 ;  /* 0x0000000405057211 */ /* 0x000fc800078f20ff */
[----:B------:R-:W-:-:S05]  /*11c0*/  SHF.R.S32.HI R5, RZ, 0x4, R5 ;  /* 0x00000004ff057819 */ /* 0x000fca0000011405 */
[----:B------:R-:W-:-:S06]  /*11d0*/  IMAD.WIDE R4, R5, 0x10, R2 ;  /* 0x0000001005047825 */ /* 0x000fcc00078e0202 */
[----:B------:R-:W2:Y:S04]  /*11e0*/  LDG.E.128.CONSTANT R4, desc[UR12][R4.64] ;  /* 0x0000000c04047981 */ /* 0x000ea8000c1e9d00 */
[----:B--2---:R0:W-:Y:S02]  /*11f0*/  STL.128 [R1+0x100], R4 ;  /* 0x0001000401007387 */ /* 0x0041e40000100c00 */
.L_x_94:
[----:B------:R-:W-:Y:S02]  /*1200*/  LOP3.LUT R13, R9, 0xffff, RZ, 0xc0, !PT ;  /* 0x0000ffff090d7812 */ /* 0x000fe400078ec0ff */
[----:B------:R-:W-:-:S07]  /*1210*/  MOV R15, 0x1230 ;  /* 0x00001230000f7802 */ /* 0x000fce0000000f00 */
[----:B01----:R-:W-:Y:S05]  /*1220*/  CALL.REL.NOINC `($__internal_8_$__cuda_sm20_rem_u16) ;  /* 0x0000003400407944 */ /* 0x003fea0003c00000 */
[----:B------:R-:W-:-:S04]  /*1230*/  PRMT R4, R14, 0x9910, RZ ;  /* 0x000099100e047816 */ /* 0x000fc800000000ff */
[----:B------:R-:W-:-:S13]  /*1240*/  ISETP.NE.AND P0, PT, R4, RZ, PT ;  /* 0x000000ff0400720c */ /* 0x000fda0003f05270 */
[----:B------:R-:W-:Y:S05]  /*1250*/  @P0 BRA `(.L_x_95) ;  /* 0x0000000000300947 */ /* 0x000fea0003800000 */
[----:B------:R-:W-:Y:S02]  /*1260*/  LOP3.LUT R11, R9, 0xffff, RZ, 0xc0, !PT ;  /* 0x0000ffff090b7812 */ /* 0x000fe400078ec0ff */
[----:B------:R-:W-:-:S07]  /*1270*/  MOV R14, 0x1290 ;  /* 0x00001290000e7802 */ /* 0x000fce0000000f00 */
[----:B------:R-:W-:Y:S05]  /*1280*/  CALL.REL.NOINC `($__internal_6_$__cuda_sm20_div_u16) ;  /* 0x0000002c00d47944 */ /* 0x000fea0003c00000 */
        /* <DEDUP_REMOVED lines=9> */
.L_x_95:
        /* <DEDUP_REMOVED lines=28> */
.L_x_99:
        /* <DEDUP_REMOVED lines=53> */
.L_x_98:
        /* <DEDUP_REMOVED lines=53> */
.L_x_97:
        /* <DEDUP_REMOVED lines=11> */
.L_x_101:
        /* <DEDUP_REMOVED lines=60> */
.L_x_100:
        /* <DEDUP_REMOVED lines=58> */
.L_x_96:
[----:B------:R-:W-:Y:S01]  /*2390*/  USHF.R.U32.HI UR11, URZ, 0x2, UR7 ;  /* 0x00000002ff0b7899 */ /* 0x000fe20008011607 */
[----:B------:R-:W-:-:S05]  /*23a0*/  IADD3 R9, PT, PT, R9, 0x1, RZ ;  /* 0x0000000109097810 */ /* 0x000fca0007ffe0ff */
[----:B------:R-:W-:-:S13]  /*23b0*/  ISETP.NE.AND P0, PT, R9, UR11, PT ;  /* 0x0000000b09007c0c */ /* 0x000fda000bf05270 */
[----:B------:R-:W-:Y:S05]  /*23c0*/  @P0 BRA `(.L_x_102) ;  /* 0xffffffec00580947 */ /* 0x000fea000383ffff */
[----:B------:R-:W-:Y:S05]  /*23d0*/  BRA `(.L_x_92) ;  /* 0x0000001000c87947 */ /* 0x000fea0003800000 */
.L_x_93:
[----:B------:R-:W-:-:S05]  /*23e0*/  UMOV UR5, URZ ;  /* 0x000000ff00057c82 */ /* 0x000fca0008000000 */
.L_x_111:
        /* <DEDUP_REMOVED lines=9> */
[----:B------:R-:W-:-:S04]  /*2480*/  IMAD.U32 R5, RZ, RZ, UR14 ;  /* 0x0000000eff057e24 */ /* 0x000fc8000f8e00ff */
[----:B-1----:R-:W-:-:S05]  /*2490*/  IMAD R4, R8, UR15, R5 ;  /* 0x0000000f08047c24 */ /* 0x002fca000f8e0205 */
[----:B------:R-:W-:-:S04]  /*24a0*/  SHF.R.S32.HI R5, RZ, 0x1f, R4 ;  /* 0x0000001fff057819 */ /* 0x000fc80000011404 */
[----:B------:R-:W-:-:S04]  /*24b0*/  LEA.HI R5, R5, R4, RZ, 0x4 ;  /* 0x0000000405057211 */ /* 0x000fc800078f20ff */
[----:B------:R-:W-:-:S05]  /*24c0*/  SHF.R.S32.HI R5, RZ, 0x4, R5 ;  /* 0x00000004ff057819 */ /* 0x000fca0000011405 */
[----:B------:R-:W-:-:S06]  /*24d0*/  IMAD.WIDE R4, R5, 0x10, R2 ;  /* 0x0000001005047825 */ /* 0x000fcc00078e0202 */
[----:B------:R-:W2:Y:S04]  /*24e0*/  LDG.E.128.CONSTANT R4, desc[UR12][R4.64] ;  /* 0x0000000c04047981 */ /* 0x000ea8000c1e9d00 */
[----:B--2---:R0:W-:Y:S02]  /*24f0*/  STL.128 [R1+0x100], R4 ;  /* 0x0001000401007387 */ /* 0x0041e40000100c00 */
.L_x_103:
[----:B------:R-:W-:Y:S02]  /*2500*/  MOV R13, UR11 ;  /* 0x0000000b000d7c02 */ /* 0x000fe40008000f00 */
[----:B------:R-:W-:-:S07]  /*2510*/  MOV R15, 0x2530 ;  /* 0x00002530000f7802 */ /* 0x000fce0000000f00 */
[----:B01----:R-:W-:Y:S05]  /*2520*/  CALL.REL.NOINC `($__internal_8_$__cuda_sm20_rem_u16) ;  /* 0x0000002000807944 */ /* 0x003fea0003c00000 */
[----:B------:R-:W-:-:S04]  /*2530*/  PRMT R4, R14, 0x9910, RZ ;  /* 0x000099100e047816 */ /* 0x000fc800000000ff */
[----:B------:R-:W-:-:S13]  /*2540*/  ISETP.NE.AND P0, PT, R4, RZ, PT ;  /* 0x000000ff0400720c */ /* 0x000fda0003f05270 */
[----:B------:R-:W-:Y:S05]  /*2550*/  @P0 BRA `(.L_x_104) ;  /* 0x00000000001c0947 */ /* 0x000fea0003800000 */
[----:B------:R-:W-:Y:S01]  /*2560*/  ULOP3.LUT UR11, UR5, 0xffff, URZ, 0xc0, !UPT ;  /* 0x0000ffff050b7892 */ /* 0x000fe2000f8ec0ff */
[----:B------:R-:W-:-:S05]  /*2570*/  MOV R14, 0x25a0 ;  /* 0x000025a0000e7802 */ /* 0x000fca0000000f00 */
[----:B------:R-:W-:-:S07]  /*2580*/  IMAD.U32 R11, RZ, RZ, UR11 ;  /* 0x0000000bff0b7e24 */ /* 0x000fce000f8e00ff */
[----:B------:R-:W-:Y:S05]  /*2590*/  CALL.REL.NOINC `($__internal_6_$__cuda_sm20_div_u16) ;  /* 0x0000001c00107944 */ /* 0x000fea0003c00000 */
[----:B------:R-:W-:-:S04]  /*25a0*/  LOP3.LUT R13, R13, 0xffff, RZ, 0xc0, !PT ;  /* 0x0000ffff0d0d7812 */ /* 0x000fc800078ec0ff */
[----:B------:R-:W-:-:S06]  /*25b0*/  LEA R9, R13, UR10, 0x1 ;  /* 0x0000000a0d097c11 */ /* 0x000fcc000f8e08ff */
[----:B------:R-:W5:Y:S02]  /*25c0*/  LDL.U16 R9, [R9] ;  /* 0x0000000009097983 */ /* 0x000f640000100400 */
.L_x_104:
        /* <DEDUP_REMOVED lines=34> */
.L_x_108:
        /* <DEDUP_REMOVED lines=59> */
.L_x_107:
        /* <DEDUP_REMOVED lines=60> */
.L_x_106:
        /* <DEDUP_REMOVED lines=12> */
.L_x_110:
        /* <DEDUP_REMOVED lines=53> */
.L_x_109:
        /* <DEDUP_REMOVED lines=53> */
.L_x_105:
[----:B------:R-:W-:Y:S02]  /*36c0*/  USHF.R.U32.HI UR6, URZ, 0x2, UR7 ;  /* 0x00000002ff067899 */ /* 0x000fe40008011607 */
[----:B------:R-:W-:-:S04]  /*36d0*/  UIADD3 UR5, UPT, UPT, UR5, 0x1, URZ ;  /* 0x0000000105057890 */ /* 0x000fc8000fffe0ff */
[----:B------:R-:W-:-:S09]  /*36e0*/  UISETP.NE.AND UP0, UPT, UR5, UR6, UPT ;  /* 0x000000060500728c */ /* 0x000fd2000bf05270 */
[----:B------:R-:W-:Y:S05]  /*36f0*/  BRA.U UP0, `(.L_x_111) ;  /* 0xffffffed003c7547 */ /* 0x000fea000b83ffff */
.L_x_92:
        /* <DEDUP_REMOVED lines=15> */
.L_x_121:
        /* <DEDUP_REMOVED lines=27> */
.L_x_114:
[----:B-----5:R-:W-:-:S05]  /*39a0*/  HADD2.BF16_V2 R14, R17, R16.H0_H0 ;  /* 0x20000010110e7230 */ /* 0x020fca0000200000 */
[----:B------:R-:W-:-:S05]  /*39b0*/  PRMT R9, R17, R18, R14 ;  /* 0x0000001211097216 */ /* 0x000fca000000000e */
[----:B------:R-:W2:Y:S02]  /*39c0*/  ATOM.E.CAS.STRONG.GPU PT, R14, [R12], R17, R9 ;  /* 0x000000110c0e738b */ /* 0x000ea400001ee109 */
[----:B--2---:R-:W-:Y:S02]  /*39d0*/  ISETP.NE.U32.AND P1, PT, R14, R17, PT ;  /* 0x000000110e00720c */ /* 0x004fe40003f25070 */
[----:B------:R-:W-:-:S11]  /*39e0*/  MOV R17, R14 ;  /* 0x0000000e00117202 */ /* 0x000fd60000000f00 */
[----:B------:R-:W-:Y:S05]  /*39f0*/  @P1 BRA `(.L_x_114) ;  /* 0xfffffffc00e81947 */ /* 0x000fea000383ffff */
[----:B------:R-:W-:Y:S05]  /*3a00*/  BSYNC.RECONVERGENT B0 ;  /* 0x0000000000007941 */ /* 0x000fea0003800200 */
.L_x_113:
        /* <DEDUP_REMOVED lines=18> */
.L_x_116:
[----:B-----5:R-:W-:-:S05]  /*3b30*/  HADD2.BF16_V2 R14, R15, R16.H0_H0 ;  /* 0x200000100f0e7230 */ /* 0x020fca0000200000 */
[----:B0-----:R-:W-:-:S05]  /*3b40*/  PRMT R9, R15, R17, R14 ;  /* 0x000000110f097216 */ /* 0x001fca000000000e */
[----:B------:R-:W2:Y:S02]  /*3b50*/  ATOM.E.CAS.STRONG.GPU PT, R14, [R12], R15, R9 ;  /* 0x0000000f0c0e738b */ /* 0x000ea400001ee109 */
[----:B--2---:R-:W-:Y:S02]  /*3b60*/  ISETP.NE.U32.AND P1, PT, R14, R15, PT ;  /* 0x0000000f0e00720c */ /* 0x004fe40003f25070 */
[----:B------:R-:W-:-:S11]  /*3b70*/  MOV R15, R14 ;  /* 0x0000000e000f7202 */ /* 0x000fd60000000f00 */
[----:B------:R-:W-:Y:S05]  /*3b80*/  @P1 BRA `(.L_x_116) ;  /* 0xfffffffc00e81947 */ /* 0x000fea000383ffff */
[----:B------:R-:W-:Y:S05]  /*3b90*/  BSYNC.RECONVERGENT B0 ;  /* 0x0000000000007941 */ /* 0x000fea0003800200 */
.L_x_115:
        /* <DEDUP_REMOVED lines=19> */
.L_x_118:
[----:B-----5:R-:W-:-:S05]  /*3cd0*/  HADD2.BF16_V2 R14, R15, R16.H0_H0 ;  /* 0x200000100f0e7230 */ /* 0x020fca0000200000 */
[----:B0-----:R-:W-:-:S05]  /*3ce0*/  PRMT R9, R15, R17, R14 ;  /* 0x000000110f097216 */ /* 0x001fca000000000e */
[----:B------:R-:W2:Y:S02]  /*3cf0*/  ATOM.E.CAS.STRONG.GPU PT, R14, [R12], R15, R9 ;  /* 0x0000000f0c0e738b */ /* 0x000ea400001ee109 */
[----:B--2---:R-:W-:Y:S01]  /*3d00*/  ISETP.NE.U32.AND P1, PT, R14, R15, PT ;  /* 0x0000000f0e00720c */ /* 0x004fe20003f25070 */
[----:B------:R-:W-:-:S12]  /*3d10*/  IMAD.MOV.U32 R15, RZ, RZ, R14 ;  /* 0x000000ffff0f7224 */ /* 0x000fd800078e000e */
[----:B------:R-:W-:Y:S05]  /*3d20*/  @P1 BRA `(.L_x_118) ;  /* 0xfffffffc00e81947 */ /* 0x000fea000383ffff */
[----:B------:R-:W-:Y:S05]  /*3d30*/  BSYNC.RECONVERGENT B0 ;  /* 0x0000000000007941 */ /* 0x000fea0003800200 */
.L_x_117:
        /* <DEDUP_REMOVED lines=19> */
.L_x_120:
[----:B-----5:R-:W-:-:S05]  /*3e70*/  HADD2.BF16_V2 R10, R11, R12.H0_H0 ;  /* 0x2000000c0b0a7230 */ /* 0x020fca0000200000 */
[----:B------:R-:W-:-:S05]  /*3e80*/  PRMT R3, R11, R13, R10 ;  /* 0x0000000d0b037216 */ /* 0x000fca000000000a */
[----:B------:R-:W2:Y:S02]  /*3e90*/  ATOM.E.CAS.STRONG.GPU PT, R10, [R4], R11, R3 ;  /* 0x0000000b040a738b */ /* 0x000ea400001ee103 */
[----:B--2---:R-:W-:Y:S02]  /*3ea0*/  ISETP.NE.U32.AND P1, PT, R10, R11, PT ;  /* 0x0000000b0a00720c */ /* 0x004fe40003f25070 */
[----:B------:R-:W-:-:S11]  /*3eb0*/  MOV R11, R10 ;  /* 0x0000000a000b7202 */ /* 0x000fd60000000f00 */
[----:B------:R-:W-:Y:S05]  /*3ec0*/  @P1 BRA `(.L_x_120) ;  /* 0xfffffffc00e81947 */ /* 0x000fea000383ffff */
[----:B------:R-:W-:Y:S05]  /*3ed0*/  BSYNC.RECONVERGENT B0 ;  /* 0x0000000000007941 */ /* 0x000fea0003800200 */
.L_x_119:
[----:B------:R-:W-:Y:S01]  /*3ee0*/  UIADD3 UR6, UPT, UPT, UR6, 0x4, URZ ;  /* 0x0000000406067890 */ /* 0x000fe2000fffe0ff */
[----:B0-----:R-:W-:Y:S01]  /*3ef0*/  VIADD R0, R0, 0x10 ;  /* 0x0000001000007836 */ /* 0x001fe20000000000 */
[----:B------:R-:W-:Y:S02]  /*3f00*/  IADD3 R2, PT, PT, R2, 0x4, RZ ;  /* 0x0000000402027810 */ /* 0x000fe40007ffe0ff */
[----:B------:R-:W-:-:S09]  /*3f10*/  UISETP.NE.AND UP0, UPT, UR6, URZ, UPT ;  /* 0x000000ff0600728c */ /* 0x000fd2000bf05270 */
[----:B------:R-:W-:Y:S05]  /*3f20*/  BRA.U UP0, `(.L_x_121) ;  /* 0xfffffff900307547 */ /* 0x000fea000b83ffff */
.L_x_112:
        /* <DEDUP_REMOVED lines=8> */
.L_x_124:
        /* <DEDUP_REMOVED lines=22> */
.L_x_123:
[----:B0----5:R-:W-:-:S05]  /*4110*/  HADD2.BF16_V2 R0, R3, R2.H0_H0 ;  /* 0x2000000203007230 */ /* 0x021fca0000200000 */
[----:B------:R-:W-:-:S05]  /*4120*/  PRMT R5, R3, R4, R0 ;  /* 0x0000000403057216 */ /* 0x000fca0000000000 */
[----:B------:R-:W2:Y:S02]  /*4130*/  ATOM.E.CAS.STRONG.GPU PT, R0, [R10], R3, R5 ;  /* 0x000000030a00738b */ /* 0x000ea400001ee105 */
[----:B--2---:R-:W-:Y:S02]  /*4140*/  ISETP.NE.U32.AND P0, PT, R0, R3, PT ;  /* 0x000000030000720c */ /* 0x004fe40003f05070 */
[----:B------:R-:W-:-:S11]  /*4150*/  MOV R3, R0 ;  /* 0x0000000000037202 */ /* 0x000fd60000000f00 */
[----:B------:R-:W-:Y:S05]  /*4160*/  @P0 BRA `(.L_x_123) ;  /* 0xfffffffc00e80947 */ /* 0x000fea000383ffff */
[----:B------:R-:W-:Y:S05]  /*4170*/  BSYNC.RECONVERGENT B0 ;  /* 0x0000000000007941 */ /* 0x000fea0003800200 */
.L_x_122:
[----:B------:R-:W-:Y:S01]  /*4180*/  UIADD3 UR4, UPT, UPT, UR4, 0x1, URZ ;  /* 0x0000000104047890 */ /* 0x000fe2000fffe0ff */
[----:B------:R-:W-:Y:S01]  /*4190*/  VIADD R9, R9, 0x1 ;  /* 0x0000000109097836 */ /* 0x000fe20000000000 */
[----:B------:R-:W-:Y:S02]  /*41a0*/  UIADD3 UR7, UPT, UPT, UR7, 0x4, URZ ;  /* 0x0000000407077890 */ /* 0x000fe4000fffe0ff */
[----:B------:R-:W-:-:S09]  /*41b0*/  UISETP.NE.AND UP0, UPT, UR4, URZ, UPT ;  /* 0x000000ff0400728c */ /* 0x000fd2000bf05270 */
[----:B------:R-:W-:Y:S05]  /*41c0*/  BRA.U UP0, `(.L_x_124) ;  /* 0xfffffffd00787547 */ /* 0x000fea000b83ffff */
[----:B------:R-:W-:Y:S05]  /*41d0*/  EXIT ;  /* 0x000000000000794d */ /* 0x000fea0003800000 */
        .weak           $__internal_6_$__cuda_sm20_div_u16
        .type           $__internal_6_$__cuda_sm20_div_u16,@function
        .size           $__internal_6_$__cuda_sm20_div_u16,($__internal_7_$__cuda_sm20_div_u64 - $__internal_6_$__cuda_sm20_div_u16)
$__internal_6_$__cuda_sm20_div_u16:
        /* <DEDUP_REMOVED lines=18> */
[----:B------:R-:W-:Y:S06]  /*4300*/  RET.REL.NODEC R4 `(_Z21moe_wna16_gemm_kernelI13__nv_bfloat16Li8ELi2EEvPKT_PS1_PKjS3_S6_PKfPKiSA_SA_tttjjjtttbb) ;  /* 0xffffffbc043c7950 */ /* 0x000fec0003c3ffff */
        .weak           $__internal_7_$__cuda_sm20_div_u64
        .type           $__internal_7_$__cuda_sm20_div_u64,@function
        .size           $__internal_7_$__cuda_sm20_div_u64,($__internal_8_$__cuda_sm20_rem_u16 - $__internal_7_$__cuda_sm20_div_u64)
$__internal_7_$__cuda_sm20_div_u64:
        /* <DEDUP_REMOVED lines=65> */
[----:B------:R-:W-:Y:S06]  /*4720*/  RET.REL.NODEC R2 `(_Z21moe_wna16_gemm_kernelI13__nv_bfloat16Li8ELi2EEvPKT_PS1_PKjS3_S6_PKfPKiSA_SA_tttjjjtttbb) ;  /* 0xffffffb802347950 */ /* 0x000fec0003c3ffff */
        .weak           $__internal_8_$__cuda_sm20_rem_u16
        .type           $__internal_8_$__cuda_sm20_rem_u16,@function
        .size           $__internal_8_$__cuda_sm20_rem_u16,(.L_x_555 - $__internal_8_$__cuda_sm20_rem_u16)
$__internal_8_$__cuda_sm20_rem_u16:
        /* <DEDUP_REMOVED lines=20> */
[----:B------:R-:W-:Y:S05]  /*4870*/  RET.REL.NODEC R4 `(_Z21moe_wna16_gemm_kernelI13__nv_bfloat16Li8ELi2EEvPKT_PS1_PKjS3_S6_PKfPKiSA_SA_tttjjjtttbb) ;  /* 0xffffffb404e07950 */ /* 0x000fea0003c3ffff */
.L_x_125:
        /* <DEDUP_REMOVED lines=16> */
.L_x_555:


//--------------------- .text._Z21moe_wna16_gemm_kernelI13__nv_bfloat16Li8ELi1EEvPKT_PS1_PKjS3_S6_PKfPKiSA_SA_tttjjjtttbb --------------------------
	.section	.text._Z21moe_wna16_gemm_kernelI13__nv_bfloat16Li8ELi1EEvPKT_PS1_PKjS3_S6_PKfPKiSA_SA_tttjjjtttbb,"ax",@progbits
	.align	128
        .global         _Z21moe_wna16_gemm_kernelI13__nv_bfloat16Li8ELi1EEvPKT_PS1_PKjS3_S6_PKfPKiSA_SA_tttjjjtttbb
        .type           _Z21moe_wna16_gemm_kernelI13__nv_bfloat16Li8ELi1EEvPKT_PS1_PKjS3_S6_PKfPKiSA_SA_tttjjjtttbb,@function
        .size           _Z21moe_wna16_gemm_kernelI13__nv_bfloat16Li8ELi1EEvPKT_PS1_PKjS3_S6_PKfPKiSA_SA_tttjjjtttbb,(.L_x_557 - _Z21moe_wna16_gemm_kernelI13__nv_bfloat16Li8ELi1EEvPKT_PS1_PKjS3_S6_PKfPKiSA_SA_tttjjjtttbb)
        .other          _Z21moe_wna16_gemm_kernelI13__nv_bfloat16Li8ELi1EEvPKT_PS1_PKjS3_S6_PKfPKiSA_SA_tttjjjtttbb,@"STO_CUDA_ENTRY STV_DEFAULT"
_Z21moe_wna16_gemm_kernelI13__nv_bfloat16Li8ELi1EEvPKT_PS1_PKjS3_S6_PKfPKiSA_SA_tttjjjtttbb:
.text._Z21moe_wna16_gemm_kernelI13__nv_bfloat16Li8ELi1EEvPKT_PS1_PKjS3_S6_PKfPKiSA_SA_tttjjjtttbb:
        /* <DEDUP_REMOVED lines=23> */
[----:B------:R1:W4:Y:S01]  /*0170*/  LDG.E.CONSTANT R2, desc[UR16][R2.64] ;  /* 0x0000001002027981 */ /* 0x000322000c1e9900 */
[----:B------:R-:W1:Y:S01]  /*0180*/  LDCU.U16 UR14, c[0x0][0x3de] ;  /* 0x00007bc0ff0e77ac */ /* 0x000e620008000400 */
[----:B---3--:R-:W-:-:S04]  /*0190*/  ULOP3.LUT UR9, UR9, 0xffff, URZ, 0xc0, !UPT ;  /* 0x0000ffff09097892 */ /* 0x008fc8000f8ec0ff */
[----:B--2---:R-:W-:Y:S02]  /*01a0*/  UIMAD UR13, UR9, UR13, URZ ;  /* 0x0000000d090d72a4 */ /* 0x004fe4000f8e02ff */
[----:B0-----:R-:W-:-:S04]  /*01b0*/  UPRMT UR4, UR4, 0x9910, URZ ;  /* 0x0000991004047896 */ /* 0x001fc800080000ff */
[----:B------:R-:W-:Y:S01]  /*01c0*/  UISETP.NE.AND UP0, UPT, UR4, URZ, UPT ;  /* 0x000000ff0400728c */ /* 0x000fe2000bf05270 */
[----:B-1----:R-:W-:Y:S02]  /*01d0*/  IMAD R3, R5, UR14, R0 ;  /* 0x0000000e05037c24 */ /* 0x002fe4000f8e0200 */
[----:B------:R-:W-:Y:S01]  /*01e0*/  UMOV UR4, URZ ;  /* 0x000000ff00047c82 */ /* 0x000fe20008000000 */
[----:B----4-:R-:W-:-:S13]  /*01f0*/  R2UR UR10, R2 ;  /* 0x00000000020a72ca */ /* 0x010fda00000e0000 */
[----:B------:R-:W-:Y:S01]  /*0200*/  USHF.R.S32.HI UR11, URZ, 0x1f, UR10 ;  /* 0x0000001fff0b7899 */ /* 0x000fe2000801140a */
[----:B------:R-:W-:Y:S11]  /*0210*/  BRA.U !UP0, `(.L_x_126) ;  /* 0x0000000508a87547 */ /* 0x000ff6000b800000 */
[----:B------:R-:W0:Y:S01]  /*0220*/  LDC.U16 R6, c[0x0][0x3de] ;  /* 0x0000f780ff067b82 */ /* 0x000e220000000400 */
[----:B------:R-:W-:Y:S01]  /*0230*/  UIADD3 UR4, UPT, UPT, UR14, -0x1, UR9 ;  /* 0xffffffff0e047890 */ /* 0x000fe2000fffe009 */
[----:B------:R-:W-:-:S05]  /*0240*/  UMOV UR5, URZ ;  /* 0x000000ff00057c82 */ /* 0x000fca0008000000 */
[----:B------:R-:W-:Y:S01]  /*0250*/  MOV R8, UR4 ;  /* 0x0000000400087c02 */ /* 0x000fe20008000f00 */
[----:B------:R-:W-:-:S06]  /*0260*/  ULOP3.LUT UR4, UR4, UR14, URZ, 0x3c, !UPT ;  /* 0x0000000e04047292 */ /* 0x000fcc000f8e3cff */
[----:B------:R-:W-:Y:S02]  /*0270*/  ISETP.LE.AND P2, PT, RZ, UR4, PT ;  /* 0x00000004ff007c0c */ /* 0x000fe4000bf43270 */
[-C--:B0-----:R-:W-:Y:S02]  /*0280*/  IABS R7, R6.reuse ;  /* 0x0000000600077213 */ /* 0x081fe40000000000 */
[----:B------:R-:W-:Y:S02]  /*0290*/  IABS R6, R6 ;  /* 0x0000000600067213 */ /* 0x000fe40000000000 */
[----:B------:R-:W0:Y:S03]  /*02a0*/  I2F.RP R2, R7 ;  /* 0x0000000700027306 */ /* 0x000e260000209400 */
[----:B------:R-:W-:-:S05]  /*02b0*/  IMAD.MOV R6, RZ, RZ, -R6 ;  /* 0x000000ffff067224 */ /* 0x000fca00078e0a06 */
[----:B0-----:R-:W0:Y:S02]  /*02c0*/  MUFU.RCP R2, R2 ;  /* 0x0000000200027308 */ /* 0x001e240000001000 */
[----:B0-----:R-:W-:Y:S01]  /*02d0*/  VIADD R4, R2, 0xffffffe ;  /* 0x0ffffffe02047836 */ /* 0x001fe20000000000 */
[----:B------:R-:W-:Y:S02]  /*02e0*/  IABS R2, R8 ;  /* 0x0000000800027213 */ /* 0x000fe40000000000 */
[----:B------:R-:W0:Y:S03]  /*02f0*/  LDC R8, c[0x0][0x3cc] ;  /* 0x0000f300ff087b82 */ /* 0x000e260000000800 */
[----:B------:R1:W2:Y:S02]  /*0300*/  F2I.FTZ.U32.TRUNC.NTZ R5, R4 ;  /* 0x0000000400057305 */ /* 0x0002a4000021f000 */
[----:B-1----:R-:W-:-:S02]  /*0310*/  IMAD.MOV.U32 R4, RZ, RZ, RZ ;  /* 0x000000ffff047224 */ /* 0x002fc400078e00ff */
[----:B--2---:R-:W-:-:S04]  /*0320*/  IMAD.MOV R10, RZ, RZ, -R5 ;  /* 0x000000ffff0a7224 */ /* 0x004fc800078e0a05 */
[----:B------:R-:W-:-:S04]  /*0330*/  IMAD R9, R10, R7, RZ ;  /* 0x000000070a097224 */ /* 0x000fc800078e02ff */
[----:B------:R-:W-:Y:S01]  /*0340*/  IMAD.HI.U32 R5, R5, R9, R4 ;  /* 0x0000000905057227 */ /* 0x000fe200078e0004 */
[----:B------:R-:W-:-:S03]  /*0350*/  MOV R9, R6 ;  /* 0x0000000600097202 */ /* 0x000fc60000000f00 */
[----:B------:R-:W-:Y:S02]  /*0360*/  IMAD.SHL.U32 R4, R0, 0x2, RZ ;  /* 0x0000000200047824 */ /* 0x000fe400078e00ff */
[----:B------:R-:W-:-:S04]  /*0370*/  IMAD.HI.U32 R6, R5, R2, RZ ;  /* 0x0000000205067227 */ /* 0x000fc800078e00ff */
[----:B------:R-:W-:-:S05]  /*0380*/  IMAD R2, R6, R9, R2 ;  /* 0x0000000906027224 */ /* 0x000fca00078e0202 */
[----:B------:R-:W-:-:S13]  /*0390*/  ISETP.GT.U32.AND P1, PT, R7, R2, PT ;  /* 0x000000020700720c */ /* 0x000fda0003f24070 */
[----:B------:R-:W-:Y:S02]  /*03a0*/  @!P1 IMAD.IADD R2, R2, 0x1, -R7 ;  /* 0x0000000102029824 */ /* 0x000fe400078e0a07 */
[----:B------:R-:W-:Y:S01]  /*03b0*/  @!P1 VIADD R6, R6, 0x1 ;  /* 0x0000000106069836 */ /* 0x000fe20000000000 */
[----:B------:R-:W-:Y:S02]  /*03c0*/  ISETP.NE.AND P1, PT, RZ, UR14, PT ;  /* 0x0000000eff007c0c */ /* 0x000fe4000bf25270 */
[----:B------:R-:W-:Y:S02]  /*03d0*/  ISETP.GE.U32.AND P0, PT, R2, R7, PT ;  /* 0x000000070200720c */ /* 0x000fe40003f06070 */
[----:B------:R-:W-:-:S04]  /*03e0*/  SHF.R.U32.HI R2, RZ, 0x1, R0 ;  /* 0x00000001ff027819 */ /* 0x000fc80000011600 */
[----:B------:R-:W-:-:S04]  /*03f0*/  LOP3.LUT R5, R2, 0x1, RZ, 0xc0, !PT ;  /* 0x0000000102057812 */ /* 0x000fc800078ec0ff */
[----:B------:R-:W-:-:S03]  /*0400*/  LOP3.LUT R5, R5, 0x3fc, R0, 0xf8, !PT ;  /* 0x000003fc05057812 */ /* 0x000fc600078ef800 */
[----:B------:R-:W-:Y:S02]  /*0410*/  @P0 IADD3 R6, PT, PT, R6, 0x1, RZ ;  /* 0x0000000106060810 */ /* 0x000fe40007ffe0ff */
[----:B------:R-:W-:Y:S02]  /*0420*/  LOP3.LUT R5, R5, 0x2, R4, 0xf8, !PT ;  /* 0x0000000205057812 */ /* 0x000fe400078ef804 */
[----:B0-----:R-:W-:Y:S01]  /*0430*/  LOP3.LUT R4, R8, 0xffff, RZ, 0xc0, !PT ;  /* 0x0000ffff08047812 */ /* 0x001fe200078ec0ff */
[----:B------:R-:W-:Y:S02]  /*0440*/  IMAD.MOV.U32 R2, RZ, RZ, R6 ;  /* 0x000000ffff027224 */ /* 0x000fe400078e0006 */
[----:B------:R-:W-:-:S03]  /*0450*/  VIADD R5, R5, UR13 ;  /* 0x0000000d05057c36 */ /* 0x000fc60008000000 */
[----:B------:R-:W-:Y:S02]  /*0460*/  @!P2 IADD3 R2, PT, PT, RZ, -R2, RZ ;  /* 0x80000002ff02a210 */ /* 0x000fe40007ffe0ff */
[----:B------:R-:W-:-:S07]  /*0470*/  @!P1 LOP3.LUT R2, RZ, UR14, RZ, 0x33, !PT ;  /* 0x0000000eff029c12 */ /* 0x000fce000f8e33ff */
.L_x_130:
[----:B0-----:R-:W0:Y:S01]  /*0480*/  LDCU.64 UR6, c[0x0][0x3b0] ;  /* 0x00007600ff0677ac */ /* 0x001e220008000a00 */
[----:B------:R-:W-:-:S04]  /*0490*/  UIADD3 UR4, UPT, UPT, UR24, UR5, URZ ;  /* 0x0000000518047290 */ /* 0x000fc8000fffe0ff */
[----:B0-----:R-:W-:Y:S01]  /*04a0*/  UIMAD.WIDE UR6, UR4, 0x4, UR6 ;  /* 0x00000004040678a5 */ /* 0x001fe2000f8e0206 */
[----:B------:R-:W-:-:S06]  /*04b0*/  IABS R11, R4 ;  /* 0x00000004000b7213 */ /* 0x000fcc0000000000 */
[----:B------:R-:W0:Y:S01]  /*04c0*/  LDCU UR4, c[0x0][0x3d0] ;  /* 0x00007a00ff0477ac */ /* 0x000e220008000800 */
[----:B---3--:R-:W-:Y:S01]  /*04d0*/  MOV R7, UR7 ;  /* 0x0000000700077c02 */ /* 0x008fe20008000f00 */
[----:B------:R-:W-:-:S05]  /*04e0*/  IMAD.U32 R6, RZ, RZ, UR6 ;  /* 0x00000006ff067e24 */ /* 0x000fca000f8e00ff */
[----:B------:R-:W2:Y:S01]  /*04f0*/  LDG.E.CONSTANT R7, desc[UR16][R6.64] ;  /* 0x0000001006077981 */ /* 0x000ea2000c1e9900 */
[----:B------:R-:W1:Y:S01]  /*0500*/  I2F.RP R10, R11 ;  /* 0x0000000b000a7306 */ /* 0x000e620000209400 */
[----:B------:R-:W-:-:S07]  /*0510*/  IABS R14, R4 ;  /* 0x00000004000e7213 */ /* 0x000fce0000000000 */
[----:B-1----:R-:W1:Y:S02]  /*0520*/  MUFU.RCP R10, R10 ;  /* 0x0000000a000a7308 */ /* 0x002e640000001000 */
[----:B-1----:R-:W-:Y:S01]  /*0530*/  VIADD R8, R10, 0xffffffe ;  /* 0x0ffffffe0a087836 */ /* 0x002fe20000000000 */
[----:B------:R-:W-:-:S05]  /*0540*/  IADD3 R10, PT, PT, RZ, -R14, RZ ;  /* 0x8000000eff0a7210 */ /* 0x000fca0007ffe0ff */
[----:B------:R1:W3:Y:S02]  /*0550*/  F2I.FTZ.U32.TRUNC.NTZ R9, R8 ;  /* 0x0000000800097305 */ /* 0x0002e4000021f000 */
[----:B-1----:R-:W-:Y:S02]  /*0560*/  IMAD.MOV.U32 R8, RZ, RZ, RZ ;  /* 0x000000ffff087224 */ /* 0x002fe400078e00ff */
[----:B---3--:R-:W-:-:S04]  /*0570*/  IMAD.MOV R12, RZ, RZ, -R9 ;  /* 0x000000ffff0c7224 */ /* 0x008fc800078e0a09 */
        /* <DEDUP_REMOVED lines=12> */
[----:B------:R-:W-:-:S05]  /*0640*/  @P0 IADD3 R9, PT, PT, R9, 0x1, RZ ;  /* 0x0000000109090810 */ /* 0x000fca0007ffe0ff */
[----:B------:R-:W-:Y:S01]  /*0650*/  @!P2 IMAD.MOV R9, RZ, RZ, -R9 ;  /* 0x000000ffff09a224 */ /* 0x000fe200078e0a09 */
[----:B------:R-:W-:-:S04]  /*0660*/  @!P1 LOP3.LUT R9, RZ, R4, RZ, 0x33, !PT ;  /* 0x00000004ff099212 */ /* 0x000fc800078e33ff */
[----:B0-----:R-:W-:Y:S01]  /*0670*/  ISETP.GE.U32.AND P0, PT, R9, UR4, PT ;  /* 0x0000000409007c0c */ /* 0x001fe2000bf06070 */
[----:B------:R-:W-:-:S12]  /*0680*/  UMOV UR4, UR5 ;  /* 0x0000000500047c82 */ /* 0x000fd80008000000 */
[----:B------:R-:W-:Y:S05]  /*0690*/  @P0 BRA `(.L_x_126) ;  /* 0x0000000000880947 */ /* 0x000fea0003800000 */
[----:B------:R-:W-:Y:S01]  /*06a0*/  ISETP.GE.AND P0, PT, R2, 0x1, PT ;  /* 0x000000010200780c */ /* 0x000fe20003f06270 */
[----:B------:R-:W-:-:S12]  /*06b0*/  UIADD3 UR5, UPT, UPT, UR4, 0x1, URZ ;  /* 0x0000000104057890 */ /* 0x000fd8000fffe0ff */
[----:B------:R-:W-:Y:S01]  /*06c0*/  VOTEU.ANY UP0, P0 ;  /* 0x0000000000ff7886 */ /* 0x000fe20000000100 */
[----:B------:R-:W-:-:S09]  /*06d0*/  UISETP.EQ.OR UP0, UPT, UR10, -0x1, !UP0 ;  /* 0xffffffff0a00788c */ /* 0x000fd2000c702670 */
[----:B------:R-:W-:Y:S05]  /*06e0*/  BRA.U UP0, `(.L_x_127) ;  /* 0x0000000100687547 */ /* 0x000fea000b800000 */
        /* <DEDUP_REMOVED lines=10> */
.L_x_129:
[----:B0-----:R-:W-:-:S04]  /*0790*/  IMAD R9, R11, UR14, RZ ;  /* 0x0000000e0b097c24 */ /* 0x001fc8000f8e02ff */
[----:B------:R-:W-:-:S05]  /*07a0*/  IMAD.IADD R10, R9, 0x1, R0 ;  /* 0x00000001090a7824 */ /* 0x000fca00078e0200 */
[----:B------:R-:W-:-:S04]  /*07b0*/  IADD3 R8, PT, PT, R10, UR13, RZ ;  /* 0x0000000d0a087c10 */ /* 0x000fc8000fffe0ff */
[----:B------:R-:W-:-:S04]  /*07c0*/  ISETP.GE.U32.AND P0, PT, R8, UR18, PT ;  /* 0x0000001208007c0c */ /* 0x000fc8000bf06070 */
[----:B------:R-:W-:-:S13]  /*07d0*/  ISETP.GE.OR P0, PT, R10, UR9, P0 ;  /* 0x000000090a007c0c */ /* 0x000fda0008706670 */
[----:B------:R-:W-:Y:S05]  /*07e0*/  @P0 BRA `(.L_x_128) ;  /* 0x0000000000240947 */ /* 0x000fea0003800000 */
[----:B------:R-:W-:-:S04]  /*07f0*/  IMAD.IADD R9, R12, 0x1, R9 ;  /* 0x000000010c097824 */ /* 0x000fc800078e0209 */
[----:B---3--:R-:W-:-:S06]  /*0800*/  IMAD.WIDE R8, R9, 0x2, R6 ;  /* 0x0000000209087825 */ /* 0x008fcc00078e0206 */
[----:B------:R-:W2:Y:S01]  /*0810*/  LDG.E.U16.CONSTANT R9, desc[UR16][R8.64] ;  /* 0x0000001008097981 */ /* 0x000ea2000c1e9500 */
[----:B------:R-:W-:Y:S01]  /*0820*/  IADD3 R10, PT, PT, R10, UR15, RZ ;  /* 0x0000000f0a0a7c10 */ /* 0x000fe2000fffe0ff */
[----:B------:R-:W-:-:S03]  /*0830*/  VIADD R11, R11, 0x1 ;  /* 0x000000010b0b7836 */ /* 0x000fc60000000000 */
[----:B------:R-:W-:Y:S02]  /*0840*/  LEA R10, R10, UR4, 0x1 ;  /* 0x000000040a0a7c11 */ /* 0x000fe4000f8e08ff */
[----:B------:R-:W-:-:S03]  /*0850*/  ISETP.NE.AND P0, PT, R11, R2, PT ;  /* 0x000000020b00720c */ /* 0x000fc60003f05270 */
[----:B--2---:R0:W-:Y:S10]  /*0860*/  STS.U16 [R10], R9 ;  /* 0x000000090a007388 */ /* 0x0041f40000000400 */
[----:B------:R-:W-:Y:S05]  /*0870*/  @P0 BRA `(.L_x_129) ;  /* 0xfffffffc00c40947 */ /* 0x000fea000383ffff */
.L_x_128:
[----:B------:R-:W-:Y:S05]  /*0880*/  BSYNC.RECONVERGENT B0 ;  /* 0x0000000000007941 */ /* 0x000fea0003800200 */
.L_x_127:
[----:B------:R-:W-:-:S09]  /*0890*/  UISETP.NE.AND UP0, UPT, UR5, UR8, UPT ;  /* 0x000000080500728c */ /* 0x000fd2000bf05270 */
[----:B------:R-:W-:Y:S05]  /*08a0*/  BRA.U UP0, `(.L_x_130) ;  /* 0xfffffff900f47547 */ /* 0x000fea000b83ffff */
[----:B------:R-:W-:-:S05]  /*08b0*/  UMOV UR4, UR8 ;  /* 0x0000000800047c82 */ /* 0x000fca0008000000 */
.L_x_126:
[----:B------:R-:W-:-:S06]  /*08c0*/  UISETP.NE.AND UP0, UPT, UR10, -0x1, UPT ;  /* 0xffffffff0a00788c */ /* 0x000fcc000bf05270 */
[----:B------:R-:W-:-:S13]  /*08d0*/  PLOP3.LUT P0, PT, PT, PT, UP0, 0x80, 0x8 ;  /* 0x000000000008781c */ /* 0x000fda0003f0f008 */
[----:B------:R-:W-:Y:S05]  /*08e0*/  @!P0 EXIT ;  /* 0x000000000000894d */ /* 0x000fea0003800000 */
[----:B------:R-:W1:Y:S01]  /*08f0*/  LDCU UR6, c[0x0][0x3d4] ;  /* 0x00007a80ff0677ac */ /* 0x000e620008000800 */
[----:B------:R-:W-:Y:S01]  /*0900*/  BAR.SYNC.DEFER_BLOCKING 0x0 ;  /* 0x0000000000007b1d */ /* 0x000fe20000010000 */
[----:B-1----:R-:W-:-:S04]  /*0910*/  ISETP.GE.U32.AND P0, PT, R3, UR6, PT ;  /* 0x0000000603007c0c */ /* 0x002fc8000bf06070 */
[----:B------:R-:W-:-:S13]  /*0920*/  ISETP.GE.U32.OR P0, PT, R0, UR14, P0 ;  /* 0x0000000e00007c0c */ /* 0x000fda0008706470 */
[----:B------:R-:W-:Y:S05]  /*0930*/  @P0 EXIT ;  /* 0x000000000000094d */ /* 0x000fea0003800000 */
[----:B------:R-:W1:Y:S02]  /*0940*/  LDCU UR7, c[0x0][0x3d8] ;  /* 0x00007b00ff0777ac */ /* 0x000e640008000800 */
[----:B-1----:R-:W-:-:S04]  /*0950*/  UIMAD.WIDE.U32 UR6, UR7, UR6, URZ ;  /* 0x00000006070672a5 */ /* 0x002fc8000f8e00ff */
[----:B------:R-:W-:Y:S02]  /*0960*/  UIMAD UR5, UR10, UR7, URZ ;  /* 0x000000070a0572a4 */ /* 0x000fe4000f8e02ff */
[----:B------:R-:W-:Y:S02]  /*0970*/  UIMAD.WIDE.U32 UR8, UR6, UR10, URZ ;  /* 0x0000000a060872a5 */ /* 0x000fe4000f8e00ff */
[----:B------:R-:W-:-:S03]  /*0980*/  UIMAD UR5, UR6, UR11, UR5 ;  /* 0x0000000b060572a4 */ /* 0x000fc6000f8e0205 */
[----:B------:R-:W1:Y:S01]  /*0990*/  LDCU.U16 UR6, c[0x0][0x3ca] ;  /* 0x00007940ff0677ac */ /* 0x000e620008000400 */
[----:B------:R-:W-:-:S04]  /*09a0*/  UIADD3 UR14, UPT, UPT, UR9, UR5, URZ ;  /* 0x00000005090e7290 */ /* 0x000fc8000fffe0ff */
[----:B------:R-:W-:-:S09]  /*09b0*/  UISETP.NE.U32.AND UP0, UPT, UR14, URZ, UPT ;  /* 0x000000ff0e00728c */ /* 0x000fd2000bf05070 */
[----:B------:R-:W-:Y:S05]  /*09c0*/  BRA.U UP0, `(.L_x_131) ;  /* 0x0000000100707547 */ /* 0x000fea000b800000 */
[----:B-1----:R-:W1:Y:S01]  /*09d0*/  I2F.U32.RP R0, UR6 ;  /* 0x0000000600007d06 */ /* 0x002e620008209000 */
[----:B------:R-:W-:-:S07]  /*09e0*/  ISETP.NE.U32.AND P1, PT, RZ, UR6, PT ;  /* 0x00000006ff007c0c */ /* 0x000fce000bf25070 */
[----:B-1----:R-:W1:Y:S02]  /*09f0*/  MUFU.RCP R0, R0 ;  /* 0x0000000000007308 */ /* 0x002e640000001000 */
[----:B-1----:R-:W-:-:S06]  /*0a00*/  IADD3 R4, PT, PT, R0, 0xffffffe, RZ ;  /* 0x0ffffffe00047810 */ /* 0x002fcc0007ffe0ff */
[----:B------:R1:W3:Y:S02]  /*0a10*/  F2I.FTZ.U32.TRUNC.NTZ R5, R4 ;  /* 0x0000000400057305 */ /* 0x0002e4000021f000 */
[----:B-1----:R-:W-:Y:S02]  /*0a20*/  HFMA2 R4, -RZ, RZ, 0, 0 ;  /* 0x00000000ff047431 */ /* 0x002fe400000001ff */
[----:B---3--:R-:W-:-:S04]  /*0a30*/  IMAD.MOV R7, RZ, RZ, -R5 ;  /* 0x000000ffff077224 */ /* 0x008fc800078e0a05 */
[----:B------:R-:W-:-:S04]  /*0a40*/  IMAD R7, R7, UR6, RZ ;  /* 0x0000000607077c24 */ /* 0x000fc8000f8e02ff */
[----:B------:R-:W-:-:S06]  /*0a50*/  IMAD.HI.U32 R5, R5, R7, R4 ;  /* 0x0000000705057227 */ /* 0x000fcc00078e0004 */
[----:B------:R-:W-:-:S05]  /*0a60*/  IMAD.HI.U32 R5, R5, UR8, RZ ;  /* 0x0000000805057c27 */ /* 0x000fca000f8e00ff */
[----:B------:R-:W-:Y:S02]  /*0a70*/  R2UR UR7, R5 ;  /* 0x00000000050772ca */ /* 0x000fe400000e0000 */
[----:B------:R-:W-:-:S11]  /*0a80*/  MOV R5, RZ ;  /* 0x000000ff00057202 */ /* 0x000fd60000000f00 */
[----:B------:R-:W-:Y:S02]  /*0a90*/  UIADD3 UR5, UPT, UPT, URZ, -UR7, URZ ;  /* 0x80000007ff057290 */ /* 0x000fe4000fffe0ff */
[----:B------:R-:W-:Y:S02]  /*0aa0*/  MOV R2, UR7 ;  /* 0x0000000700027c02 */ /* 0x000fe40008000f00 */
[----:B------:R-:W-:-:S06]  /*0ab0*/  UIMAD UR5, UR6, UR5, UR8 ;  /* 0x00000005060572a4 */ /* 0x000fcc000f8e0208 */
[----:B------:R-:W-:-:S05]  /*0ac0*/  IMAD.U32 R0, RZ, RZ, UR5 ;  /* 0x00000005ff007e24 */ /* 0x000fca000f8e00ff */
[----:B------:R-:W-:-:S13]  /*0ad0*/  ISETP.GE.U32.AND P0, PT, R0, UR6, PT ;  /* 0x0000000600007c0c */ /* 0x000fda000bf06070 */
[----:B------:R-:W-:Y:S01]  /*0ae0*/  @P0 VIADD R2, R2, 0x1 ;  /* 0x0000000102020836 */ /* 0x000fe20000000000 */
[----:B------:R-:W-:-:S04]  /*0af0*/  @P0 IADD3 R0, PT, PT, R0, -UR6, RZ ;  /* 0x8000000600000c10 */ /* 0x000fc8000fffe0ff */
[----:B------:R-:W-:Y:S02]  /*0b00*/  @P0 R2UR UR7, R2 ;  /* 0x00000000020702ca */ /* 0x000fe400000e0000 */
[----:B------:R-:W-:Y:S02]  /*0b10*/  ISETP.GE.U32.AND P0, PT, R0, UR6, PT ;  /* 0x0000000600007c0c */ /* 0x000fe4000bf06070 */
[----:B------:R-:W-:-:S09]  /*0b20*/  @!P1 LOP3.LUT R2, RZ, UR6, RZ, 0x33, !PT ;  /* 0x00000006ff029c12 */ /* 0x000fd2000f8e33ff */
[----:B------:R-:W-:-:S05]  /*0b30*/  IMAD.U32 R0, RZ, RZ, UR7 ;  /* 0x00000007ff007e24 */ /* 0x000fca000f8e00ff */
[----:B------:R-:W-:-:S04]  /*0b40*/  @P0 IADD3 R0, PT, PT, R0, 0x1, RZ ;  /* 0x0000000100000810 */ /* 0x000fc80007ffe0ff */
[----:B------:R-:W-:Y:S02]  /*0b50*/  @P0 R2UR UR7, R0 ;  /* 0x00000000000702ca */ /* 0x000fe400000e0000 */
[----:B------:R-:W-:-:S13]  /*0b60*/  @!P1 R2UR UR7, R2 ;  /* 0x00000000020792ca */ /* 0x000fda00000e0000 */
[----:B------:R-:W-:Y:S01]  /*0b70*/  IMAD.U32 R4, RZ, RZ, UR7 ;  /* 0x00000007ff047e24 */ /* 0x000fe2000f8e00ff */
[----:B------:R-:W-:Y:S06]  /*0b80*/  BRA `(.L_x_132) ;  /* 0x0000000000107947 */ /* 0x000fec0003800000 */
.L_x_131:
[----:B------:R-:W-:-:S07]  /*0b90*/  MOV R0, 0xbb0 ;  /* 0x00000bb000007802 */ /* 0x000fce0000000f00 */
[----:B01-3--:R-:W-:Y:S05]  /*0ba0*/  CALL.REL.NOINC `($__internal_9_$__cuda_sm20_div_u64) ;  /* 0x0000003400607944 */ /* 0x00bfea0003c00000 */
[----:B------:R-:W-:Y:S01]  /*0bb0*/  IMAD.MOV.U32 R4, RZ, RZ, R2 ;  /* 0x000000ffff047224 */ /* 0x000fe200078e0002 */
[----:B------:R-:W-:-:S07]  /*0bc0*/  MOV R5, R7 ;  /* 0x0000000700057202 */ /* 0x000fce0000000f00 */
.L_x_132:
[----:B0-----:R-:W0:Y:S01]  /*0bd0*/  LDC.U16 R10, c[0x0][0x3ca] ;  /* 0x0000f280ff0a7b82 */ /* 0x001e220000000400 */
[----:B------:R-:W1:Y:S01]  /*0be0*/  LDCU UR10, c[0x0][0x3d8] ;  /* 0x00007b00ff0a77ac */ /* 0x000e620008000800 */
[----:B------:R-:W2:Y:S01]  /*0bf0*/  LDCU.64 UR6, c[0x0][0x398] ;  /* 0x00007300ff0677ac */ /* 0x000ea20008000a00 */
        /* <DEDUP_REMOVED lines=9> */
[----:B------:R-:W-:Y:S01]  /*0c90*/  IMAD.HI.U32 R7, R7, R9, R6 ;  /* 0x0000000907077227 */ /* 0x000fe200078e0006 */
[----:B------:R-:W-:-:S05]  /*0ca0*/  LOP3.LUT R6, RZ, R10, RZ, 0x33, !PT ;  /* 0x0000000aff067212 */ /* 0x000fca00078e33ff */
        /* <DEDUP_REMOVED lines=8> */
[----:B------:R-:W-:-:S04]  /*0d30*/  @P1 IADD3 R9, PT, PT, R9, 0x1, RZ ;  /* 0x0000000109091810 */ /* 0x000fc80007ffe0ff */
[----:B------:R-:W-:-:S04]  /*0d40*/  SEL R9, R6, R9, !P0 ;  /* 0x0000000906097207 */ /* 0x000fc80004000000 */
[----:B------:R-:W-:-:S04]  /*0d50*/  IADD3 R0, P1, PT, R9, R4, RZ ;  /* 0x0000000409007210 */ /* 0x000fc80007f3e0ff */
[----:B------:R-:W-:Y:S02]  /*0d60*/  LEA.HI.X.SX32 R9, R9, R5, 0x1, P1 ;  /* 0x0000000509097211 */ /* 0x000fe400008f0eff */
[----:B--2---:R-:W-:-:S04]  /*0d70*/  LEA R8, P1, R0, UR6, 0x1 ;  /* 0x0000000600087c11 */ /* 0x004fc8000f8208ff */
[----:B------:R-:W-:Y:S01]  /*0d80*/  LEA.HI.X R9, R0, UR7, R9, 0x1, P1 ;  /* 0x0000000700097c11 */ /* 0x000fe200088f0c09 */
[----:B------:R-:W0:Y:S04]  /*0d90*/  LDCU.S8 UR5, c[0x0][0x3e2] ;  /* 0x00007c40ff0577ac */ /* 0x000e280008000200 */
[----:B------:R1:W5:Y:S01]  /*0da0*/  LDG.E.U16.CONSTANT R2, desc[UR16][R8.64] ;  /* 0x0000001008027981 */ /* 0x000362000c1e9500 */
[----:B------:R-:W2:Y:S01]  /*0db0*/  LDCU UR7, c[0x0][0x3e0] ;  /* 0x00007c00ff0777ac */ /* 0x000ea20008000800 */
[----:B0-----:R-:W-:Y:S01]  /*0dc0*/  ISETP.NE.AND P1, PT, RZ, UR5, PT ;  /* 0x00000005ff007c0c */ /* 0x001fe2000bf25270 */
[----:B--2---:R-:W-:-:S04]  /*0dd0*/  ULOP3.LUT UR7, UR7, 0xffff, URZ, 0xc0, !UPT ;  /* 0x0000ffff07077892 */ /* 0x004fc8000f8ec0ff */
[----:B------:R-:W-:-:S08]  /*0de0*/  UISETP.GE.U32.AND UP0, UPT, UR7, 0x4, UPT ;  /* 0x000000040700788c */ /* 0x000fd0000bf06070 */
[----:B------:R-:W0:Y:S01]  /*0df0*/  @!P1 I2F.BF16 R0, 0x80 ;  /* 0x0000008000009906 */ /* 0x000e220000202400 */
[----:B------:R-:W-:Y:S01]  /*0e00*/  @!P1 IMAD.MOV.U32 R11, RZ, RZ, RZ ;  /* 0x000000ffff0b9224 */ /* 0x000fe200078e00ff */
[----:B-1----:R-:W-:Y:S06]  /*0e10*/  @!P1 BRA `(.L_x_133) ;  /* 0x0000000000a89947 */ /* 0x002fec0003800000 */
[-C--:B------:R-:W-:Y:S01]  /*0e20*/  IABS R12, R10.reuse ;  /* 0x0000000a000c7213 */ /* 0x080fe20000000000 */
[----:B------:R-:W-:Y:S01]  /*0e30*/  IMAD.HI.U32 R7, R7, UR10, RZ ;  /* 0x0000000a07077c27 */ /* 0x000fe2000f8e00ff */
[----:B------:R-:W-:Y:S02]  /*0e40*/  IABS R14, UR13 ;  /* 0x0000000d000e7c13 */ /* 0x000fe40008000000 */
[----:B------:R-:W1:Y:S01]  /*0e50*/  I2F.RP R11, R12 ;  /* 0x0000000c000b7306 */ /* 0x000e620000209400 */
[----:B------:R-:W-:-:S07]  /*0e60*/  IABS R15, R10 ;  /* 0x0000000a000f7213 */ /* 0x000fce0000000000 */
[----:B-1----:R-:W1:Y:S02]  /*0e70*/  MUFU.RCP R11, R11 ;  /* 0x0000000b000b7308 */ /* 0x002e640000001000 */
[----:B-1----:R-:W-:Y:S01]  /*0e80*/  IADD3 R8, PT, PT, R11, 0xffffffe, RZ ;  /* 0x0ffffffe0b087810 */ /* 0x002fe20007ffe0ff */
[----:B------:R-:W-:-:S05]  /*0e90*/  IMAD.MOV R11, RZ, RZ, -R15 ;  /* 0x000000ffff0b7224 */ /* 0x000fca00078e0a0f */
[----:B------:R1:W2:Y:S02]  /*0ea0*/  F2I.FTZ.U32.TRUNC.NTZ R9, R8 ;  /* 0x0000000800097305 */ /* 0x0002a4000021f000 */
[----:B-1----:R-:W-:Y:S02]  /*0eb0*/  HFMA2 R8, -RZ, RZ, 0, 0 ;  /* 0x00000000ff087431 */ /* 0x002fe400000001ff */
[----:B--2---:R-:W-:-:S04]  /*0ec0*/  IMAD.MOV R13, RZ, RZ, -R9 ;  /* 0x000000ffff0d7224 */ /* 0x004fc800078e0a09 */
[----:B------:R-:W-:-:S04]  /*0ed0*/  IMAD R13, R13, R12, RZ ;  /* 0x0000000c0d0d7224 */ /* 0x000fc800078e02ff */
[----:B------:R-:W-:-:S06]  /*0ee0*/  IMAD.HI.U32 R9, R9, R13, R8 ;  /* 0x0000000d09097227 */ /* 0x000fcc00078e0008 */
[----:B------:R-:W-:Y:S01]  /*0ef0*/  IMAD.HI.U32 R8, R9, R14, RZ ;  /* 0x0000000e09087227 */ /* 0x000fe200078e00ff */
[----:B------:R-:W-:-:S03]  /*0f00*/  IADD3 R9, PT, PT, RZ, -R7, RZ ;  /* 0x80000007ff097210 */ /* 0x000fc60007ffe0ff */
[----:B------:R-:W-:Y:S02]  /*0f10*/  IMAD R11, R8, R11, R14 ;  /* 0x0000000b080b7224 */ /* 0x000fe400078e020e */
[----:B------:R-:W-:Y:S01]  /*0f20*/  IMAD R9, R10, R9, UR10 ;  /* 0x0000000a0a097e24 */ /* 0x000fe2000f8e0209 */
[----:B------:R-:W1:Y:S02]  /*0f30*/  LDCU.64 UR10, c[0x0][0x3a0] ;  /* 0x00007400ff0a77ac */ /* 0x000e640008000a00 */
[----:B------:R-:W-:Y:S02]  /*0f40*/  ISETP.GT.U32.AND P6, PT, R12, R11, PT ;  /* 0x0000000b0c00720c */ /* 0x000fe40003fc4070 */
[----:B------:R-:W-:-:S11]  /*0f50*/  ISETP.GE.U32.AND P4, PT, R9, R10, PT ;  /* 0x0000000a0900720c */ /* 0x000fd60003f86070 */
[----:B------:R-:W-:Y:S02]  /*0f60*/  @!P6 IMAD.IADD R11, R11, 0x1, -R12 ;  /* 0x000000010b0be824 */ /* 0x000fe400078e0a0c */
[----:B------:R-:W-:Y:S01]  /*0f70*/  @P4 IADD3 R9, PT, PT, R9, -R10, RZ ;  /* 0x8000000a09094210 */ /* 0x000fe20007ffe0ff */
[----:B------:R-:W-:Y:S02]  /*0f80*/  @!P6 VIADD R8, R8, 0x1 ;  /* 0x000000010808e836 */ /* 0x000fe40000000000 */
[----:B------:R-:W-:Y:S01]  /*0f90*/  ISETP.GE.U32.AND P5, PT, R11, R12, PT ;  /* 0x0000000c0b00720c */ /* 0x000fe20003fa6070 */
[----:B------:R-:W-:Y:S01]  /*0fa0*/  @P4 VIADD R7, R7, 0x1 ;  /* 0x0000000107074836 */ /* 0x000fe20000000000 */
[----:B------:R-:W-:Y:S02]  /*0fb0*/  LOP3.LUT R11, R10, UR13, RZ, 0x3c, !PT ;  /* 0x0000000d0a0b7c12 */ /* 0x000fe4000f8e3cff */
[----:B------:R-:W-:Y:S02]  /*0fc0*/  ISETP.GE.U32.AND P2, PT, R9, R10, PT ;  /* 0x0000000a0900720c */ /* 0x000fe40003f46070 */
[----:B------:R-:W-:-:S02]  /*0fd0*/  ISETP.GE.AND P3, PT, R11, RZ, PT ;  /* 0x000000ff0b00720c */ /* 0x000fc40003f66270 */
[----:B------:R-:W-:-:S05]  /*0fe0*/  ISETP.NE.AND P4, PT, R10, RZ, PT ;  /* 0x000000ff0a00720c */ /* 0x000fca0003f85270 */
[----:B------:R-:W-:-:S04]  /*0ff0*/  @P5 IADD3 R8, PT, PT, R8, 0x1, RZ ;  /* 0x0000000108085810 */ /* 0x000fc80007ffe0ff */
[----:B------:R-:W-:Y:S01]  /*1000*/  MOV R9, R8 ;  /* 0x0000000800097202 */ /* 0x000fe20000000f00 */
[----:B------:R-:W-:-:S03]  /*1010*/  @P2 VIADD R7, R7, 0x1 ;  /* 0x0000000107072836 */ /* 0x000fc60000000000 */
[----:B------:R-:W-:Y:S02]  /*1020*/  @!P3 IADD3 R9, PT, PT, RZ, -R9, RZ ;  /* 0x80000009ff09b210 */ /* 0x000fe40007ffe0ff */
[C---:B------:R-:W-:Y:S02]  /*1030*/  SEL R8, R6.reuse, R7, !P0 ;  /* 0x0000000706087207 */ /* 0x040fe40004000000 */
[----:B------:R-:W-:Y:S02]  /*1040*/  SEL R6, R6, R9, !P4 ;  /* 0x0000000906067207 */ /* 0x000fe40006000000 */
[----:B------:R-:W-:-:S03]  /*1050*/  LOP3.LUT R7, R4, 0xfffffffc, RZ, 0xc0, !PT ;  /* 0xfffffffc04077812 */ /* 0x000fc600078ec0ff */
[----:B------:R-:W-:-:S05]  /*1060*/  IMAD R6, R3, R8, R6 ;  /* 0x0000000803067224 */ /* 0x000fca00078e0206 */
[----:B-1----:R-:W-:Y:S02]  /*1070*/  IADD3 R4, P0, P2, R6, UR10, R7 ;  /* 0x0000000a06047c10 */ /* 0x002fe4000fa1e007 */
[----:B------:R-:W-:-:S04]  /*1080*/  SHF.R.S32.HI R7, RZ, 0x1f, R6 ;  /* 0x0000001fff077819 */ /* 0x000fc80000011406 */
[----:B------:R-:W-:-:S05]  /*1090*/  IADD3.X R5, PT, PT, R7, UR11, R5, P0, P2 ;  /* 0x0000000b07057c10 */ /* 0x000fca00087e4405 */
[----:B------:R-:W2:Y:S02]  /*10a0*/  LDG.E.U8.CONSTANT R4, desc[UR16][R4.64] ;  /* 0x0000001004047981 */ /* 0x000ea4000c1e9100 */
[----:B--2---:R-:W-:-:S07]  /*10b0*/  I2FP.F32.U32 R11, R4 ;  /* 0x00000004000b7245 */ /* 0x004fce0000201000 */
.L_x_133:
[----:B0-----:R-:W-:Y:S01]  /*10c0*/  @!P1 PRMT R0, R0, 0x5410, R0 ;  /* 0x0000541000009816 */ /* 0x001fe20000000000 */
[----:B------:R-:W-:Y:S06]  /*10d0*/  BRA.U !UP0, `(.L_x_134) ;  /* 0x00000025085c7547 */ /* 0x000fec000b800000 */
[----:B------:R-:W0:Y:S01]  /*10e0*/  LDCU.64 UR18, c[0x0][0x390] ;  /* 0x00007200ff1277ac */ /* 0x000e220008000a00 */
[----:B------:R-:W-:Y:S01]  /*10f0*/  SHF.R.U32.HI R10, RZ, 0x2, R10 ;  /* 0x00000002ff0a7819 */ /* 0x000fe2000001160a */
[----:B------:R-:W-:Y:S02]  /*1100*/  ULOP3.LUT UR10, UR8, 0xfffffffc, URZ, 0xc0, !UPT ;  /* 0xfffffffc080a7892 */ /* 0x000fe4000f8ec0ff */
[----:B------:R-:W-:Y:S02]  /*1110*/  UIADD3 UR27, UPT, UPT, UR26, 0x100, URZ ;  /* 0x000001001a1b7890 */ /* 0x000fe4000fffe0ff */
[----:B0-----:R-:W-:-:S04]  /*1120*/  UIADD3 UR10, UP0, UPT, UR10, UR18, URZ ;  /* 0x000000120a0a7290 */ /* 0x001fc8000ff1e0ff */
[----:B------:R-:W-:Y:S02]  /*1130*/  UIADD3.X UR11, UPT, UPT, UR14, UR19, URZ, UP0, !UPT ;  /* 0x000000130e0b7290 */ /* 0x000fe400087fe4ff */
[----:B------:R-:W-:-:S09]  /*1140*/  UISETP.NE.AND UP0, UPT, UR5, URZ, UPT ;  /* 0x000000ff0500728c */ /* 0x000fd2000bf05270 */
[----:B------:R-:W-:Y:S05]  /*1150*/  BRA.U !UP0, `(.L_x_135) ;  /* 0x00000011089c7547 */ /* 0x000fea000b800000 */
[----:B------:R0:W1:Y:S01]  /*1160*/  F2I.FTZ.TRUNC.NTZ R9, R11 ;  /* 0x0000000b00097305 */ /* 0x000062000021f100 */
[----:B------:R-:W-:Y:S01]  /*1170*/  IMAD.MOV.U32 R8, RZ, RZ, RZ ;  /* 0x000000ffff087224 */ /* 0x000fe200078e00ff */
[----:B------:R-:W-:Y:S02]  /*1180*/  ULOP3.LUT UR5, UR4, 0x3, URZ, 0xc0, !UPT ;  /* 0x0000000304057892 */ /* 0x000fe4000f8ec0ff */
[----:B------:R-:W-:-:S12]  /*1190*/  ULOP3.LUT UR6, UR4, 0x7ffffffc, URZ, 0xc0, !UPT ;  /* 0x7ffffffc04067892 */ /* 0x000fd8000f8ec0ff */
.L_x_143:
[----:B--2---:R-:W2:Y:S01]  /*11a0*/  LDCU UR15, c[0x0][0x3d8] ;  /* 0x00007b00ff0f77ac */ /* 0x004ea20008000800 */
[----:B0---4-:R-:W-:-:S04]  /*11b0*/  LEA R4, R8, UR13, 0x2 ;  /* 0x0000000d08047c11 */ /* 0x011fc8000f8e10ff */
[----:B--2---:R-:W-:-:S13]  /*11c0*/  ISETP.GE.U32.AND P0, PT, R4, UR15, PT ;  /* 0x0000000f04007c0c */ /* 0x004fda000bf06070 */
[----:B-1-3--:R-:W-:Y:S05]  /*11d0*/  @P0 BRA `(.L_x_134) ;  /* 0x00000024001c0947 */ /* 0x00afea0003800000 */
[----:B0-----:R-:W-:-:S13]  /*11e0*/  LOP3.LUT P0, R11, R8, 0x3, RZ, 0xc0, !PT ;  /* 0x00000003080b7812 */ /* 0x001fda000780c0ff */
[----:B------:R-:W-:Y:S05]  /*11f0*/  @P0 BRA `(.L_x_136) ;  /* 0x0000000000200947 */ /* 0x000fea0003800000 */
[----:B------:R-:W-:-:S05]  /*1200*/  IMAD R4, R3, UR15, R4 ;  /* 0x0000000f03047c24 */ /* 0x000fca000f8e0204 */
[----:B------:R-:W-:-:S04]  /*1210*/  SHF.R.S32.HI R5, RZ, 0x1f, R4 ;  /* 0x0000001fff057819 */ /* 0x000fc80000011404 */
[----:B------:R-:W-:Y:S01]  /*1220*/  LEA.HI R5, R5, R4, RZ, 0x4 ;  /* 0x0000000405057211 */ /* 0x000fe200078f20ff */
[----:B------:R-:W-:-:S03]  /*1230*/  HFMA2 R4, -RZ, RZ, 0, 9.5367431640625e-07 ;  /* 0x00000010ff047431 */ /* 0x000fc600000001ff */
[----:B------:R-:W-:-:S05]  /*1240*/  SHF.R.S32.HI R5, RZ, 0x4, R5 ;  /* 0x00000004ff057819 */ /* 0x000fca0000011405 */
[----:B------:R-:W-:-:S06]  /*1250*/  IMAD.WIDE R4, R5, R4, UR10 ;  /* 0x0000000a05047e25 */ /* 0x000fcc000f8e0204 */
[----:B------:R-:W2:Y:S04]  /*1260*/  LDG.E.128.CONSTANT R4, desc[UR16][R4.64] ;  /* 0x0000001004047981 */ /* 0x000ea8000c1e9d00 */
[----:B--2---:R0:W-:Y:S02]  /*1270*/  STL.128 [R1+0x100], R4 ;  /* 0x0001000401007387 */ /* 0x0041e40000100c00 */
.L_x_136:
[----:B------:R-:W-:Y:S02]  /*1280*/  LOP3.LUT R12, R8, 0xffff, RZ, 0xc0, !PT ;  /* 0x0000ffff080c7812 */ /* 0x000fe400078ec0ff */
[----:B------:R-:W-:-:S07]  /*1290*/  MOV R14, 0x12b0 ;  /* 0x000012b0000e7802 */ /* 0x000fce0000000f00 */
[----:B01---5:R-:W-:Y:S05]  /*12a0*/  CALL.REL.NOINC `($__internal_10_$__cuda_sm20_rem_u16) ;  /* 0x0000003000a87944 */ /* 0x023fea0003c00000 */
[----:B------:R-:W-:Y:S01]  /*12b0*/  PRMT R4, R13, 0x9910, RZ ;  /* 0x000099100d047816 */ /* 0x000fe200000000ff */
[----:B------:R-:W-:-:S03]  /*12c0*/  UISETP.NE.AND UP0, UPT, UR4, URZ, UPT ;  /* 0x000000ff0400728c */ /* 0x000fc6000bf05270 */
[----:B------:R-:W-:-:S13]  /*12d0*/  ISETP.NE.AND P0, PT, R4, RZ, PT ;  /* 0x000000ff0400720c */ /* 0x000fda0003f05270 */
[----:B------:R-:W0:Y:S02]  /*12e0*/  @!P0 I2F.BF16 R4, R9 ;  /* 0x0000000900048306 */ /* 0x000e240000202400 */
[----:B0-----:R-:W-:Y:S01]  /*12f0*/  @!P0 PRMT R0, R4, 0x5410, R4 ;  /* 0x0000541004008816 */ /* 0x001fe20000000004 */
[----:B------:R-:W-:Y:S06]  /*1300*/  BRA.U !UP0, `(.L_x_137) ;  /* 0x00000011081c7547 */ /* 0x000fec000b800000 */
[----:B------:R-:W-:-:S06]  /*1310*/  LEA R11, R11, UR27, 0x2 ;  /* 0x0000001b0b0b7c11 */ /* 0x000fcc000f8e10ff */
[----:B------:R-:W2:Y:S01]  /*1320*/  LDL R11, [R11] ;  /* 0x000000000b0b7983 */ /* 0x000ea20000100800 */
[----:B------:R-:W-:Y:S01]  /*1330*/  IMAD.MOV.U32 R12, RZ, RZ, 0x4b000000 ;  /* 0x4b000000ff0c7424 */ /* 0x000fe200078e00ff */
[----:B------:R-:W-:-:S04]  /*1340*/  ISETP.NE.AND P0, PT, R8, RZ, PT ;  /* 0x000000ff0800720c */ /* 0x000fc80003f05270 */
        /* <DEDUP_REMOVED lines=19> */
[-C--:B------:R-:W-:Y:S02]  /*1480*/  HMUL2.BF16_V2 R14, R14, R2.reuse.H0_H0 ;  /* 0x200000020e0e7232 */ /* 0x080fe40000200000 */
[----:B------:R-:W-:Y:S01]  /*1490*/  HMUL2.BF16_V2 R16, R16, R2.H0_H0 ;  /* 0x2000000210107232 */ /* 0x000fe20000200000 */
[----:B0-----:R-:W-:-:S07]  /*14a0*/  LEA R12, R5, R12, 0x18 ;  /* 0x0000000c050c7211 */ /* 0x001fce00078ec0ff */
.L_x_140:
[----:B0-----:R-:W-:-:S05]  /*14b0*/  IMAD R4, R13, UR7, RZ ;  /* 0x000000070d047c24 */ /* 0x001fca000f8e02ff */
[----:B------:R-:W-:Y:S02]  /*14c0*/  IADD3 R6, PT, PT, R4, UR7, RZ ;  /* 0x0000000704067c10 */ /* 0x000fe4000fffe0ff */
[----:B------:R-:W-:Y:S02]  /*14d0*/  SHF.R.U32.HI R5, RZ, 0x1, R4 ;  /* 0x00000001ff057819 */ /* 0x000fe40000011604 */
[----:B------:R-:W-:Y:S01]  /*14e0*/  SHF.R.U32.HI R7, RZ, 0x1, R6 ;  /* 0x00000001ff077819 */ /* 0x000fe20000011606 */
[----:B------:R-:W-:Y:S01]  /*14f0*/  VIADD R4, R6, UR7 ;  /* 0x0000000706047c36 */ /* 0x000fe20008000000 */
[----:B------:R-:W-:-:S03]  /*1500*/  LEA R5, R8, R5, 0x1 ;  /* 0x0000000508057211 */ /* 0x000fc600078e08ff */
[----:B------:R-:W-:Y:S01]  /*1510*/  VIADD R18, R4, UR7 ;  /* 0x0000000704127c36 */ /* 0x000fe20008000000 */
[----:B------:R-:W-:Y:S01]  /*1520*/  SHF.R.U32.HI R17, RZ, 0x1, R4 ;  /* 0x00000001ff117819 */ /* 0x000fe20000011604 */
[C---:B------:R-:W-:Y:S01]  /*1530*/  IMAD R7, R8.reuse, 0x2, R7 ;  /* 0x0000000208077824 */ /* 0x040fe200078e0207 */
[-C--:B------:R-:W-:Y:S02]  /*1540*/  LEA R5, R5, R12.reuse, 0x2 ;  /* 0x0000000c05057211 */ /* 0x080fe400078e10ff */
[----:B------:R-:W-:Y:S02]  /*1550*/  SHF.R.U32.HI R19, RZ, 0x1, R18 ;  /* 0x00000001ff137819 */ /* 0x000fe40000011612 */
[C---:B------:R-:W-:Y:S02]  /*1560*/  LEA R17, R8.reuse, R17, 0x1 ;  /* 0x0000001108117211 */ /* 0x040fe400078e08ff */
[----:B------:R-:W-:Y:S01]  /*1570*/  LEA R7, R7, R12, 0x2 ;  /* 0x0000000c07077211 */ /* 0x000fe200078e10ff */
[----:B------:R-:W-:Y:S01]  /*1580*/  IMAD R19, R8, 0x2, R19 ;  /* 0x0000000208137824 */ /* 0x000fe200078e0213 */
[----:B------:R-:W0:Y:S01]  /*1590*/  LDS.64 R4, [R5] ;  /* 0x0000000005047984 */ /* 0x000e220000000a00 */
[----:B------:R-:W-:-:S03]  /*15a0*/  IMAD R18, R17, 0x4, R12 ;  /* 0x0000000411127824 */ /* 0x000fc600078e020c */
[----:B------:R-:W1:Y:S01]  /*15b0*/  LDS R6, [R7] ;  /* 0x0000000007067984 */ /* 0x000e620000000800 */
[----:B------:R-:W-:-:S03]  /*15c0*/  LEA R21, R19, R12, 0x2 ;  /* 0x0000000c13157211 */ /* 0x000fc600078e10ff */
[----:B------:R-:W2:Y:S04]  /*15d0*/  LDS R19, [R18] ;  /* 0x0000000012137984 */ /* 0x000ea80000000800 */
[----:B------:R-:W3:Y:S04]  /*15e0*/  LDS R22, [R21] ;  /* 0x0000000015167984 */ /* 0x000ee80000000800 */
[----:B------:R-:W4:Y:S04]  /*15f0*/  LDS R17, [R7+0x4] ;  /* 0x0000040007117984 */ /* 0x000f280000000800 */
[----:B------:R-:W5:Y:S04]  /*1600*/  LDS R20, [R18+0x4] ;  /* 0x0000040012147984 */ /* 0x000f680000000800 */
[----:B------:R-:W5:Y:S01]  /*1610*/  LDS R23, [R21+0x4] ;  /* 0x0000040015177984 */ /* 0x000f620000000800 */
        /* <DEDUP_REMOVED lines=9> */
[C---:B-----5:R-:W-:Y:S01]  /*16b0*/  HFMA2.BF16_V2 R17, R16.reuse, R20, R19 ;  /* 0x0000001410117231 */ /* 0x060fe20000200013 */
[C---:B------:R-:W-:Y:S01]  /*16c0*/  PRMT R7, R6.reuse, 0x7632, R7 ;  /* 0x0000763206077816 */ /* 0x040fe20000000007 */
[----:B------:R-:W-:Y:S02]  /*16d0*/  IMAD.U32 R6, R6, 0x10000, RZ ;  /* 0x0001000006067824 */ /* 0x000fe400078e00ff */
[----:B------:R-:W-:Y:S01]  /*16e0*/  HFMA2.BF16_V2 R19, R16, R23, R22 ;  /* 0x0000001710137231 */ /* 0x000fe20000200016 */
[----:B------:R-:W-:Y:S01]  /*16f0*/  SHF.L.U32 R7, R7, 0x10, RZ ;  /* 0x0000001007077819 */ /* 0x000fe200000006ff */
[----:B------:R-:W-:-:S03]  /*1700*/  FADD.FTZ R4, R4, R5 ;  /* 0x0000000504047221 */ /* 0x000fc60000010000 */
[C---:B------:R-:W-:Y:S01]  /*1710*/  PRMT R20, R19.reuse, 0x7632, R20 ;  /* 0x0000763213147816 */ /* 0x040fe20000000014 */
[----:B------:R-:W-:Y:S01]  /*1720*/  IMAD.U32 R19, R19, 0x10000, RZ ;  /* 0x0001000013137824 */ /* 0x000fe200078e00ff */
[C---:B------:R-:W-:Y:S01]  /*1730*/  PRMT R18, R17.reuse, 0x7632, R18 ;  /* 0x0000763211127816 */ /* 0x040fe20000000012 */
[----:B------:R-:W-:Y:S01]  /*1740*/  IMAD.U32 R17, R17, 0x10000, RZ ;  /* 0x0001000011117824 */ /* 0x000fe200078e00ff */
[----:B------:R-:W-:Y:S01]  /*1750*/  SHF.L.U32 R20, R20, 0x10, RZ ;  /* 0x0000001014147819 */ /* 0x000fe200000006ff */
[----:B------:R-:W-:Y:S01]  /*1760*/  FADD.FTZ R5, R6, R7 ;  /* 0x0000000706057221 */ /* 0x000fe20000010000 */
[----:B------:R-:W-:-:S03]  /*1770*/  SHF.L.U32 R18, R18, 0x10, RZ ;  /* 0x0000001012127819 */ /* 0x000fc600000006ff */
[----:B------:R-:W-:Y:S02]  /*1780*/  FADD.FTZ R7, R19, R20 ;  /* 0x0000001413077221 */ /* 0x000fe40000010000 */
[----:B------:R-:W-:Y:S01]  /*1790*/  FADD.FTZ R6, R17, R18 ;  /* 0x0000001211067221 */ /* 0x000fe20000010000 */
[C---:B------:R-:W-:Y:S01]  /*17a0*/  LEA R17, R13.reuse, UR25, 0x2 ;  /* 0x000000190d117c11 */ /* 0x040fe2000f8e10ff */
[----:B------:R-:W-:-:S04]  /*17b0*/  VIADD R13, R13, 0x4 ;  /* 0x000000040d0d7836 */ /* 0x000fc80000000000 */
[----:B------:R0:W-:Y:S01]  /*17c0*/  STL.128 [R17], R4 ;  /* 0x0000000411007387 */ /* 0x0001e20000100c00 */
[----:B------:R-:W-:-:S13]  /*17d0*/  ISETP.NE.AND P0, PT, R13, UR6, PT ;  /* 0x000000060d007c0c */ /* 0x000fda000bf05270 */
[----:B------:R-:W-:Y:S05]  /*17e0*/  @P0 BRA `(.L_x_140) ;  /* 0xfffffffc00300947 */ /* 0x000fea000383ffff */
[----:B------:R-:W-:-:S07]  /*17f0*/  MOV R14, UR6 ;  /* 0x00000006000e7c02 */ /* 0x000fce0008000f00 */
.L_x_139:
[----:B------:R-:W-:-:S09]  /*1800*/  UISETP.NE.AND UP0, UPT, UR5, URZ, UPT ;  /* 0x000000ff0500728c */ /* 0x000fd2000bf05270 */
[----:B------:R-:W-:Y:S05]  /*1810*/  BRA.U !UP0, `(.L_x_137) ;  /* 0x0000000908d87547 */ /* 0x000fea000b800000 */
[----:B0-----:R-:W0:Y:S01]  /*1820*/  S2R R7, SR_CgaCtaId ;  /* 0x0000000000077919 */ /* 0x001e220000008800 */
[----:B------:R-:W-:Y:S01]  /*1830*/  IMAD R13, R14, UR7, RZ ;  /* 0x000000070e0d7c24 */ /* 0x000fe2000f8e02ff */
[----:B------:R-:W-:Y:S01]  /*1840*/  MOV R6, 0x400 ;  /* 0x0000040000067802 */ /* 0x000fe20000000f00 */
[----:B------:R-:W-:Y:S01]  /*1850*/  HADD2.BF16_V2 R12, R11, -R0 ;  /* 0x800000000b0c7230 */ /* 0x000fe20000200000 */
[----:B------:R-:W-:Y:S02]  /*1860*/  UISETP.NE.AND UP0, UPT, UR5, 0x1, UPT ;  /* 0x000000010500788c */ /* 0x000fe4000bf05270 */
[----:B------:R-:W-:Y:S01]  /*1870*/  SHF.R.U32.HI R5, RZ, 0x1, R13 ;  /* 0x00000001ff057819 */ /* 0x000fe2000001160d */
[----:B------:R-:W-:-:S04]  /*1880*/  HMUL2.BF16_V2 R12, R12, R2.H0_H0 ;  /* 0x200000020c0c7232 */ /* 0x000fc80000200000 */
[----:B------:R-:W-:Y:S01]  /*1890*/  IMAD R5, R8, 0x2, R5 ;  /* 0x0000000208057824 */ /* 0x000fe200078e0205 */
[----:B0-----:R-:W-:Y:S01]  /*18a0*/  LEA R6, R7, R6, 0x18 ;  /* 0x0000000607067211 */ /* 0x001fe200078ec0ff */
[----:B------:R-:W-:-:S03]  /*18b0*/  HFMA2.BF16_V2 R7, R15, 1, 1, -R0 ;  /* 0x3f803f800f077831 */ /* 0x000fc60000300000 */
[----:B------:R-:W-:-:S06]  /*18c0*/  LEA R5, R5, R6, 0x2 ;  /* 0x0000000605057211 */ /* 0x000fcc00078e10ff */
[----:B------:R-:W0:Y:S01]  /*18d0*/  LDS.64 R4, [R5] ;  /* 0x0000000005047984 */ /* 0x000e220000000a00 */
[----:B------:R-:W-:-:S04]  /*18e0*/  HMUL2.BF16_V2 R7, R7, R2.H0_H0 ;  /* 0x2000000207077232 */ /* 0x000fc80000200000 */
        /* <DEDUP_REMOVED lines=38> */
.L_x_138:
        /* <DEDUP_REMOVED lines=8> */
[-C--:B------:R-:W-:Y:S02]  /*1bd0*/  HMUL2.BF16_V2 R16, R16, R2.reuse.H0_H0 ;  /* 0x2000000210107232 */ /* 0x080fe40000200000 */
[----:B------:R-:W-:Y:S01]  /*1be0*/  HMUL2.BF16_V2 R17, R17, R2.H0_H0 ;  /* 0x2000000211117232 */ /* 0x000fe20000200000 */
[----:B0-----:R-:W-:-:S07]  /*1bf0*/  LEA R14, R5, R14, 0x18 ;  /* 0x0000000e050e7211 */ /* 0x001fce00078ec0ff */
.L_x_142:
[----:B0-----:R-:W-:-:S05]  /*1c00*/  LEA R19, R18, UR25, 0x2 ;  /* 0x0000001912137c11 */ /* 0x001fca000f8e10ff */
[----:B------:R-:W2:Y:S01]  /*1c10*/  LDL.128 R4, [R19] ;  /* 0x0000000013047983 */ /* 0x000ea20000100c00 */
[C---:B------:R-:W-:Y:S01]  /*1c20*/  IMAD R12, R18.reuse, UR7, RZ ;  /* 0x00000007120c7c24 */ /* 0x040fe2000f8e02ff */
[----:B------:R-:W-:-:S03]  /*1c30*/  IADD3 R18, PT, PT, R18, 0x4, RZ ;  /* 0x0000000412127810 */ /* 0x000fc60007ffe0ff */
[----:B------:R-:W-:Y:S01]  /*1c40*/  VIADD R20, R12, UR7 ;  /* 0x000000070c147c36 */ /* 0x000fe20008000000 */
[----:B------:R-:W-:Y:S02]  /*1c50*/  SHF.R.U32.HI R13, RZ, 0x1, R12 ;  /* 0x00000001ff0d7819 */ /* 0x000fe4000001160c */
[----:B------:R-:W-:Y:S02]  /*1c60*/  ISETP.NE.AND P0, PT, R18, UR6, PT ;  /* 0x0000000612007c0c */ /* 0x000fe4000bf05270 */
[----:B------:R-:W-:Y:S02]  /*1c70*/  IADD3 R22, PT, PT, R20, UR7, RZ ;  /* 0x0000000714167c10 */ /* 0x000fe4000fffe0ff */
[----:B------:R-:W-:Y:S02]  /*1c80*/  SHF.R.U32.HI R21, RZ, 0x1, R20 ;  /* 0x00000001ff157819 */ /* 0x000fe40000011614 */
[----:B------:R-:W-:Y:S01]  /*1c90*/  SHF.R.U32.HI R23, RZ, 0x1, R22 ;  /* 0x00000001ff177819 */ /* 0x000fe20000011616 */
[----:B------:R-:W-:Y:S01]  /*1ca0*/  VIADD R24, R22, UR7 ;  /* 0x0000000716187c36 */ /* 0x000fe20008000000 */
[C---:B------:R-:W-:Y:S01]  /*1cb0*/  LEA R13, R8.reuse, R13, 0x1 ;  /* 0x0000000d080d7211 */ /* 0x040fe200078e08ff */
[C---:B------:R-:W-:Y:S01]  /*1cc0*/  IMAD R21, R8.reuse, 0x2, R21 ;  /* 0x0000000208157824 */ /* 0x040fe200078e0215 */
[----:B------:R-:W-:-:S02]  /*1cd0*/  LEA R23, R8, R23, 0x1 ;  /* 0x0000001708177211 */ /* 0x000fc400078e08ff */
[-C--:B------:R-:W-:Y:S01]  /*1ce0*/  LEA R13, R13, R14.reuse, 0x2 ;  /* 0x0000000e0d0d7211 */ /* 0x080fe200078e10ff */
[----:B------:R-:W-:Y:S01]  /*1cf0*/  IMAD R26, R21, 0x4, R14 ;  /* 0x00000004151a7824 */ /* 0x000fe200078e020e */
[----:B------:R-:W-:Y:S02]  /*1d00*/  LEA R27, R23, R14, 0x2 ;  /* 0x0000000e171b7211 */ /* 0x000fe400078e10ff */
[----:B------:R-:W-:Y:S02]  /*1d10*/  SHF.R.U32.HI R25, RZ, 0x1, R24 ;  /* 0x00000001ff197819 */ /* 0x000fe40000011618 */
[----:B------:R-:W0:Y:S03]  /*1d20*/  LDS.64 R12, [R13] ;  /* 0x000000000d0c7984 */ /* 0x000e260000000a00 */
[----:B------:R-:W-:Y:S01]  /*1d30*/  IMAD R25, R8, 0x2, R25 ;  /* 0x0000000208197824 */ /* 0x000fe200078e0219 */
[----:B------:R-:W1:Y:S03]  /*1d40*/  LDS R21, [R27] ;  /* 0x000000001b157984 */ /* 0x000e660000000800 */
[----:B------:R-:W-:Y:S01]  /*1d50*/  IMAD R28, R25, 0x4, R14 ;  /* 0x00000004191c7824 */ /* 0x000fe200078e020e */
[----:B------:R-:W3:Y:S04]  /*1d60*/  LDS R23, [R27+0x4] ;  /* 0x000004001b177984 */ /* 0x000ee80000000800 */
[----:B------:R-:W4:Y:S04]  /*1d70*/  LDS R24, [R26] ;  /* 0x000000001a187984 */ /* 0x000f280000000800 */
[----:B------:R-:W5:Y:S04]  /*1d80*/  LDS R20, [R28] ;  /* 0x000000001c147984 */ /* 0x000f680000000800 */
[----:B------:R-:W5:Y:S04]  /*1d90*/  LDS R22, [R26+0x4] ;  /* 0x000004001a167984 */ /* 0x000f680000000800 */
[----:B------:R-:W5:Y:S01]  /*1da0*/  LDS R25, [R28+0x4] ;  /* 0x000004001c197984 */ /* 0x000f620000000800 */
[----:B0-----:R-:W-:-:S02]  /*1db0*/  HFMA2.BF16_V2 R12, R16, R12, RZ ;  /* 0x0000000c100c7231 */ /* 0x001fc400002000ff */
[C---:B-1----:R-:W-:Y:S02]  /*1dc0*/  HFMA2.BF16_V2 R21, R16.reuse, R21, RZ ;  /* 0x0000001510157231 */ /* 0x042fe400002000ff */
[C---:B------:R-:W-:Y:S02]  /*1dd0*/  HFMA2.BF16_V2 R12, R17.reuse, R13, R12 ;  /* 0x0000000d110c7231 */ /* 0x040fe4000020000c */
[C---:B---3--:R-:W-:Y:S02]  /*1de0*/  HFMA2.BF16_V2 R13, R17.reuse, R23, R21 ;  /* 0x00000017110d7231 */ /* 0x048fe40000200015 */
[C---:B----4-:R-:W-:Y:S02]  /*1df0*/  HFMA2.BF16_V2 R24, R16.reuse, R24, RZ.H0_H0 ;  /* 0x0000001810187231 */ /* 0x050fe400002400ff */
[----:B-----5:R-:W-:Y:S01]  /*1e00*/  HFMA2.BF16_V2 R20, R16, R20, RZ.H0_H0 ;  /* 0x0000001410147231 */ /* 0x020fe200002400ff */
[C---:B------:R-:W-:Y:S01]  /*1e10*/  PRMT R21, R12.reuse, 0x7610, R21 ;  /* 0x000076100c157816 */ /* 0x040fe20000000015 */
[----:B------:R-:W-:Y:S01]  /*1e20*/  HFMA2.BF16_V2 R24, R17, R22, R24 ;  /* 0x0000001611187231 */ /* 0x000fe20000200018 */
[----:B------:R-:W-:-:S02]  /*1e30*/  PRMT R22, R12, 0x7632, R22 ;  /* 0x000076320c167816 */ /* 0x000fc40000000016 */
[C---:B------:R-:W-:Y:S01]  /*1e40*/  PRMT R12, R13.reuse, 0x7632, R12 ;  /* 0x000076320d0c7816 */ /* 0x040fe2000000000c */
[----:B------:R-:W-:Y:S01]  /*1e50*/  HFMA2.BF16_V2 R20, R17, R25, R20 ;  /* 0x0000001911147231 */ /* 0x000fe20000200014 */
[----:B------:R-:W-:Y:S01]  /*1e60*/  PRMT R25, R13, 0x7610, R25 ;  /* 0x000076100d197816 */ /* 0x000fe20000000019 */
[----:B------:R-:W-:Y:S01]  /*1e70*/  IMAD.U32 R22, R22, 0x10000, RZ ;  /* 0x0001000016167824 */ /* 0x000fe200078e00ff */
[----:B------:R-:W-:Y:S01]  /*1e80*/  PRMT R23, R24, 0x7610, R23 ;  /* 0x0000761018177816 */ /* 0x000fe20000000017 */
[----:B------:R-:W-:Y:S01]  /*1e90*/  IMAD.U32 R12, R12, 0x10000, RZ ;  /* 0x000100000c0c7824 */ /* 0x000fe200078e00ff */
[----:B------:R-:W-:Y:S02]  /*1ea0*/  PRMT R13, R20, 0x7610, R13 ;  /* 0x00007610140d7816 */ /* 0x000fe4000000000d */
[----:B------:R-:W-:Y:S02]  /*1eb0*/  PRMT R24, R24, 0x7632, R24 ;  /* 0x0000763218187816 */ /* 0x000fe40000000018 */
[----:B------:R-:W-:-:S02]  /*1ec0*/  PRMT R20, R20, 0x7632, R20 ;  /* 0x0000763214147816 */ /* 0x000fc40000000014 */
[----:B------:R-:W-:Y:S01]  /*1ed0*/  SHF.L.U32 R21, R21, 0x10, RZ ;  /* 0x0000001015157819 */ /* 0x000fe200000006ff */
[----:B------:R-:W-:Y:S01]  /*1ee0*/  IMAD.U32 R24, R24, 0x10000, RZ ;  /* 0x0001000018187824 */ /* 0x000fe200078e00ff */
[----:B------:R-:W-:Y:S01]  /*1ef0*/  SHF.L.U32 R23, R23, 0x10, RZ ;  /* 0x0000001017177819 */ /* 0x000fe200000006ff */
[----:B------:R-:W-:Y:S01]  /*1f00*/  IMAD.U32 R20, R20, 0x10000, RZ ;  /* 0x0001000014147824 */ /* 0x000fe200078e00ff */
        /* <DEDUP_REMOVED lines=10> */
[----:B------:R0:W-:Y:S01]  /*1fb0*/  STL.128 [R19], R4 ;  /* 0x0000000413007387 */ /* 0x0001e20000100c00 */
[----:B------:R-:W-:Y:S05]  /*1fc0*/  @P0 BRA `(.L_x_142) ;  /* 0xfffffffc000c0947 */ /* 0x000fea000383ffff */
[----:B------:R-:W-:-:S07]  /*1fd0*/  IMAD.U32 R13, RZ, RZ, UR6 ;  /* 0x00000006ff0d7e24 */ /* 0x000fce000f8e00ff */
.L_x_141:
[----:B------:R-:W-:-:S09]  /*1fe0*/  UISETP.NE.AND UP0, UPT, UR5, URZ, UPT ;  /* 0x000000ff0500728c */ /* 0x000fd2000bf05270 */
[----:B------:R-:W-:Y:S05]  /*1ff0*/  BRA.U !UP0, `(.L_x_137) ;  /* 0x0000000108e07547 */ /* 0x000fea000b800000 */
[----:B0-----:R-:W-:-:S05]  /*2000*/  LEA R6, R13, UR25, 0x2 ;  /* 0x000000190d067c11 */ /* 0x001fca000f8e10ff */
[----:B------:R-:W2:Y:S01]  /*2010*/  LDL R14, [R6] ;  /* 0x00000000060e7983 */ /* 0x000ea20000100800 */
[----:B------:R-:W-:Y:S01]  /*2020*/  IMAD R13, R13, UR7, RZ ;  /* 0x000000070d0d7c24 */ /* 0x000fe2000f8e02ff */
[----:B------:R-:W-:Y:S01]  /*2030*/  MOV R7, 0x400 ;  /* 0x0000040000077802 */ /* 0x000fe20000000f00 */
[--C-:B------:R-:W-:Y:S01]  /*2040*/  HADD2.BF16_V2 R15, R15, -R0.reuse ;  /* 0x800000000f0f7230 */ /* 0x100fe20000200000 */
[----:B------:R-:W0:Y:S01]  /*2050*/  S2R R4, SR_CgaCtaId ;  /* 0x0000000000047919 */ /* 0x000e220000008800 */
[----:B------:R-:W-:Y:S01]  /*2060*/  HFMA2.BF16_V2 R12, R11, 1, 1, -R0 ;  /* 0x3f803f800b0c7831 */ /* 0x000fe20000300000 */
[----:B------:R-:W-:Y:S01]  /*2070*/  SHF.R.U32.HI R5, RZ, 0x1, R13 ;  /* 0x00000001ff057819 */ /* 0x000fe2000001160d */
[-C--:B------:R-:W-:Y:S01]  /*2080*/  HMUL2.BF16_V2 R11, R15, R2.reuse.H0_H0 ;  /* 0x200000020f0b7232 */ /* 0x080fe20000200000 */
[----:B------:R-:W-:Y:S01]  /*2090*/  UISETP.NE.AND UP0, UPT, UR5, 0x1, UPT ;  /* 0x000000010500788c */ /* 0x000fe2000bf05270 */
[----:B------:R-:W-:Y:S01]  /*20a0*/  HMUL2.BF16_V2 R12, R12, R2.H0_H0 ;  /* 0x200000020c0c7232 */ /* 0x000fe20000200000 */
[----:B0-----:R-:W-:-:S02]  /*20b0*/  LEA R7, R4, R7, 0x18 ;  /* 0x0000000704077211 */ /* 0x001fc400078ec0ff */
[----:B------:R-:W-:-:S05]  /*20c0*/  LEA R4, R8, R5, 0x1 ;  /* 0x0000000508047211 */ /* 0x000fca00078e08ff */
[----:B------:R-:W-:-:S06]  /*20d0*/  IMAD R4, R4, 0x4, R7 ;  /* 0x0000000404047824 */ /* 0x000fcc00078e0207 */
[----:B------:R-:W0:Y:S02]  /*20e0*/  LDS.64 R4, [R4] ;  /* 0x0000000004047984 */ /* 0x000e240000000a00 */
        /* <DEDUP_REMOVED lines=12> */
[----:B-1----:R-:W-:-:S05]  /*21b0*/  SHF.R.U32.HI R5, RZ, 0x1, R15 ;  /* 0x00000001ff057819 */ /* 0x002fca000001160f */
[----:B------:R-:W-:-:S05]  /*21c0*/  IMAD R4, R8, 0x2, R5 ;  /* 0x0000000208047824 */ /* 0x000fca00078e0205 */
[----:B------:R-:W-:-:S05]  /*21d0*/  LEA R4, R4, R7, 0x2 ;  /* 0x0000000704047211 */ /* 0x000fca00078e10ff */
[----:B------:R-:W0:Y:S04]  /*21e0*/  LDS R14, [R4] ;  /* 0x00000000040e7984 */ /* 0x000e280000000800 */
[----:B------:R-:W1:Y:S01]  /*21f0*/  LDS R5, [R4+0x4] ;  /* 0x0000040004057984 */ /* 0x000e620000000800 */
        /* <DEDUP_REMOVED lines=11> */
[----:B--2---:R-:W-:-:S04]  /*22b0*/  SHF.R.U32.HI R5, RZ, 0x1, R4 ;  /* 0x00000001ff057819 */ /* 0x004fc80000011604 */
        /* <DEDUP_REMOVED lines=9> */
[----:B------:R-:W-:-:S04]  /*2350*/  FADD.FTZ R5, R5, R12 ;  /* 0x0000000c05057221 */ /* 0x000fc80000010000 */
[----:B---3--:R-:W-:-:S05]  /*2360*/  FADD.FTZ R5, R5, R18 ;  /* 0x0000001205057221 */ /* 0x008fca0000010000 */
[----:B------:R3:W-:Y:S02]  /*2370*/  STL [R6+0x8], R5 ;  /* 0x0000080506007387 */ /* 0x0007e40000100800 */
.L_x_137:
[----:B------:R-:W-:Y:S01]  /*2380*/  USHF.R.U32.HI UR15, URZ, 0x2, UR7 ;  /* 0x00000002ff0f7899 */ /* 0x000fe20008011607 */
[----:B------:R-:W-:-:S05]  /*2390*/  IADD3 R8, PT, PT, R8, 0x1, RZ ;  /* 0x0000000108087810 */ /* 0x000fca0007ffe0ff */
[----:B------:R-:W-:-:S13]  /*23a0*/  ISETP.NE.AND P0, PT, R8, UR15, PT ;  /* 0x0000000f08007c0c */ /* 0x000fda000bf05270 */
[----:B------:R-:W-:Y:S05]  /*23b0*/  @P0 BRA `(.L_x_143) ;  /* 0xffffffec00780947 */ /* 0x000fea000383ffff */
[----:B------:R-:W-:Y:S05]  /*23c0*/  BRA `(.L_x_134) ;  /* 0x0000001000a07947 */ /* 0x000fea0003800000 */
.L_x_135:
[----:B------:R-:W-:Y:S01]  /*23d0*/  ULOP3.LUT UR15, UR4, 0x7ffffffc, URZ, 0xc0, !UPT ;  /* 0x7ffffffc040f7892 */ /* 0x000fe2000f8ec0ff */
[----:B------:R-:W-:-:S11]  /*23e0*/  UMOV UR5, URZ ;  /* 0x000000ff00057c82 */ /* 0x000fd60008000000 */
.L_x_151:
[----:B0-----:R-:W0:Y:S01]  /*23f0*/  LDCU UR20, c[0x0][0x3d8] ;  /* 0x00007b00ff1477ac */ /* 0x001e220008000800 */
[----:B------:R-:W-:-:S04]  /*2400*/  ULEA UR19, UR5, UR13, 0x2 ;  /* 0x0000000d05137291 */ /* 0x000fc8000f8e10ff */
[----:B0-----:R-:W-:-:S09]  /*2410*/  UISETP.GE.U32.AND UP0, UPT, UR19, UR20, UPT ;  /* 0x000000141300728c */ /* 0x001fd2000bf06070 */
[----:B-1234-:R-:W-:Y:S05]  /*2420*/  BRA.U UP0, `(.L_x_134) ;  /* 0x0000001100887547 */ /* 0x01efea000b800000 */
[----:B------:R-:W0:Y:S01]  /*2430*/  LDC.U16 R10, c[0x0][0x3ca] ;  /* 0x0000f280ff0a7b82 */ /* 0x000e220000000400 */
[----:B------:R-:W-:Y:S02]  /*2440*/  ULOP3.LUT UP0, UR6, UR5, 0x3, URZ, 0xc0, !UPT ;  /* 0x0000000305067892 */ /* 0x000fe4000f80c0ff */
[----:B------:R-:W-:-:S07]  /*2450*/  ULOP3.LUT UR18, UR5, 0xffff, URZ, 0xc0, !UPT ;  /* 0x0000ffff05127892 */ /* 0x000fce000f8ec0ff */
[----:B------:R-:W-:Y:S05]  /*2460*/  BRA.U UP0, `(.L_x_144) ;  /* 0x0000000100247547 */ /* 0x000fea000b800000 */
[----:B------:R-:W-:-:S04]  /*2470*/  IMAD.U32 R4, RZ, RZ, UR19 ;  /* 0x00000013ff047e24 */ /* 0x000fc8000f8e00ff */
        /* <DEDUP_REMOVED lines=8> */
.L_x_144:
[----:B------:R-:W-:Y:S01]  /*2500*/  IMAD.U32 R12, RZ, RZ, UR18 ;  /* 0x00000012ff0c7e24 */ /* 0x000fe2000f8e00ff */
[----:B0-----:R-:W-:Y:S02]  /*2510*/  SHF.R.U32.HI R10, RZ, 0x2, R10 ;  /* 0x00000002ff0a7819 */ /* 0x001fe4000001160a */
[----:B------:R-:W-:-:S07]  /*2520*/  MOV R14, 0x2540 ;  /* 0x00002540000e7802 */ /* 0x000fce0000000f00 */
[----:B-1---5:R-:W-:Y:S05]  /*2530*/  CALL.REL.NOINC `($__internal_10_$__cuda_sm20_rem_u16) ;  /* 0x0000002000047944 */ /* 0x022fea0003c00000 */
[----:B------:R-:W-:-:S09]  /*2540*/  UISETP.NE.AND UP0, UPT, UR4, URZ, UPT ;  /* 0x000000ff0400728c */ /* 0x000fd2000bf05270 */
[----:B------:R-:W-:Y:S05]  /*2550*/  BRA.U !UP0, `(.L_x_145) ;  /* 0x00000011082c7547 */ /* 0x000fea000b800000 */
[----:B------:R-:W-:-:S09]  /*2560*/  ULEA UR6, UR6, UR27, 0x2 ;  /* 0x0000001b06067291 */ /* 0x000fd2000f8e10ff */
[----:B------:R-:W2:Y:S01]  /*2570*/  LDL R4, [UR6] ;  /* 0x00000006ff047983 */ /* 0x000ea20008100800 */
[----:B------:R-:W-:Y:S01]  /*2580*/  MOV R9, 0x4b000000 ;  /* 0x4b00000000097802 */ /* 0x000fe20000000f00 */
[----:B------:R-:W-:-:S03]  /*2590*/  UISETP.NE.AND UP0, UPT, UR5, URZ, UPT ;  /* 0x000000ff0500728c */ /* 0x000fc6000bf05270 */
        /* <DEDUP_REMOVED lines=20> */
[-C--:B------:R-:W-:Y:S01]  /*26e0*/  HMUL2.BF16_V2 R8, R8, R2.reuse.H0_H0 ;  /* 0x2000000208087232 */ /* 0x080fe20000200000 */
[----:B------:R-:W-:Y:S02]  /*26f0*/  UIADD3 UR18, UPT, UPT, URZ, -UR6, URZ ;  /* 0x80000006ff127290 */ /* 0x000fe4000fffe0ff */
[----:B------:R-:W-:Y:S01]  /*2700*/  UIMAD UR31, UR7, 0x3, URZ ;  /* 0x00000003071f78a4 */ /* 0x000fe2000f8e02ff */
[----:B------:R-:W-:Y:S01]  /*2710*/  HMUL2.BF16_V2 R10, R10, R2.H0_H0 ;  /* 0x200000020a0a7232 */ /* 0x000fe20000200000 */
[----:B------:R-:W-:Y:S01]  /*2720*/  UMOV UR6, URZ ;  /* 0x000000ff00067c82 */ /* 0x000fe20008000000 */
[----:B------:R-:W-:Y:S01]  /*2730*/  UMOV UR28, UR12 ;  /* 0x0000000c001c7c82 */ /* 0x000fe20008000000 */
[----:B0-----:R-:W-:-:S03]  /*2740*/  ULEA UR29, UR20, UR19, 0x18 ;  /* 0x00000013141d7291 */ /* 0x001fc6000f8ec0ff */
[----:B------:R-:W-:-:S09]  /*2750*/  UMOV UR19, UR7 ;  /* 0x0000000700137c82 */ /* 0x000fd20008000000 */
.L_x_148:
[----:B0-----:R-:W2:Y:S01]  /*2760*/  LDL.128 R4, [UR28] ;  /* 0x0000001cff047983 */ /* 0x001ea20008100c00 */
[----:B------:R-:W-:Y:S02]  /*2770*/  USHF.R.U32.HI UR22, URZ, 0x1, UR30 ;  /* 0x00000001ff167899 */ /* 0x000fe4000801161e */
[----:B------:R-:W-:Y:S02]  /*2780*/  USHF.R.U32.HI UR20, URZ, 0x1, UR6 ;  /* 0x00000001ff147899 */ /* 0x000fe40008011606 */
[----:B------:R-:W-:Y:S02]  /*2790*/  USHF.R.U32.HI UR21, URZ, 0x1, UR19 ;  /* 0x00000001ff157899 */ /* 0x000fe40008011613 */
[----:B------:R-:W-:Y:S02]  /*27a0*/  USHF.R.U32.HI UR23, URZ, 0x1, UR31 ;  /* 0x00000001ff177899 */ /* 0x000fe4000801161f */
[----:B------:R-:W-:Y:S02]  /*27b0*/  ULEA UR22, UR5, UR22, 0x1 ;  /* 0x0000001605167291 */ /* 0x000fe4000f8e08ff */
[----:B------:R-:W-:-:S02]  /*27c0*/  ULEA UR20, UR5, UR20, 0x1 ;  /* 0x0000001405147291 */ /* 0x000fc4000f8e08ff */
[----:B------:R-:W-:Y:S02]  /*27d0*/  ULEA UR21, UR5, UR21, 0x1 ;  /* 0x0000001505157291 */ /* 0x000fe4000f8e08ff */
[----:B------:R-:W-:Y:S02]  /*27e0*/  ULEA UR23, UR5, UR23, 0x1 ;  /* 0x0000001705177291 */ /* 0x000fe4000f8e08ff */
[----:B------:R-:W-:Y:S02]  /*27f0*/  ULEA UR22, UR22, UR29, 0x2 ;  /* 0x0000001d16167291 */ /* 0x000fe4000f8e10ff */
[----:B------:R-:W-:Y:S02]  /*2800*/  ULEA UR20, UR20, UR29, 0x2 ;  /* 0x0000001d14147291 */ /* 0x000fe4000f8e10ff */
[----:B------:R-:W-:Y:S02]  /*2810*/  ULEA UR21, UR21, UR29, 0x2 ;  /* 0x0000001d15157291 */ /* 0x000fe4000f8e10ff */
[----:B------:R-:W-:-:S02]  /*2820*/  ULEA UR23, UR23, UR29, 0x2 ;  /* 0x0000001d17177291 */ /* 0x000fc4000f8e10ff */
[----:B------:R-:W-:Y:S01]  /*2830*/  UIADD3 UR18, UPT, UPT, UR18, 0x4, URZ ;  /* 0x0000000412127890 */ /* 0x000fe2000fffe0ff */
[----:B------:R-:W0:Y:S01]  /*2840*/  LDS R16, [UR22] ;  /* 0x00000016ff107984 */ /* 0x000e220008000800 */
[----:B------:R-:W-:Y:S02]  /*2850*/  ULEA UR19, UR7, UR19, 0x2 ;  /* 0x0000001307137291 */ /* 0x000fe4000f8e10ff */
[----:B------:R-:W-:Y:S01]  /*2860*/  UISETP.NE.AND UP0, UPT, UR18, URZ, UPT ;  /* 0x000000ff1200728c */ /* 0x000fe2000bf05270 */
[----:B------:R-:W1:Y:S01]  /*2870*/  LDS.64 R12, [UR20] ;  /* 0x00000014ff0c7984 */ /* 0x000e620008000a00 */
[----:B------:R-:W-:Y:S02]  /*2880*/  ULEA UR30, UR7, UR30, 0x2 ;  /* 0x0000001e071e7291 */ /* 0x000fe4000f8e10ff */
[----:B------:R-:W-:Y:S01]  /*2890*/  ULEA UR31, UR7, UR31, 0x2 ;  /* 0x0000001f071f7291 */ /* 0x000fe2000f8e10ff */
[----:B------:R-:W3:Y:S01]  /*28a0*/  LDS R14, [UR21] ;  /* 0x00000015ff0e7984 */ /* 0x000ee20008000800 */
[----:B------:R-:W-:-:S03]  /*28b0*/  ULEA UR6, UR7, UR6, 0x2 ;  /* 0x0000000607067291 */ /* 0x000fc6000f8e10ff */
[----:B------:R-:W4:Y:S04]  /*28c0*/  LDS R18, [UR23] ;  /* 0x00000017ff127984 */ /* 0x000f280008000800 */
[----:B------:R-:W5:Y:S04]  /*28d0*/  LDS R17, [UR22+0x4] ;  /* 0x00000416ff117984 */ /* 0x000f680008000800 */
[----:B------:R-:W5:Y:S04]  /*28e0*/  LDS R15, [UR21+0x4] ;  /* 0x00000415ff0f7984 */ /* 0x000f680008000800 */
[----:B------:R-:W5:Y:S01]  /*28f0*/  LDS R19, [UR23+0x4] ;  /* 0x00000417ff137984 */ /* 0x000f620008000800 */
[----:B0-----:R-:W-:-:S02]  /*2900*/  HFMA2.BF16_V2 R16, R8, R16, RZ.H0_H0 ;  /* 0x0000001008107231 */ /* 0x001fc400002400ff */
[C---:B-1----:R-:W-:Y:S02]  /*2910*/  HFMA2.BF16_V2 R12, R8.reuse, R12, RZ ;  /* 0x0000000c080c7231 */ /* 0x042fe400002000ff */
[C---:B---3--:R-:W-:Y:S02]  /*2920*/  HFMA2.BF16_V2 R14, R8.reuse, R14, RZ ;  /* 0x0000000e080e7231 */ /* 0x048fe400002000ff */
[----:B----4-:R-:W-:Y:S02]  /*2930*/  HFMA2.BF16_V2 R18, R8, R18, RZ ;  /* 0x0000001208127231 */ /* 0x010fe400002000ff */
[C---:B------:R-:W-:Y:S02]  /*2940*/  HFMA2.BF16_V2 R12, R10.reuse, R13, R12 ;  /* 0x0000000d0a0c7231 */ /* 0x040fe4000020000c */
[----:B-----5:R-:W-:-:S03]  /*2950*/  HFMA2.BF16_V2 R16, R10, R17, R16 ;  /* 0x000000110a107231 */ /* 0x020fc60000200010 */
[C---:B------:R-:W-:Y:S01]  /*2960*/  PRMT R13, R12.reuse, 0x7632, R13 ;  /* 0x000076320c0d7816 */ /* 0x040fe2000000000d */
[C---:B------:R-:W-:Y:S02]  /*2970*/  HFMA2.BF16_V2 R14, R10.reuse, R15, R14 ;  /* 0x0000000f0a0e7231 */ /* 0x040fe4000020000e */
[----:B------:R-:W-:Y:S01]  /*2980*/  IMAD.U32 R12, R12, 0x10000, RZ ;  /* 0x000100000c0c7824 */ /* 0x000fe200078e00ff */
[----:B------:R-:W-:Y:S01]  /*2990*/  SHF.L.U32 R13, R13, 0x10, RZ ;  /* 0x000000100d0d7819 */ /* 0x000fe200000006ff */
[----:B------:R-:W-:Y:S01]  /*29a0*/  HFMA2.BF16_V2 R18, R10, R19, R18 ;  /* 0x000000130a127231 */ /* 0x000fe20000200012 */
        /* <DEDUP_REMOVED lines=8> */
[----:B------:R-:W-:-:S02]  /*2a30*/  SHF.L.U32 R17, R17, 0x10, RZ ;  /* 0x0000001011117819 */ /* 0x000fc400000006ff */
        /* <DEDUP_REMOVED lines=11> */
[----:B------:R-:W-:-:S05]  /*2af0*/  UMOV UR6, UR15 ;  /* 0x0000000f00067c82 */ /* 0x000fca0008000000 */
.L_x_147:
        /* <DEDUP_REMOVED lines=11> */
[-C--:B------:R-:W-:Y:S01]  /*2bb0*/  HMUL2.BF16_V2 R5, R5, R2.reuse.H0_H0 ;  /* 0x2000000205057232 */ /* 0x080fe20000200000 */
        /* <DEDUP_REMOVED lines=48> */
.L_x_146:
[----:B------:R-:W-:Y:S01]  /*2ec0*/  UISETP.GE.U32.AND UP0, UPT, UR4, 0x4, UPT ;  /* 0x000000040400788c */ /* 0x000fe2000bf06070 */
[----:B------:R-:W-:-:S08]  /*2ed0*/  UMOV UR6, URZ ;  /* 0x000000ff00067c82 */ /* 0x000fd00008000000 */
[----:B------:R-:W-:Y:S05]  /*2ee0*/  BRA.U !UP0, `(.L_x_149) ;  /* 0x0000000108f47547 */ /* 0x000fea000b800000 */
[----:B------:R-:W0:Y:S01]  /*2ef0*/  S2UR UR18, SR_CgaCtaId ;  /* 0x00000000001279c3 */ /* 0x000e220000008800 */
[--C-:B------:R-:W-:Y:S02]  /*2f00*/  HFMA2.BF16_V2 R10, R11, 1, 1, -R0.reuse ;  /* 0x3f803f800b0a7831 */ /* 0x100fe40000300000 */
[----:B------:R-:W-:Y:S01]  /*2f10*/  HADD2.BF16_V2 R8, R9, -R0 ;  /* 0x8000000009087230 */ /* 0x000fe20000200000 */
[----:B------:R-:W-:-:S03]  /*2f20*/  UMOV UR6, 0x400 ;  /* 0x0000040000067882 */ /* 0x000fc60000000000 */
[-C--:B------:R-:W-:Y:S02]  /*2f30*/  HMUL2.BF16_V2 R8, R8, R2.reuse.H0_H0 ;  /* 0x2000000208087232 */ /* 0x080fe40000200000 */
[----:B------:R-:W-:Y:S01]  /*2f40*/  HMUL2.BF16_V2 R10, R10, R2.H0_H0 ;  /* 0x200000020a0a7232 */ /* 0x000fe20000200000 */
[----:B0-----:R-:W-:-:S03]  /*2f50*/  ULEA UR22, UR18, UR6, 0x18 ;  /* 0x0000000612167291 */ /* 0x001fc6000f8ec0ff */
[----:B------:R-:W-:-:S09]  /*2f60*/  UMOV UR6, URZ ;  /* 0x000000ff00067c82 */ /* 0x000fd20008000000 */
.L_x_150:
        /* <DEDUP_REMOVED lines=53> */
.L_x_149:
        /* <DEDUP_REMOVED lines=15> */
[----:B------:R-:W0:Y:S01]  /*33b0*/  LDS.64 R4, [UR18] ;  /* 0x00000012ff047984 */ /* 0x000e220008000a00 */
[----:B------:R-:W-:Y:S01]  /*33c0*/  ULEA UR18, UR6, UR25, 0x2 ;  /* 0x0000001906127291 */ /* 0x000fe2000f8e10ff */
        /* <DEDUP_REMOVED lines=36> */
.L_x_145:
[----:B------:R-:W-:Y:S02]  /*3610*/  USHF.R.U32.HI UR6, URZ, 0x2, UR7 ;  /* 0x00000002ff067899 */ /* 0x000fe40008011607 */
[----:B------:R-:W-:-:S04]  /*3620*/  UIADD3 UR5, UPT, UPT, UR5, 0x1, URZ ;  /* 0x0000000105057890 */ /* 0x000fc8000fffe0ff */
[----:B------:R-:W-:-:S09]  /*3630*/  UISETP.NE.AND UP0, UPT, UR5, UR6, UPT ;  /* 0x000000060500728c */ /* 0x000fd2000bf05270 */
[----:B------:R-:W-:Y:S05]  /*3640*/  BRA.U UP0, `(.L_x_151) ;  /* 0xffffffed00687547 */ /* 0x000fea000b83ffff */
.L_x_134:
[----:B------:R-:W-:-:S13]  /*3650*/  ISETP.NE.AND P0, PT, RZ, UR4, PT ;  /* 0x00000004ff007c0c */ /* 0x000fda000bf05270 */
[----:B------:R-:W-:Y:S05]  /*3660*/  @!P0 EXIT ;  /* 0x000000000000894d */ /* 0x000fea0003800000 */
[----:B------:R-:W-:Y:S02]  /*3670*/  UISETP.GE.U32.AND UP0, UPT, UR4, 0x4, UPT ;  /* 0x000000040400788c */ /* 0x000fe4000bf06070 */
[----:B------:R-:W-:Y:S01]  /*3680*/  ULOP3.LUT UR8, UR4, 0x3, URZ, 0xc0, !UPT ;  /* 0x0000000304087892 */ /* 0x000fe2000f8ec0ff */
[----:B------:R-:W-:-:S06]  /*3690*/  UMOV UR5, URZ ;  /* 0x000000ff00057c82 */ /* 0x000fcc0008000000 */
[----:B------:R-:W-:Y:S05]  /*36a0*/  BRA.U !UP0, `(.L_x_152) ;  /* 0x0000000508f47547 */ /* 0x000fea000b800000 */
[----:B------:R-:W0:Y:S01]  /*36b0*/  LDCU.S8 UR5, c[0x0][0x3e3] ;  /* 0x00007c60ff0577ac */ /* 0x000e220008000200 */
[----:B------:R-:W-:Y:S01]  /*36c0*/  VIADD R0, R1, 0x8 ;  /* 0x0000000801007836 */ /* 0x000fe20000000000 */
[----:B------:R-:W-:Y:S02]  /*36d0*/  UIADD3 UR7, UPT, UPT, UR24, 0x3, URZ ;  /* 0x0000000318077890 */ /* 0x000fe4000fffe0ff */
[----:B------:R-:W-:-:S04]  /*36e0*/  ULOP3.LUT UR6, UR4, 0xfffffffc, URZ, 0xc0, !UPT ;  /* 0xfffffffc04067892 */ /* 0x000fc8000f8ec0ff */
[----:B-----5:R-:W-:Y:S01]  /*36f0*/  MOV R2, UR7 ;  /* 0x0000000700027c02 */ /* 0x020fe20008000f00 */
[----:B------:R-:W-:Y:S02]  /*3700*/  UIADD3 UR6, UPT, UPT, URZ, -UR6, URZ ;  /* 0x80000006ff067290 */ /* 0x000fe4000fffe0ff */
[----:B0-----:R-:W-:Y:S02]  /*3710*/  UISETP.NE.AND UP0, UPT, UR5, URZ, UPT ;  /* 0x000000ff0500728c */ /* 0x001fe4000bf05270 */
[----:B------:R-:W-:-:S04]  /*3720*/  ULOP3.LUT UR5, UR4, 0x7ffffffc, URZ, 0xc0, !UPT ;  /* 0x7ffffffc04057892 */ /* 0x000fc8000f8ec0ff */
[----:B------:R-:W-:-:S13]  /*3730*/  PLOP3.LUT P0, PT, PT, PT, UP0, 0x80, 0x8 ;  /* 0x000000000008781c */ /* 0x000fda0003f0f008 */
.L_x_161:
[----:B-1234-:R-:W0:Y:S01]  /*3740*/  LDC.64 R4, c[0x0][0x3b0] ;  /* 0x0000ec00ff047b82 */ /* 0x01ee220000000a00 */
        /* <DEDUP_REMOVED lines=9> */
[----:B-1----:R-:W-:Y:S01]  /*37e0*/  IMAD R11, R8, UR7, R3 ;  /* 0x00000007080b7c24 */ /* 0x002fe2000f8e0203 */
[----:B--2---:R-:W-:-:S03]  /*37f0*/  @!P0 MOV R17, R12 ;  /* 0x0000000c00118202 */ /* 0x004fc60000000f00 */
[----:B----4-:R-:W-:-:S04]  /*3800*/  IMAD.WIDE.U32 R10, R11, 0x2, R6 ;  /* 0x000000020b0a7825 */ /* 0x010fc800078e0006 */
[----:B------:R-:W-:Y:S01]  /*3810*/  IMAD.MOV.U32 R13, RZ, RZ, R11 ;  /* 0x000000ffff0d7224 */ /* 0x000fe200078e000b */
[----:B0-----:R-:W0:Y:S01]  /*3820*/  LDC.S8 R14, c[0x0][0x3e3] ;  /* 0x0000f8c0ff0e7b82 */ /* 0x001e220000000200 */
[----:B------:R-:W-:-:S04]  /*3830*/  LOP3.LUT R8, R10, 0x2, RZ, 0xc0, !PT ;  /* 0x000000020a087812 */ /* 0x000fc800078ec0ff */
[----:B------:R-:W-:Y:S01]  /*3840*/  ISETP.EQ.U32.AND P1, PT, R8, RZ, PT ;  /* 0x000000ff0800720c */ /* 0x000fe20003f22070 */
[----:B------:R-:W-:Y:S01]  /*3850*/  HFMA2 R8, -RZ, RZ, 0, 0.19775390625 ;  /* 0x00003254ff087431 */ /* 0x000fe200000001ff */
[----:B------:R-:W-:Y:S01]  /*3860*/  BSSY.RECONVERGENT B0, `(.L_x_153) ;  /* 0x000000f000007945 */ /* 0x000fe20003800200 */
[----:B------:R-:W-:Y:S02]  /*3870*/  VIADD R19, R2, 0xfffffffe ;  /* 0xfffffffe02137836 */ /* 0x000fe40000000000 */
[----:B---3--:R-:W-:Y:S01]  /*3880*/  @P0 FMUL.FTZ R17, R15, R12 ;  /* 0x0000000c0f110220 */ /* 0x008fe20000410000 */
[----:B------:R-:W-:-:S04]  /*3890*/  LOP3.LUT R12, R10, 0xfffffffd, RZ, 0xc0, !PT ;  /* 0xfffffffd0a0c7812 */ /* 0x000fc800078ec0ff */
[----:B------:R1:W-:Y:S04]  /*38a0*/  @P0 STL [R0+-0x8], R17 ;  /* 0xfffff81100000387 */ /* 0x0003e80000100800 */
[----:B------:R2:W5:Y:S01]  /*38b0*/  LD.E R9, desc[UR16][R12.64] ;  /* 0x000000100c097980 */ /* 0x000562000c101900 */
[----:B------:R-:W-:Y:S02]  /*38c0*/  F2FP.BF16.F32.PACK_AB R16, RZ, R17 ;  /* 0x00000011ff10723e */ /* 0x000fe400000010ff */
[----:B0-----:R-:W-:Y:S02]  /*38d0*/  ISETP.NE.AND P0, PT, R14, RZ, PT ;  /* 0x000000ff0e00720c */ /* 0x001fe40003f05270 */
[----:B-1----:R-:W-:-:S11]  /*38e0*/  SEL R17, R8, 0x7610, P1 ;  /* 0x0000761008117807 */ /* 0x002fd60000800000 */
.L_x_154:
[----:B-----5:R-:W-:-:S05]  /*38f0*/  HADD2.BF16_V2 R14, R9, R16.H0_H0 ;  /* 0x20000010090e7230 */ /* 0x020fca0000200000 */
[----:B------:R-:W-:-:S05]  /*3900*/  PRMT R15, R9, R17, R14 ;  /* 0x00000011090f7216 */ /* 0x000fca000000000e */
[----:B------:R-:W3:Y:S02]  /*3910*/  ATOM.E.CAS.STRONG.GPU PT, R14, [R12], R9, R15 ;  /* 0x000000090c0e738b */ /* 0x000ee400001ee10f */
[----:B---3--:R-:W-:Y:S02]  /*3920*/  ISETP.NE.U32.AND P1, PT, R14, R9, PT ;  /* 0x000000090e00720c */ /* 0x008fe40003f25070 */
[----:B------:R-:W-:-:S11]  /*3930*/  MOV R9, R14 ;  /* 0x0000000e00097202 */ /* 0x000fd60000000f00 */
[----:B------:R-:W-:Y:S05]  /*3940*/  @P1 BRA `(.L_x_154) ;  /* 0xfffffffc00e81947 */ /* 0x000fea000383ffff */
[----:B------:R-:W-:Y:S05]  /*3950*/  BSYNC.RECONVERGENT B0 ;  /* 0x0000000000007941 */ /* 0x000fea0003800200 */
.L_x_153:
[----:B------:R-:W-:Y:S01]  /*3960*/  IMAD.WIDE.U32 R14, R19, 0x4, R4 ;  /* 0x00000004130e7825 */ /* 0x000fe200078e0004 */
[----:B------:R-:W0:Y:S01]  /*3970*/  @P0 LDC.64 R16, c[0x0][0x3a8] ;  /* 0x0000ea00ff100b82 */ /* 0x000e220000000a00 */
[----:B------:R-:W3:Y:S04]  /*3980*/  LDL R9, [R0+-0x4] ;  /* 0xfffffc0000097983 */ /* 0x000ee80000100800 */
[----:B------:R-:W0:Y:S02]  /*3990*/  LDG.E.CONSTANT R14, desc[UR16][R14.64] ;  /* 0x000000100e0e7981 */ /* 0x000e24000c1e9900 */
[----:B0-----:R-:W-:-:S06]  /*39a0*/  @P0 IMAD.WIDE R16, R14, 0x4, R16 ;  /* 0x000000040e100825 */ /* 0x001fcc00078e0210 */
[----:B------:R0:W3:Y:S01]  /*39b0*/  @P0 LDG.E.CONSTANT R16, desc[UR16][R16.64] ;  /* 0x0000001010100981 */ /* 0x0000e2000c1e9900 */
[----:B------:R-:W-:-:S04]  /*39c0*/  IMAD R11, R14, UR7, R3 ;  /* 0x000000070e0b7c24 */ /* 0x000fc8000f8e0203 */
[----:B------:R-:W-:-:S04]  /*39d0*/  IMAD.WIDE.U32 R10, R11, 0x2, R6 ;  /* 0x000000020b0a7825 */ /* 0x000fc800078e0006 */
[----:B--2---:R-:W-:Y:S01]  /*39e0*/  IMAD.MOV.U32 R13, RZ, RZ, R11 ;  /* 0x000000ffff0d7224 */ /* 0x004fe200078e000b */
[C---:B------:R-:W-:Y:S02]  /*39f0*/  LOP3.LUT R12, R10.reuse, 0xfffffffd, RZ, 0xc0, !PT ;  /* 0xfffffffd0a0c7812 */ /* 0x040fe400078ec0ff */
[----:B------:R-:W-:Y:S01]  /*3a00*/  LOP3.LUT R14, R10, 0x2, RZ, 0xc0, !PT ;  /* 0x000000020a0e7812 */ /* 0x000fe200078ec0ff */
[----:B------:R-:W-:Y:S03]  /*3a10*/  BSSY.RECONVERGENT B0, `(.L_x_155) ;  /* 0x000000d000007945 */ /* 0x000fe60003800200 */
[----:B------:R-:W-:-:S04]  /*3a20*/  ISETP.EQ.U32.AND P1, PT, R14, RZ, PT ;  /* 0x000000ff0e00720c */ /* 0x000fc80003f22070 */
[----:B0-----:R-:W-:Y:S01]  /*3a30*/  SEL R17, R8, 0x7610, P1 ;  /* 0x0000761008117807 */ /* 0x001fe20000800000 */
[----:B---3--:R-:W-:-:S05]  /*3a40*/  @P0 FMUL.FTZ R9, R16, R9 ;  /* 0x0000000910090220 */ /* 0x008fca0000410000 */
[----:B------:R0:W-:Y:S04]  /*3a50*/  @P0 STL [R0+-0x4], R9 ;  /* 0xfffffc0900000387 */ /* 0x0001e80000100800 */
[----:B------:R0:W5:Y:S01]  /*3a60*/  LD.E R15, desc[UR16][R12.64] ;  /* 0x000000100c0f7980 */ /* 0x000162000c101900 */
[----:B------:R-:W-:-:S07]  /*3a70*/  F2FP.BF16.F32.PACK_AB R16, RZ, R9 ;  /* 0x00000009ff10723e */ /* 0x000fce00000010ff */
.L_x_156:
[----:B-----5:R-:W-:-:S05]  /*3a80*/  HADD2.BF16_V2 R14, R15, R16.H0_H0 ;  /* 0x200000100f0e7230 */ /* 0x020fca0000200000 */
[----:B0-----:R-:W-:-:S05]  /*3a90*/  PRMT R9, R15, R17, R14 ;  /* 0x000000110f097216 */ /* 0x001fca000000000e */
[----:B------:R-:W2:Y:S02]  /*3aa0*/  ATOM.E.CAS.STRONG.GPU PT, R14, [R12], R15, R9 ;  /* 0x0000000f0c0e738b */ /* 0x000ea400001ee109 */
[----:B--2---:R-:W-:Y:S02]  /*3ab0*/  ISETP.NE.U32.AND P1, PT, R14, R15, PT ;  /* 0x0000000f0e00720c */ /* 0x004fe40003f25070 */
[----:B------:R-:W-:-:S11]  /*3ac0*/  MOV R15, R14 ;  /* 0x0000000e000f7202 */ /* 0x000fd60000000f00 */
[----:B------:R-:W-:Y:S05]  /*3ad0*/  @P1 BRA `(.L_x_156) ;  /* 0xfffffffc00e81947 */ /* 0x000fea000383ffff */
[----:B------:R-:W-:Y:S05]  /*3ae0*/  BSYNC.RECONVERGENT B0 ;  /* 0x0000000000007941 */ /* 0x000fea0003800200 */
.L_x_155:
        /* <DEDUP_REMOVED lines=19> */
.L_x_158:
[----:B-----5:R-:W-:-:S05]  /*3c20*/  HADD2.BF16_V2 R14, R15, R16.H0_H0 ;  /* 0x200000100f0e7230 */ /* 0x020fca0000200000 */
[----:B0-----:R-:W-:-:S05]  /*3c30*/  PRMT R9, R15, R17, R14 ;  /* 0x000000110f097216 */ /* 0x001fca000000000e */
[----:B------:R-:W2:Y:S02]  /*3c40*/  ATOM.E.CAS.STRONG.GPU PT, R14, [R12], R15, R9 ;  /* 0x0000000f0c0e738b */ /* 0x000ea400001ee109 */
[----:B--2---:R-:W-:Y:S01]  /*3c50*/  ISETP.NE.U32.AND P1, PT, R14, R15, PT ;  /* 0x0000000f0e00720c */ /* 0x004fe20003f25070 */
[----:B------:R-:W-:-:S12]  /*3c60*/  IMAD.MOV.U32 R15, RZ, RZ, R14 ;  /* 0x000000ffff0f7224 */ /* 0x000fd800078e000e */
[----:B------:R-:W-:Y:S05]  /*3c70*/  @P1 BRA `(.L_x_158) ;  /* 0xfffffffc00e81947 */ /* 0x000fea000383ffff */
[----:B------:R-:W-:Y:S05]  /*3c80*/  BSYNC.RECONVERGENT B0 ;  /* 0x0000000000007941 */ /* 0x000fea0003800200 */
.L_x_157:
[----:B------:R-:W-:Y:S01]  /*3c90*/  IMAD.WIDE.U32 R10, R2, 0x4, R4 ;  /* 0x00000004020a7825 */ /* 0x000fe200078e0004 */
[----:B------:R-:W0:Y:S01]  /*3ca0*/  @P0 LDC.64 R12, c[0x0][0x3a8] ;  /* 0x0000ea00ff0c0b82 */ /* 0x000e220000000a00 */
[----:B------:R-:W2:Y:S04]  /*3cb0*/  LDL R5, [R0+0x4] ;  /* 0x0000040000057983 */ /* 0x000ea80000100800 */
[----:B------:R-:W0:Y:S02]  /*3cc0*/  LDG.E.CONSTANT R10, desc[UR16][R10.64] ;  /* 0x000000100a0a7981 */ /* 0x000e24000c1e9900 */
[----:B0-----:R-:W-:-:S06]  /*3cd0*/  @P0 IMAD.WIDE R12, R10, 0x4, R12 ;  /* 0x000000040a0c0825 */ /* 0x001fcc00078e020c */
[----:B------:R-:W3:Y:S01]  /*3ce0*/  @P0 LDG.E.CONSTANT R12, desc[UR16][R12.64] ;  /* 0x000000100c0c0981 */ /* 0x000ee2000c1e9900 */
[----:B------:R-:W-:-:S04]  /*3cf0*/  IMAD R9, R10, UR7, R3 ;  /* 0x000000070a097c24 */ /* 0x000fc8000f8e0203 */
[----:B------:R-:W-:Y:S01]  /*3d00*/  IMAD.WIDE.U32 R6, R9, 0x2, R6 ;  /* 0x0000000209067825 */ /* 0x000fe200078e0006 */
[-C--:B--2---:R-:W-:Y:S02]  /*3d10*/  @!P0 MOV R9, R5.reuse ;  /* 0x0000000500098202 */ /* 0x084fe40000000f00 */
[C---:B------:R-:W-:Y:S02]  /*3d20*/  LOP3.LUT R4, R6.reuse, 0xfffffffd, RZ, 0xc0, !PT ;  /* 0xfffffffd06047812 */ /* 0x040fe400078ec0ff */
[----:B------:R-:W-:Y:S01]  /*3d30*/  LOP3.LUT R10, R6, 0x2, RZ, 0xc0, !PT ;  /* 0x00000002060a7812 */ /* 0x000fe200078ec0ff */
[----:B------:R-:W-:Y:S03]  /*3d40*/  BSSY.RECONVERGENT B0, `(.L_x_159) ;  /* 0x000000e000007945 */ /* 0x000fe60003800200 */
[----:B------:R-:W-:Y:S01]  /*3d50*/  ISETP.EQ.U32.AND P1, PT, R10, RZ, PT ;  /* 0x000000ff0a00720c */ /* 0x000fe20003f22070 */
[----:B---3--:R-:W-:Y:S01]  /*3d60*/  @P0 FMUL.FTZ R9, R12, R5 ;  /* 0x000000050c090220 */ /* 0x008fe20000410000 */
[----:B------:R-:W-:-:S04]  /*3d70*/  IMAD.MOV.U32 R5, RZ, RZ, R7 ;  /* 0x000000ffff057224 */ /* 0x000fc800078e0007 */
[----:B------:R0:W-:Y:S04]  /*3d80*/  @P0 STL [R0+0x4], R9 ;  /* 0x0000040900000387 */ /* 0x0001e80000100800 */
[----:B------:R0:W5:Y:S01]  /*3d90*/  LD.E R11, desc[UR16][R4.64] ;  /* 0x00000010040b7980 */ /* 0x000162000c101900 */
[----:B------:R-:W-:Y:S02]  /*3da0*/  F2FP.BF16.F32.PACK_AB R10, RZ, R9 ;  /* 0x00000009ff0a723e */ /* 0x000fe400000010ff */
[----:B------:R-:W-:-:S07]  /*3db0*/  SEL R12, R8, 0x7610, P1 ;  /* 0x00007610080c7807 */ /* 0x000fce0000800000 */
.L_x_160:
[----:B-----5:R-:W-:-:S05]  /*3dc0*/  HADD2.BF16_V2 R8, R11, R10.H0_H0 ;  /* 0x2000000a0b087230 */ /* 0x020fca0000200000 */
[----:B0-----:R-:W-:-:S05]  /*3dd0*/  PRMT R9, R11, R12, R8 ;  /* 0x0000000c0b097216 */ /* 0x001fca0000000008 */
[----:B------:R-:W2:Y:S02]  /*3de0*/  ATOM.E.CAS.STRONG.GPU PT, R8, [R4], R11, R9 ;  /* 0x0000000b0408738b */ /* 0x000ea400001ee109 */
[----:B--2---:R-:W-:Y:S02]  /*3df0*/  ISETP.NE.U32.AND P1, PT, R8, R11, PT ;  /* 0x0000000b0800720c */ /* 0x004fe40003f25070 */
[----:B------:R-:W-:-:S11]  /*3e00*/  MOV R11, R8 ;  /* 0x00000008000b7202 */ /* 0x000fd60000000f00 */
[----:B------:R-:W-:Y:S05]  /*3e10*/  @P1 BRA `(.L_x_160) ;  /* 0xfffffffc00e81947 */ /* 0x000fea000383ffff */
[----:B------:R-:W-:Y:S05]  /*3e20*/  BSYNC.RECONVERGENT B0 ;  /* 0x0000000000007941 */ /* 0x000fea0003800200 */
.L_x_159:
[----:B------:R-:W-:Y:S01]  /*3e30*/  UIADD3 UR6, UPT, UPT, UR6, 0x4, URZ ;  /* 0x0000000406067890 */ /* 0x000fe2000fffe0ff */
[----:B------:R-:W-:Y:S01]  /*3e40*/  VIADD R0, R0, 0x10 ;  /* 0x0000001000007836 */ /* 0x000fe20000000000 */
[----:B------:R-:W-:Y:S02]  /*3e50*/  IADD3 R2, PT, PT, R2, 0x4, RZ ;  /* 0x0000000402027810 */ /* 0x000fe40007ffe0ff */
[----:B------:R-:W-:-:S09]  /*3e60*/  UISETP.NE.AND UP0, UPT, UR6, URZ, UPT ;  /* 0x000000ff0600728c */ /* 0x000fd2000bf05270 */
[----:B------:R-:W-:Y:S05]  /*3e70*/  BRA.U UP0, `(.L_x_161) ;  /* 0xfffffff900307547 */ /* 0x000fea000b83ffff */
.L_x_152:
[----:B------:R-:W-:-:S13]  /*3e80*/  ISETP.NE.AND P0, PT, RZ, UR8, PT ;  /* 0x00000008ff007c0c */ /* 0x000fda000bf05270 */
[----:B------:R-:W-:Y:S05]  /*3e90*/  @!P0 EXIT ;  /* 0x000000000000894d */ /* 0x000fea0003800000 */
[----:B------:R-:W0:Y:S01]  /*3ea0*/  LDCU.S8 UR4, c[0x0][0x3e3] ;  /* 0x00007c60ff0477ac */ /* 0x000e220008000200 */
[----:B------:R-:W-:Y:S02]  /*3eb0*/  UIADD3 UR6, UPT, UPT, UR24, UR5, URZ ;  /* 0x0000000518067290 */ /* 0x000fe4000fffe0ff */
[----:B------:R-:W-:-:S04]  /*3ec0*/  UIMAD UR7, UR5, 0x4, UR25 ;  /* 0x00000004050778a4 */ /* 0x000fc8000f8e0219 */
[----:B------:R-:W-:Y:S01]  /*3ed0*/  IMAD.U32 R13, RZ, RZ, UR6 ;  /* 0x00000006ff0d7e24 */ /* 0x000fe2000f8e00ff */
[----:B0-----:R-:W-:Y:S01]  /*3ee0*/  ISETP.NE.AND P1, PT, RZ, UR4, PT ;  /* 0x00000004ff007c0c */ /* 0x001fe2000bf25270 */
[----:B------:R-:W-:-:S12]  /*3ef0*/  UIADD3 UR4, UPT, UPT, URZ, -UR8, URZ ;  /* 0x80000008ff047290 */ /* 0x000fd8000fffe0ff */
.L_x_164:
[----:B-1234-:R-:W0:Y:S01]  /*3f00*/  LDC.64 R4, c[0x0][0x3b0] ;  /* 0x0000ec00ff047b82 */ /* 0x01ee220000000a00 */
[----:B------:R-:W2:Y:S01]  /*3f10*/  LDL R0, [UR7] ;  /* 0x00000007ff007983 */ /* 0x000ea20008100800 */
[----:B------:R-:W1:Y:S06]  /*3f20*/  LDCU UR5, c[0x0][0x3d4] ;  /* 0x00007a80ff0577ac */ /* 0x000e6c0008000800 */
[----:B------:R-:W3:Y:S08]  /*3f30*/  @P1 LDC.64 R6, c[0x0][0x3a8] ;  /* 0x0000ea00ff061b82 */ /* 0x000ef00000000a00 */
[----:B------:R-:W4:Y:S01]  /*3f40*/  LDC.64 R8, c[0x0][0x388] ;  /* 0x0000e200ff087b82 */ /* 0x000f220000000a00 */
[----:B0-----:R-:W-:-:S06]  /*3f50*/  IMAD.WIDE.U32 R4, R13, 0x4, R4 ;  /* 0x000000040d047825 */ /* 0x001fcc00078e0004 */
[----:B------:R-:W3:Y:S02]  /*3f60*/  LDG.E.CONSTANT R4, desc[UR16][R4.64] ;  /* 0x0000001004047981 */ /* 0x000ee4000c1e9900 */
[----:B---3--:R-:W-:-:S06]  /*3f70*/  @P1 IMAD.WIDE R6, R4, 0x4, R6 ;  /* 0x0000000404061825 */ /* 0x008fcc00078e0206 */
[----:B------:R-:W2:Y:S01]  /*3f80*/  @P1 LDG.E.CONSTANT R7, desc[UR16][R6.64] ;  /* 0x0000001006071981 */ /* 0x000ea2000c1e9900 */
[----:B-1----:R-:W-:-:S04]  /*3f90*/  IMAD R11, R4, UR5, R3 ;  /* 0x00000005040b7c24 */ /* 0x002fc8000f8e0203 */
[----:B----4-:R-:W-:-:S03]  /*3fa0*/  IMAD.WIDE.U32 R8, R11, 0x2, R8 ;  /* 0x000000020b087825 */ /* 0x010fc600078e0008 */
[C---:B------:R-:W-:Y:S02]  /*3fb0*/  LOP3.LUT R10, R8.reuse, 0xfffffffd, RZ, 0xc0, !PT ;  /* 0xfffffffd080a7812 */ /* 0x040fe400078ec0ff */
[----:B------:R-:W-:Y:S02]  /*3fc0*/  MOV R11, R9 ;  /* 0x00000009000b7202 */ /* 0x000fe40000000f00 */
[----:B-----5:R-:W-:Y:S01]  /*3fd0*/  LOP3.LUT R2, R8, 0x2, RZ, 0xc0, !PT ;  /* 0x0000000208027812 */ /* 0x020fe200078ec0ff */
[----:B------:R-:W-:Y:S01]  /*3fe0*/  IMAD.MOV.U32 R4, RZ, RZ, 0x3254 ;  /* 0x00003254ff047424 */ /* 0x000fe200078e00ff */
[----:B------:R-:W-:Y:S02]  /*3ff0*/  BSSY.RECONVERGENT B0, `(.L_x_162) ;  /* 0x000000d000007945 */ /* 0x000fe40003800200 */
[----:B------:R-:W-:-:S04]  /*4000*/  ISETP.EQ.U32.AND P0, PT, R2, RZ, PT ;  /* 0x000000ff0200720c */ /* 0x000fc80003f02070 */
[----:B------:R-:W-:Y:S01]  /*4010*/  SEL R4, R4, 0x7610, P0 ;  /* 0x0000761004047807 */ /* 0x000fe20000000000 */
[----:B--2---:R-:W-:-:S05]  /*4020*/  @P1 FMUL.FTZ R0, R7, R0 ;  /* 0x0000000007001220 */ /* 0x004fca0000410000 */
[----:B------:R0:W-:Y:S04]  /*4030*/  @P1 STL [UR7], R0 ;  /* 0x00000000ff001987 */ /* 0x0001e80008100807 */
[----:B------:R0:W5:Y:S01]  /*4040*/  LD.E R5, desc[UR16][R10.64] ;  /* 0x000000100a057980 */ /* 0x000162000c101900 */
[----:B------:R-:W-:-:S07]  /*4050*/  F2FP.BF16.F32.PACK_AB R2, RZ, R0 ;  /* 0x00000000ff02723e */ /* 0x000fce00000010ff */
.L_x_163:
[----:B0----5:R-:W-:-:S05]  /*4060*/  HADD2.BF16_V2 R0, R5, R2.H0_H0 ;  /* 0x2000000205007230 */ /* 0x021fca0000200000 */
[----:B------:R-:W-:-:S05]  /*4070*/  PRMT R7, R5, R4, R0 ;  /* 0x0000000405077216 */ /* 0x000fca0000000000 */
[----:B------:R-:W2:Y:S02]  /*4080*/  ATOM.E.CAS.STRONG.GPU PT, R0, [R10], R5, R7 ;  /* 0x000000050a00738b */ /* 0x000ea400001ee107 */
[----:B--2---:R-:W-:Y:S02]  /*4090*/  ISETP.NE.U32.AND P0, PT, R0, R5, PT ;  /* 0x000000050000720c */ /* 0x004fe40003f05070 */
[----:B------:R-:W-:-:S11]  /*40a0*/  MOV R5, R0 ;  /* 0x0000000000057202 */ /* 0x000fd60000000f00 */
[----:B------:R-:W-:Y:S05]  /*40b0*/  @P0 BRA `(.L_x_163) ;  /* 0xfffffffc00e80947 */ /* 0x000fea000383ffff */
[----:B------:R-:W-:Y:S05]  /*40c0*/  BSYNC.RECONVERGENT B0 ;  /* 0x0000000000007941 */ /* 0x000fea0003800200 */
.L_x_162:
[----:B------:R-:W-:Y:S01]  /*40d0*/  UIADD3 UR4, UPT, UPT, UR4, 0x1, URZ ;  /* 0x0000000104047890 */ /* 0x000fe2000fffe0ff */
[----:B------:R-:W-:Y:S01]  /*40e0*/  VIADD R13, R13, 0x1 ;  /* 0x000000010d0d7836 */ /* 0x000fe20000000000 */
[----:B------:R-:W-:Y:S02]  /*40f0*/  UIADD3 UR7, UPT, UPT, UR7, 0x4, URZ ;  /* 0x0000000407077890 */ /* 0x000fe4000fffe0ff */
[----:B------:R-:W-:-:S09]  /*4100*/  UISETP.NE.AND UP0, UPT, UR4, URZ, UPT ;  /* 0x000000ff0400728c */ /* 0x000fd2000bf05270 */
[----:B------:R-:W-:Y:S05]  /*4110*/  BRA.U UP0, `(.L_x_164) ;  /* 0xfffffffd00787547 */ /* 0x000fea000b83ffff */
[----:B------:R-:W-:Y:S05]  /*4120*/  EXIT ;  /* 0x000000000000794d */ /* 0x000fea0003800000 */
        .weak           $__internal_9_$__cuda_sm20_div_u64
        .type           $__internal_9_$__cuda_sm20_div_u64,@function
        .size           $__internal_9_$__cuda_sm20_div_u64,($__internal_10_$__cuda_sm20_rem_u16 - $__internal_9_$__cuda_sm20_div_u64)
$__internal_9_$__cuda_sm20_div_u64:
[----:B------:R-:W-:Y:S02]  /*4130*/  UMOV UR7, URZ ;  /* 0x000000ff00077c82 */ /* 0x000fe40008000000 */
[----:B------:R-:W0:Y:S08]  /*4140*/  I2F.U64.RP R2, UR6 ;  /* 0x0000000600027d12 */ /* 0x000e300008309000 */
[----:B0-----:R-:W0:Y:S02]  /*4150*/  MUFU.RCP R2, R2 ;  /* 0x0000000200027308 */ /* 0x001e240000001000 */
[----:B0-----:R-:W-:-:S06]  /*4160*/  IADD3 R4, PT, PT, R2, 0x1ffffffe, RZ ;  /* 0x1ffffffe02047810 */ /* 0x001fcc0007ffe0ff */
[----:B------:R-:W0:Y:S02]  /*4170*/  F2I.U64.TRUNC R4, R4 ;  /* 0x0000000400047311 */ /* 0x000e24000020d800 */
[----:B0-----:R-:W-:-:S04]  /*4180*/  IMAD.WIDE.U32 R6, R4, UR6, RZ ;  /* 0x0000000604067c25 */ /* 0x001fc8000f8e00ff */
[----:B------:R-:W-:Y:S01]  /*4190*/  IMAD R7, R5, UR6, R7 ;  /* 0x0000000605077c24 */ /* 0x000fe2000f8e0207 */
[----:B------:R-:W-:-:S05]  /*41a0*/  IADD3 R9, P0, PT, RZ, -R6, RZ ;  /* 0x80000006ff097210 */ /* 0x000fca0007f1e0ff */
[----:B------:R-:W-:-:S04]  /*41b0*/  IMAD.HI.U32 R6, R4, R9, RZ ;  /* 0x0000000904067227 */ /* 0x000fc800078e00ff */
[----:B------:R-:W-:Y:S01]  /*41c0*/  IMAD.X R11, RZ, RZ, ~R7, P0 ;  /* 0x000000ffff0b7224 */ /* 0x000fe200000e0e07 */
[----:B------:R-:W-:-:S03]  /*41d0*/  MOV R7, R4 ;  /* 0x0000000400077202 */ /* 0x000fc60000000f00 */
[-C--:B------:R-:W-:Y:S02]  /*41e0*/  IMAD R13, R5, R11.reuse, RZ ;  /* 0x0000000b050d7224 */ /* 0x080fe400078e02ff */
[----:B------:R-:W-:-:S04]  /*41f0*/  IMAD.WIDE.U32 R6, P0, R4, R11, R6 ;  /* 0x0000000b04067225 */ /* 0x000fc80007800006 */
[----:B------:R-:W-:-:S04]  /*4200*/  IMAD.HI.U32 R11, R5, R11, RZ ;  /* 0x0000000b050b7227 */ /* 0x000fc800078e00ff */
[----:B------:R-:W-:-:S04]  /*4210*/  IMAD.HI.U32 R6, P1, R5, R9, R6 ;  /* 0x0000000905067227 */ /* 0x000fc80007820006 */
[----:B------:R-:W-:Y:S01]  /*4220*/  IMAD.X R2, R11, 0x1, R5, P0 ;  /* 0x000000010b027824 */ /* 0x000fe200000e0605 */
[----:B------:R-:W-:-:S04]  /*4230*/  IADD3 R7, P2, PT, R13, R6, RZ ;  /* 0x000000060d077210 */ /* 0x000fc80007f5e0ff */
[----:B------:R-:W-:Y:S01]  /*4240*/  IADD3.X R9, PT, PT, RZ, RZ, R2, P2, P1 ;  /* 0x000000ffff097210 */ /* 0x000fe200017e2402 */
[----:B------:R-:W-:-:S03]  /*4250*/  IMAD.WIDE.U32 R4, R7, UR6, RZ ;  /* 0x0000000607047c25 */ /* 0x000fc6000f8e00ff */
[----:B------:R-:W-:Y:S01]  /*4260*/  IADD3 R11, P0, PT, RZ, -R4, RZ ;  /* 0x80000004ff0b7210 */ /* 0x000fe20007f1e0ff */
[----:B------:R-:W-:Y:S02]  /*4270*/  IMAD R4, R9, UR6, R5 ;  /* 0x0000000609047c24 */ /* 0x000fe4000f8e0205 */
[----:B------:R-:W-:Y:S02]  /*4280*/  HFMA2 R5, -RZ, RZ, 0, 0 ;  /* 0x00000000ff057431 */ /* 0x000fe400000001ff */
[----:B------:R-:W-:Y:S01]  /*4290*/  IMAD.HI.U32 R6, R7, R11, RZ ;  /* 0x0000000b07067227 */ /* 0x000fe200078e00ff */
[----:B------:R-:W-:-:S05]  /*42a0*/  IADD3.X R4, PT, PT, RZ, ~R4, RZ, P0, !PT ;  /* 0x80000004ff047210 */ /* 0x000fca00007fe4ff */
[----:B------:R-:W-:-:S04]  /*42b0*/  IMAD.WIDE.U32 R6, P0, R7, R4, R6 ;  /* 0x0000000407067225 */ /* 0x000fc80007800006 */
[C---:B------:R-:W-:Y:S02]  /*42c0*/  IMAD R2, R9.reuse, R4, RZ ;  /* 0x0000000409027224 */ /* 0x040fe400078e02ff */
[----:B------:R-:W-:-:S04]  /*42d0*/  IMAD.HI.U32 R7, P1, R9, R11, R6 ;  /* 0x0000000b09077227 */ /* 0x000fc80007820006 */
[----:B------:R-:W-:Y:S01]  /*42e0*/  IMAD.HI.U32 R4, R9, R4, RZ ;  /* 0x0000000409047227 */ /* 0x000fe200078e00ff */
[----:B------:R-:W-:-:S03]  /*42f0*/  IADD3 R7, P2, PT, R2, R7, RZ ;  /* 0x0000000702077210 */ /* 0x000fc60007f5e0ff */
[----:B------:R-:W-:Y:S02]  /*4300*/  IMAD.X R9, R4, 0x1, R9, P0 ;  /* 0x0000000104097824 */ /* 0x000fe400000e0609 */
[----:B------:R-:W-:-:S03]  /*4310*/  IMAD.HI.U32 R4, R7, UR8, RZ ;  /* 0x0000000807047c27 */ /* 0x000fc6000f8e00ff */
[----:B------:R-:W-:Y:S01]  /*4320*/  IADD3.X R9, PT, PT, RZ, RZ, R9, P2, P1 ;  /* 0x000000ffff097210 */ /* 0x000fe200017e2409 */
[----:B------:R-:W-:-:S04]  /*4330*/  IMAD.WIDE.U32 R4, R7, UR14, R4 ;  /* 0x0000000e07047c25 */ /* 0x000fc8000f8e0004 */
[C---:B------:R-:W-:Y:S02]  /*4340*/  IMAD R7, R9.reuse, UR14, RZ ;  /* 0x0000000e09077c24 */ /* 0x040fe4000f8e02ff */
[----:B------:R-:W-:-:S04]  /*4350*/  IMAD.HI.U32 R4, P0, R9, UR8, R4 ;  /* 0x0000000809047c27 */ /* 0x000fc8000f800004 */
[----:B------:R-:W-:Y:S01]  /*4360*/  IMAD.HI.U32 R2, R9, UR14, RZ ;  /* 0x0000000e09027c27 */ /* 0x000fe2000f8e00ff */
[----:B------:R-:W-:-:S03]  /*4370*/  IADD3 R6, P1, PT, R7, R4, RZ ;  /* 0x0000000407067210 */ /* 0x000fc60007f3e0ff */
[----:B------:R-:W-:Y:S02]  /*4380*/  IMAD.X R2, RZ, RZ, R2, P0 ;  /* 0x000000ffff027224 */ /* 0x000fe400000e0602 */
[----:B------:R-:W-:-:S03]  /*4390*/  IMAD.WIDE.U32 R4, R6, UR6, RZ ;  /* 0x0000000606047c25 */ /* 0x000fc6000f8e00ff */
[----:B------:R-:W-:Y:S02]  /*43a0*/  IADD3.X R7, PT, PT, RZ, R2, RZ, P1, !PT ;  /* 0x00000002ff077210 */ /* 0x000fe40000ffe4ff */
[----:B------:R-:W-:-:S03]  /*43b0*/  IADD3 R9, P0, PT, -R4, UR8, RZ ;  /* 0x0000000804097c10 */ /* 0x000fc6000ff1e1ff */
[----:B------:R-:W-:Y:S01]  /*43c0*/  IMAD R2, R7, UR6, R5 ;  /* 0x0000000607027c24 */ /* 0x000fe2000f8e0205 */
[----:B------:R-:W-:-:S04]  /*43d0*/  IADD3 R5, P2, PT, R6, 0x1, RZ ;  /* 0x0000000106057810 */ /* 0x000fc80007f5e0ff */
[----:B------:R-:W-:Y:S01]  /*43e0*/  IADD3.X R11, PT, PT, ~R2, UR14, RZ, P0, !PT ;  /* 0x0000000e020b7c10 */ /* 0x000fe200087fe5ff */
[----:B------:R-:W-:Y:S01]  /*43f0*/  IMAD.X R4, RZ, RZ, R7, P2 ;  /* 0x000000ffff047224 */ /* 0x000fe200010e0607 */
[C---:B------:R-:W-:Y:S02]  /*4400*/  ISETP.GE.U32.AND P0, PT, R9.reuse, UR6, PT ;  /* 0x0000000609007c0c */ /* 0x040fe4000bf06070 */
[----:B------:R-:W-:Y:S02]  /*4410*/  IADD3 R2, P1, PT, R9, -UR6, RZ ;  /* 0x8000000609027c10 */ /* 0x000fe4000ff3e0ff */
[C---:B------:R-:W-:Y:S02]  /*4420*/  ISETP.GE.U32.AND.EX P0, PT, R11.reuse, RZ, PT, P0 ;  /* 0x000000ff0b00720c */ /* 0x040fe40003f06100 */
[----:B------:R-:W-:Y:S02]  /*4430*/  IADD3.X R8, PT, PT, R11, -0x1, RZ, P1, !PT ;  /* 0xffffffff0b087810 */ /* 0x000fe40000ffe4ff */
[----:B------:R-:W-:-:S02]  /*4440*/  SEL R2, R2, R9, P0 ;  /* 0x0000000902027207 */ /* 0x000fc40000000000 */
[----:B------:R-:W-:Y:S02]  /*4450*/  SEL R5, R5, R6, P0 ;  /* 0x0000000605057207 */ /* 0x000fe40000000000 */
[----:B------:R-:W-:Y:S02]  /*4460*/  SEL R6, R8, R11, P0 ;  /* 0x0000000b08067207 */ /* 0x000fe40000000000 */
[----:B------:R-:W-:Y:S02]  /*4470*/  SEL R4, R4, R7, P0 ;  /* 0x0000000704047207 */ /* 0x000fe40000000000 */
[----:B------:R-:W-:Y:S02]  /*4480*/  ISETP.GE.U32.AND P0, PT, R2, UR6, PT ;  /* 0x0000000602007c0c */ /* 0x000fe4000bf06070 */
[----:B------:R-:W-:Y:S02]  /*4490*/  IADD3 R2, P2, PT, R5, 0x1, RZ ;  /* 0x0000000105027810 */ /* 0x000fe40007f5e0ff */
[----:B------:R-:W-:-:S02]  /*44a0*/  ISETP.GE.U32.AND.EX P0, PT, R6, RZ, PT, P0 ;  /* 0x000000ff0600720c */ /* 0x000fc40003f06100 */
[-C--:B------:R-:W-:Y:S02]  /*44b0*/  IADD3.X R7, PT, PT, RZ, R4.reuse, RZ, P2, !PT ;  /* 0x00000004ff077210 */ /* 0x080fe400017fe4ff */
[----:B------:R-:W-:Y:S02]  /*44c0*/  ISETP.NE.U32.AND P1, PT, RZ, UR6, PT ;  /* 0x00000006ff007c0c */ /* 0x000fe4000bf25070 */
[----:B------:R-:W-:Y:S02]  /*44d0*/  SEL R2, R2, R5, P0 ;  /* 0x0000000502027207 */ /* 0x000fe40000000000 */
[----:B------:R-:W-:Y:S01]  /*44e0*/  SEL R7, R7, R4, P0 ;  /* 0x0000000407077207 */ /* 0x000fe20000000000 */
[----:B------:R-:W-:Y:S01]  /*44f0*/  IMAD.MOV.U32 R4, RZ, RZ, R0 ;  /* 0x000000ffff047224 */ /* 0x000fe200078e0000 */
[----:B------:R-:W-:Y:S02]  /*4500*/  MOV R5, 0x0 ;  /* 0x0000000000057802 */ /* 0x000fe40000000f00 */
[----:B------:R-:W-:-:S04]  /*4510*/  ISETP.NE.AND.EX P1, PT, RZ, RZ, PT, P1 ;  /* 0x000000ffff00720c */ /* 0x000fc80003f25310 */
[----:B------:R-:W-:Y:S02]  /*4520*/  SEL R2, R2, 0xffffffff, P1 ;  /* 0xffffffff02027807 */ /* 0x000fe40000800000 */
[----:B------:R-:W-:Y:S01]  /*4530*/  SEL R7, R7, 0xffffffff, P1 ;  /* 0xffffffff07077807 */ /* 0x000fe20000800000 */
[----:B------:R-:W-:Y:S06]  /*4540*/  RET.REL.NODEC R4 `(_Z21moe_wna16_gemm_kernelI13__nv_bfloat16Li8ELi1EEvPKT_PS1_PKjS3_S6_PKfPKiSA_SA_tttjjjtttbb) ;  /* 0xffffffb804ac7950 */ /* 0x000fec0003c3ffff */
        .weak           $__internal_10_$__cuda_sm20_rem_u16
        .type           $__internal_10_$__cuda_sm20_rem_u16,@function
        .size           $__internal_10_$__cuda_sm20_rem_u16,(.L_x_557 - $__internal_10_$__cuda_sm20_rem_u16)
$__internal_10_$__cuda_sm20_rem_u16:
        /* <DEDUP_REMOVED lines=16> */
[----:B------:R-:W-:Y:S02]  /*4650*/  IMAD.MOV R13, RZ, RZ, -R4 ;  /* 0x000000ffff0d7224 */ /* 0x000fe400078e0a04 */
[----:B------:R-:W-:Y:S02]  /*4660*/  IMAD.MOV.U32 R4, RZ, RZ, R14 ;  /* 0x000000ffff047224 */ /* 0x000fe400078e000e */
[----:B------:R-:W-:Y:S01]  /*4670*/  IMAD R13, R10, R13, R12 ;  /* 0x0000000d0a0d7224 */ /* 0x000fe200078e020c */
[----:B------:R-:W-:Y:S01]  /*4680*/  @!P0 MOV R13, 0xffffffff ;  /* 0xffffffff000d8802 */ /* 0x000fe20000000f00 */
[----:B------:R-:W-:Y:S06]  /*4690*/  RET.REL.NODEC R4 `(_Z21moe_wna16_gemm_kernelI13__nv_bfloat16Li8ELi1EEvPKT_PS1_PKjS3_S6_PKfPKiSA_SA_tttjjjtttbb) ;  /* 0xffffffb804587950 */ /* 0x000fec0003c3ffff */
.L_x_165:
        /* <DEDUP_REMOVED lines=14> */
.L_x_557:


//--------------------- .text._Z21moe_wna16_gemm_kernelI13__nv_bfloat16Li4ELi8EEvPKT_PS1_PKjS3_S6_PKfPKiSA_SA_tttjjjtttbb --------------------------
	.section	.text._Z21moe_wna16_gemm_kernelI13__nv_bfloat16Li4ELi8EEvPKT_PS1_PKjS3_S6_PKfPKiSA_SA_tttjjjtttbb,"ax",@progbits
	.align	128
        .global         _Z21moe_wna16_gemm_kernelI13__nv_bfloat16Li4ELi8EEvPKT_PS1_PKjS3_S6_PKfPKiSA_SA_tttjjjtttbb
        .type           _Z21moe_wna16_gemm_kernelI13__nv_bfloat16Li4ELi8EEvPKT_PS1_PKjS3_S6_PKfPKiSA_SA_tttjjjtttbb,@function
        .size           _Z21moe_wna16_gemm_kernelI13__nv_bfloat16Li4ELi8EEvPKT_PS1_PKjS3_S6_PKfPKiSA_SA_tttjjjtttbb,(.L_x_560 - _Z21moe_wna16_gemm_kernelI13__nv_bfloat16Li4ELi8EEvPKT_PS1_PKjS3_S6_PKfPKiSA_SA_tttjjjtttbb)
        .other          _Z21moe_wna16_gemm_kernelI13__nv_bfloat16Li4ELi8EEvPKT_PS1_PKjS3_S6_PKfPKiSA_SA_tttjjjtttbb,@"STO_CUDA_ENTRY STV_DEFAULT"
_Z21moe_wna16_gemm_kernelI13__nv_bfloat16Li4ELi8EEvPKT_PS1_PKjS3_S6_PKfPKiSA_SA_tttjjjtttbb:
.text._Z21moe_wna16_gemm_kernelI13__nv_bfloat16Li4ELi8EEvPKT_PS1_PKjS3_S6_PKfPKiSA_SA_tttjjjtttbb:
[----:B------:R-:W0:Y:S08]  /*0000*/  LDC R1, c[0x0][0x37c] ;  /* 0x0000df00ff017b82 */ /* 0x000e300000000800 */
[----:B------:R-:W1:Y:S01]  /*0010*/  LDC.64 R2, c[0x0][0x3c0] ;  /* 0x0000f000ff027b82 */ /* 0x000e620000000a00 */
[----:B------:R-:W1:Y:S01]  /*0020*/  LDCU.64 UR16, c[0x0][0x358] ;  /* 0x00006b00ff1077ac */ /* 0x000e620008000a00 */
[----:B0-----:R-:W-:Y:S01]  /*0030*/  IADD3 R1, PT, PT, R1, -0x130, RZ ;  /* 0xfffffed001017810 */ /* 0x001fe20007ffe0ff */
        /* <DEDUP_REMOVED lines=20> */
[----:B------:R-:W4:Y:S01]  /*0180*/  LDG.E.CONSTANT R2, desc[UR16][R2.64] ;  /* 0x0000001002027981 */ /* 0x000f22000c1e9900 */
[----:B------:R-:W1:Y:S01]  /*0190*/  LDCU.U16 UR14, c[0x0][0x3de] ;  /* 0x00007bc0ff0e77ac */ /* 0x000e620008000400 */
[----:B---3--:R-:W-:-:S04]  /*01a0*/  ULOP3.LUT UR9, UR9, 0xffff, URZ, 0xc0, !UPT ;  /* 0x0000ffff09097892 */ /* 0x008fc8000f8ec0ff */
[----:B--2---:R-:W-:Y:S02]  /*01b0*/  UIMAD UR11, UR9, UR11, URZ ;  /* 0x0000000b090b72a4 */ /* 0x004fe4000f8e02ff */
[----:B0-----:R-:W-:-:S04]  /*01c0*/  UPRMT UR4, UR4, 0x9910, URZ ;  /* 0x0000991004047896 */ /* 0x001fc800080000ff */
[----:B------:R-:W-:Y:S01]  /*01d0*/  UISETP.NE.AND UP0, UPT, UR4, URZ, UPT ;  /* 0x000000ff0400728c */ /* 0x000fe2000bf05270 */
[----:B-1----:R-:W-:Y:S02]  /*01e0*/  IMAD R8, R5, UR14, R0 ;  /* 0x0000000e05087c24 */ /* 0x002fe4000f8e0200 */
[----:B------:R-:W-:Y:S01]  /*01f0*/  UMOV UR4, URZ ;  /* 0x000000ff00047c82 */ /* 0x000fe20008000000 */
[----:B----4-:R-:W-:-:S05]  /*0200*/  R2UR UR12, R2 ;  /* 0x00000000020c72ca */ /* 0x010fca00000e0000 */
[----:B------:R-:W-:Y:S10]  /*0210*/  BRA.U !UP0, `(.L_x_166) ;  /* 0x0000000508ac7547 */ /* 0x000ff4000b800000 */
[----:B------:R-:W0:Y:S01]  /*0220*/  LDC R4, c[0x0][0x3cc] ;  /* 0x0000f300ff047b82 */ /* 0x000e220000000800 */
[----:B------:R-:W-:Y:S01]  /*0230*/  SHF.R.U32.HI R2, RZ, 0x1, R0 ;  /* 0x00000001ff027819 */ /* 0x000fe20000011600 */
[----:B------:R-:W-:-:S03]  /*0240*/  UMOV UR5, URZ ;  /* 0x000000ff00057c82 */ /* 0x000fc60008000000 */
[----:B------:R-:W-:Y:S01]  /*0250*/  LOP3.LUT R3, R2, 0x3, RZ, 0xc0, !PT ;  /* 0x0000000302037812 */ /* 0x000fe200078ec0ff */
[----:B------:R-:W-:-:S03]  /*0260*/  IMAD.SHL.U32 R2, R0, 0x4, RZ ;  /* 0x0000000400027824 */ /* 0x000fc600078e00ff */
[----:B------:R-:W-:-:S04]  /*0270*/  LOP3.LUT R3, R3, 0x3f8, R0, 0xf8, !PT ;  /* 0x000003f803037812 */ /* 0x000fc800078ef800 */
[----:B------:R-:W-:-:S04]  /*0280*/  LOP3.LUT R3, R3, 0x4, R2, 0xf8, !PT ;  /* 0x0000000403037812 */ /* 0x000fc800078ef802 */
[----:B------:R-:W-:Y:S02]  /*0290*/  IADD3 R3, PT, PT, R3, UR11, RZ ;  /* 0x0000000b03037c10 */ /* 0x000fe4000fffe0ff */
[----:B0-----:R-:W-:-:S07]  /*02a0*/  LOP3.LUT R2, R4, 0xffff, RZ, 0xc0, !PT ;  /* 0x0000ffff04027812 */ /* 0x001fce00078ec0ff */
.L_x_170:
        /* <DEDUP_REMOVED lines=11> */
[----:B-1----:R-:W-:Y:S02]  /*0360*/  VIADD R6, R9, 0xffffffe ;  /* 0x0ffffffe09067836 */ /* 0x002fe40000000000 */
[----:B------:R-:W-:-:S04]  /*0370*/  IMAD.MOV R9, RZ, RZ, -R12 ;  /* 0x000000ffff097224 */ /* 0x000fc800078e0a0c */
[----:B------:R1:W3:Y:S02]  /*0380*/  F2I.FTZ.U32.TRUNC.NTZ R7, R6 ;  /* 0x0000000600077305 */ /* 0x0002e4000021f000 */
[----:B-1----:R-:W-:Y:S01]  /*0390*/  HFMA2 R6, -RZ, RZ, 0, 0 ;  /* 0x00000000ff067431 */ /* 0x002fe200000001ff */
        /* <DEDUP_REMOVED lines=9> */
[----:B------:R-:W-:Y:S01]  /*0430*/  @!P1 IMAD.IADD R4, R4, 0x1, -R11 ;  /* 0x0000000104049824 */ /* 0x000fe200078e0a0b */
[----:B------:R-:W-:Y:S02]  /*0440*/  @!P1 IADD3 R7, PT, PT, R7, 0x1, RZ ;  /* 0x0000000107079810 */ /* 0x000fe40007ffe0ff */
[----:B------:R-:W-:Y:S02]  /*0450*/  ISETP.NE.AND P1, PT, R2, RZ, PT ;  /* 0x000000ff0200720c */ /* 0x000fe40003f25270 */
[----:B------:R-:W-:-:S13]  /*0460*/  ISETP.GE.U32.AND P0, PT, R4, R11, PT ;  /* 0x0000000b0400720c */ /* 0x000fda0003f06070 */
[----:B------:R-:W-:-:S05]  /*0470*/  @P0 VIADD R7, R7, 0x1 ;  /* 0x0000000107070836 */ /* 0x000fca0000000000 */
[----:B------:R-:W-:-:S05]  /*0480*/  MOV R10, R7 ;  /* 0x00000007000a7202 */ /* 0x000fca0000000f00 */
[----:B------:R-:W-:Y:S01]  /*0490*/  @!P2 IMAD.MOV R10, RZ, RZ, -R10 ;  /* 0x000000ffff0aa224 */ /* 0x000fe200078e0a0a */
[----:B------:R-:W-:-:S04]  /*04a0*/  @!P1 LOP3.LUT R10, RZ, R2, RZ, 0x33, !PT ;  /* 0x00000002ff0a9212 */ /* 0x000fc800078e33ff */
[----:B0-----:R-:W-:Y:S01]  /*04b0*/  ISETP.GE.U32.AND P0, PT, R10, UR4, PT ;  /* 0x000000040a007c0c */ /* 0x001fe2000bf06070 */
[----:B------:R-:W-:-:S12]  /*04c0*/  UMOV UR4, UR5 ;  /* 0x0000000500047c82 */ /* 0x000fd80008000000 */
[----:B------:R-:W-:Y:S05]  /*04d0*/  @P0 BRA `(.L_x_166) ;  /* 0x0000000000fc0947 */ /* 0x000fea0003800000 */
[----:B------:R-:W-:Y:S02]  /*04e0*/  UISETP.NE.AND UP0, UPT, UR12, -0x1, UPT ;  /* 0xffffffff0c00788c */ /* 0x000fe4000bf05270 */
[----:B------:R-:W-:-:S07]  /*04f0*/  UIADD3 UR5, UPT, UPT, UR4, 0x1, URZ ;  /* 0x0000000104057890 */ /* 0x000fce000fffe0ff */
[----:B------:R-:W-:Y:S05]  /*0500*/  BRA.U !UP0, `(.L_x_167) ;  /* 0x0000000108e47547 */ /* 0x000fea000b800000 */
        /* <DEDUP_REMOVED lines=10> */
[----:B0-----:R-:W-:Y:S01]  /*05b0*/  IADD3 R4, PT, PT, R6, 0xffffffe, RZ ;  /* 0x0ffffffe06047810 */ /* 0x001fe20007ffe0ff */
[----:B------:R-:W-:-:S05]  /*05c0*/  IMAD.MOV R6, RZ, RZ, -R13 ;  /* 0x000000ffff067224 */ /* 0x000fca00078e0a0d */
[----:B------:R0:W1:Y:S02]  /*05d0*/  F2I.FTZ.U32.TRUNC.NTZ R5, R4 ;  /* 0x0000000400057305 */ /* 0x000064000021f000 */
[----:B0-----:R-:W-:Y:S02]  /*05e0*/  HFMA2 R4, -RZ, RZ, 0, 0 ;  /* 0x00000000ff047431 */ /* 0x001fe400000001ff */
[----:B-1----:R-:W-:-:S04]  /*05f0*/  IMAD.MOV R12, RZ, RZ, -R5 ;  /* 0x000000ffff0c7224 */ /* 0x002fc800078e0a05 */
[----:B------:R-:W-:-:S04]  /*0600*/  IMAD R9, R12, R7, RZ ;  /* 0x000000070c097224 */ /* 0x000fc800078e02ff */
[----:B------:R-:W-:-:S04]  /*0610*/  IMAD.HI.U32 R5, R5, R9, R4 ;  /* 0x0000000905057227 */ /* 0x000fc800078e0004 */
[----:B------:R-:W-:-:S04]  /*0620*/  IMAD.MOV.U32 R4, RZ, RZ, R11 ;  /* 0x000000ffff047224 */ /* 0x000fc800078e000b */
[----:B------:R-:W-:-:S04]  /*0630*/  IMAD.HI.U32 R5, R5, R4, RZ ;  /* 0x0000000405057227 */ /* 0x000fc800078e00ff */
[----:B------:R-:W-:-:S05]  /*0640*/  IMAD R4, R5, R6, R4 ;  /* 0x0000000605047224 */ /* 0x000fca00078e0204 */
[----:B------:R-:W-:-:S13]  /*0650*/  ISETP.GT.U32.AND P1, PT, R7, R4, PT ;  /* 0x000000040700720c */ /* 0x000fda0003f24070 */
[-C--:B------:R-:W-:Y:S01]  /*0660*/  @!P1 IADD3 R4, PT, PT, R4, -R7.reuse, RZ ;  /* 0x8000000704049210 */ /* 0x080fe20007ffe0ff */
[----:B------:R-:W-:Y:S01]  /*0670*/  @!P1 VIADD R5, R5, 0x1 ;  /* 0x0000000105059836 */ /* 0x000fe20000000000 */
[----:B------:R-:W-:Y:S02]  /*0680*/  ISETP.NE.AND P1, PT, RZ, UR14, PT ;  /* 0x0000000eff007c0c */ /* 0x000fe4000bf25270 */
[----:B------:R-:W-:-:S13]  /*0690*/  ISETP.GE.U32.AND P0, PT, R4, R7, PT ;  /* 0x000000070400720c */ /* 0x000fda0003f06070 */
[----:B------:R-:W-:-:S05]  /*06a0*/  @P0 IADD3 R5, PT, PT, R5, 0x1, RZ ;  /* 0x0000000105050810 */ /* 0x000fca0007ffe0ff */
[----:B------:R-:W-:-:S05]  /*06b0*/  IMAD.MOV.U32 R12, RZ, RZ, R5 ;  /* 0x000000ffff0c7224 */ /* 0x000fca00078e0005 */
[----:B------:R-:W-:Y:S02]  /*06c0*/  @!P2 IADD3 R12, PT, PT, RZ, -R12, RZ ;  /* 0x8000000cff0ca210 */ /* 0x000fe40007ffe0ff */
[----:B------:R-:W-:-:S04]  /*06d0*/  @!P1 LOP3.LUT R12, RZ, UR14, RZ, 0x33, !PT ;  /* 0x0000000eff0c9c12 */ /* 0x000fc8000f8e33ff */
[----:B------:R-:W-:-:S13]  /*06e0*/  ISETP.GE.AND P0, PT, R12, 0x1, PT ;  /* 0x000000010c00780c */ /* 0x000fda0003f06270 */
[----:B------:R-:W-:Y:S05]  /*06f0*/  @!P0 BRA `(.L_x_167) ;  /* 0x0000000000688947 */ /* 0x000fea0003800000 */
[----:B------:R-:W0:Y:S01]  /*0700*/  S2UR UR6, SR_CgaCtaId ;  /* 0x00000000000679c3 */ /* 0x000e220000008800 */
[----:B------:R-:W1:Y:S01]  /*0710*/  LDCU UR7, c[0x0][0x3d8] ;  /* 0x00007b00ff0777ac */ /* 0x000e620008000800 */
[----:B------:R-:W-:Y:S01]  /*0720*/  BSSY.RECONVERGENT B0, `(.L_x_167) ;  /* 0x0000017000007945 */ /* 0x000fe20003800200 */
[----:B------:R-:W-:Y:S01]  /*0730*/  IMAD.MOV.U32 R9, RZ, RZ, RZ ;  /* 0x000000ffff097224 */ /* 0x000fe200078e00ff */
[----:B------:R-:W-:Y:S01]  /*0740*/  UIMAD UR15, UR9, UR4, URZ ;  /* 0x00000004090f72a4 */ /* 0x000fe2000f8e02ff */
[----:B------:R-:W2:Y:S03]  /*0750*/  LDCU UR18, c[0x0][0x3d8] ;  /* 0x00007b00ff1277ac */ /* 0x000ea60008000800 */
[----:B------:R-:W3:Y:S01]  /*0760*/  LDC.64 R4, c[0x0][0x380] ;  /* 0x0000e000ff047b82 */ /* 0x000ee20000000a00 */
[----:B------:R-:W-:Y:S01]  /*0770*/  UMOV UR4, 0x400 ;  /* 0x0000040000047882 */ /* 0x000fe20000000000 */
[----:B-1----:R-:W-:Y:S01]  /*0780*/  IMAD R11, R10, UR7, R3 ;  /* 0x000000070a0b7c24 */ /* 0x002fe2000f8e0203 */
[----:B0-2---:R-:W-:-:S12]  /*0790*/  ULEA UR4, UR6, UR4, 0x18 ;  /* 0x0000000406047291 */ /* 0x005fd8000f8ec0ff */
.L_x_169:
[----:B0-----:R-:W-:-:S05]  /*07a0*/  IMAD R7, R9, UR14, RZ ;  /* 0x0000000e09077c24 */ /* 0x001fca000f8e02ff */
[----:B------:R-:W-:-:S05]  /*07b0*/  IADD3 R10, PT, PT, R7, R0, RZ ;  /* 0x00000000070a7210 */ /* 0x000fca0007ffe0ff */
[----:B------:R-:W-:-:S05]  /*07c0*/  VIADD R6, R10, UR11 ;  /* 0x0000000b0a067c36 */ /* 0x000fca0008000000 */
[----:B------:R-:W-:-:S04]  /*07d0*/  ISETP.GE.U32.AND P0, PT, R6, UR18, PT ;  /* 0x0000001206007c0c */ /* 0x000fc8000bf06070 */
[----:B------:R-:W-:-:S13]  /*07e0*/  ISETP.GE.OR P0, PT, R10, UR9, P0 ;  /* 0x000000090a007c0c */ /* 0x000fda0008706670 */
[----:B------:R-:W-:Y:S05]  /*07f0*/  @P0 BRA `(.L_x_168) ;  /* 0x0000000000240947 */ /* 0x000fea0003800000 */
[----:B------:R-:W-:-:S05]  /*0800*/  IADD3 R7, PT, PT, R11, R7, RZ ;  /* 0x000000070b077210 */ /* 0x000fca0007ffe0ff */
[----:B---3--:R-:W-:-:S06]  /*0810*/  IMAD.WIDE R6, R7, 0x2, R4 ;  /* 0x0000000207067825 */ /* 0x008fcc00078e0204 */
[----:B------:R-:W2:Y:S01]  /*0820*/  LDG.E.U16.CONSTANT R7, desc[UR16][R6.64] ;  /* 0x0000001006077981 */ /* 0x000ea2000c1e9500 */
[----:B------:R-:W-:Y:S01]  /*0830*/  VIADD R10, R10, UR15 ;  /* 0x0000000f0a0a7c36 */ /* 0x000fe20008000000 */
[----:B------:R-:W-:-:S04]  /*0840*/  IADD3 R9, PT, PT, R9, 0x1, RZ ;  /* 0x0000000109097810 */ /* 0x000fc80007ffe0ff */
[----:B------:R-:W-:Y:S02]  /*0850*/  LEA R10, R10, UR4, 0x1 ;  /* 0x000000040a0a7c11 */ /* 0x000fe4000f8e08ff */
[----:B------:R-:W-:-:S03]  /*0860*/  ISETP.NE.AND P0, PT, R9, R12, PT ;  /* 0x0000000c0900720c */ /* 0x000fc60003f05270 */
[----:B--2---:R0:W-:Y:S10]  /*0870*/  STS.U16 [R10], R7 ;  /* 0x000000070a007388 */ /* 0x0041f40000000400 */
[----:B------:R-:W-:Y:S05]  /*0880*/  @P0 BRA `(.L_x_169) ;  /* 0xfffffffc00c40947 */ /* 0x000fea000383ffff */
.L_x_168:
[----:B------:R-:W-:Y:S05]  /*0890*/  BSYNC.RECONVERGENT B0 ;  /* 0x0000000000007941 */ /* 0x000fea0003800200 */
.L_x_167:
[----:B------:R-:W-:-:S09]  /*08a0*/  UISETP.NE.AND UP0, UPT, UR5, UR8, UPT ;  /* 0x000000080500728c */ /* 0x000fd2000bf05270 */
[----:B------:R-:W-:Y:S05]  /*08b0*/  BRA.U UP0, `(.L_x_170) ;  /* 0xfffffff9007c7547 */ /* 0x000fea000b83ffff */
[----:B------:R-:W-:-:S05]  /*08c0*/  UMOV UR4, UR8 ;  /* 0x0000000800047c82 */ /* 0x000fca0008000000 */
.L_x_166:
        /* <DEDUP_REMOVED lines=8> */
[----:B------:R-:W1:Y:S01]  /*0950*/  LDCU UR7, c[0x0][0x3d8] ;  /* 0x00007b00ff0777ac */ /* 0x000e620008000800 */
[----:B------:R-:W-:Y:S01]  /*0960*/  USHF.R.S32.HI UR5, URZ, 0x1f, UR12 ;  /* 0x0000001fff057899 */ /* 0x000fe2000801140c */
[----:B------:R-:W2:Y:S01]  /*0970*/  LDCU.U16 UR14, c[0x0][0x3ca] ;  /* 0x00007940ff0e77ac */ /* 0x000ea20008000400 */
[----:B------:R-:W-:Y:S02]  /*0980*/  UIADD3 UR13, UPT, UPT, UR13, 0x110, URZ ;  /* 0x000001100d0d7890 */ /* 0x000fe4000fffe0ff */
[----:B-1----:R-:W-:-:S04]  /*0990*/  UIMAD.WIDE.U32 UR6, UR7, UR6, URZ ;  /* 0x00000006070672a5 */ /* 0x002fc8000f8e00ff */
[----:B------:R-:W-:Y:S02]  /*09a0*/  UIMAD UR7, UR12, UR7, URZ ;  /* 0x000000070c0772a4 */ /* 0x000fe4000f8e02ff */
[----:B------:R-:W-:Y:S02]  /*09b0*/  UIMAD.WIDE.U32 UR8, UR6, UR12, URZ ;  /* 0x0000000c060872a5 */ /* 0x000fe4000f8e00ff */
[----:B------:R-:W-:-:S04]  /*09c0*/  UIMAD UR7, UR6, UR5, UR7 ;  /* 0x00000005060772a4 */ /* 0x000fc8000f8e0207 */
[----:B------:R-:W-:-:S04]  /*09d0*/  UIADD3 UR12, UPT, UPT, UR9, UR7, URZ ;  /* 0x00000007090c7290 */ /* 0x000fc8000fffe0ff */
[----:B------:R-:W-:-:S09]  /*09e0*/  UISETP.NE.U32.AND UP0, UPT, UR12, URZ, UPT ;  /* 0x000000ff0c00728c */ /* 0x000fd2000bf05070 */
[----:B--2---:R-:W-:Y:S05]  /*09f0*/  BRA.U UP0, `(.L_x_171) ;  /* 0x0000000100587547 */ /* 0x004fea000b800000 */
[----:B------:R-:W1:Y:S01]  /*0a00*/  I2F.U32.RP R0, UR14 ;  /* 0x0000000e00007d06 */ /* 0x000e620008209000 */
[----:B------:R-:W-:Y:S01]  /*0a10*/  UMOV UR6, URZ ;  /* 0x000000ff00067c82 */ /* 0x000fe20008000000 */
[----:B------:R-:W-:Y:S01]  /*0a20*/  UISETP.NE.U32.AND UP2, UPT, UR14, URZ, UPT ;  /* 0x000000ff0e00728c */ /* 0x000fe2000bf45070 */
[----:B------:R-:W-:-:S05]  /*0a30*/  IMAD.MOV.U32 R3, RZ, RZ, RZ ;  /* 0x000000ffff037224 */ /* 0x000fca00078e00ff */
[----:B-1----:R-:W1:Y:S02]  /*0a40*/  MUFU.RCP R0, R0 ;  /* 0x0000000000007308 */ /* 0x002e640000001000 */
[----:B-1----:R-:W-:-:S06]  /*0a50*/  VIADD R2, R0, 0xffffffe ;  /* 0x0ffffffe00027836 */ /* 0x002fcc0000000000 */
[----:B------:R-:W1:Y:S02]  /*0a60*/  F2I.FTZ.U32.TRUNC.NTZ R2, R2 ;  /* 0x0000000200027305 */ /* 0x000e64000021f000 */
[----:B-1----:R-:W-:-:S13]  /*0a70*/  R2UR UR7, R2 ;  /* 0x00000000020772ca */ /* 0x002fda00000e0000 */
[----:B------:R-:W-:-:S04]  /*0a80*/  UIADD3 UR5, UPT, UPT, URZ, -UR7, URZ ;  /* 0x80000007ff057290 */ /* 0x000fc8000fffe0ff */
[----:B------:R-:W-:-:S04]  /*0a90*/  UIMAD UR5, UR5, UR14, URZ ;  /* 0x0000000e050572a4 */ /* 0x000fc8000f8e02ff */
[----:B------:R-:W-:-:S04]  /*0aa0*/  UIMAD.WIDE.U32 UR6, UR7, UR5, UR6 ;  /* 0x00000005070672a5 */ /* 0x000fc8000f8e0006 */
[----:B------:R-:W-:-:S04]  /*0ab0*/  UIMAD.WIDE.U32 UR6, UR7, UR8, URZ ;  /* 0x00000008070672a5 */ /* 0x000fc8000f8e00ff */
[----:B------:R-:W-:-:S04]  /*0ac0*/  UIADD3 UR5, UPT, UPT, URZ, -UR7, URZ ;  /* 0x80000007ff057290 */ /* 0x000fc8000fffe0ff */
[----:B------:R-:W-:-:S04]  /*0ad0*/  UIMAD UR5, UR14, UR5, UR8 ;  /* 0x000000050e0572a4 */ /* 0x000fc8000f8e0208 */
[----:B------:R-:W-:-:S11]  /*0ae0*/  UISETP.GE.U32.AND UP0, UPT, UR5, UR14, UPT ;  /* 0x0000000e0500728c */ /* 0x000fd6000bf06070 */
[----:B------:R-:W-:Y:S02]  /*0af0*/  @UP0 UIADD3 UR5, UPT, UPT, UR5, -UR14, URZ ;  /* 0x8000000e05050290 */ /* 0x000fe4000fffe0ff */
[----:B------:R-:W-:Y:S02]  /*0b00*/  @UP0 UIADD3 UR7, UPT, UPT, UR7, 0x1, URZ ;  /* 0x0000000107070890 */ /* 0x000fe4000fffe0ff */
[----:B------:R-:W-:-:S11]  /*0b10*/  UISETP.GE.U32.AND UP1, UPT, UR5, UR14, UPT ;  /* 0x0000000e0500728c */ /* 0x000fd6000bf26070 */
[----:B------:R-:W-:Y:S02]  /*0b20*/  @UP1 UIADD3 UR7, UPT, UPT, UR7, 0x1, URZ ;  /* 0x0000000107071890 */ /* 0x000fe4000fffe0ff */
[----:B------:R-:W-:-:S06]  /*0b30*/  @!UP2 ULOP3.LUT UR7, URZ, UR14, URZ, 0x33, !UPT ;  /* 0x0000000eff07a292 */ /* 0x000fcc000f8e33ff */
[----:B------:R-:W-:Y:S01]  /*0b40*/  MOV R2, UR7 ;  /* 0x0000000700027c02 */ /* 0x000fe20008000f00 */
[----:B------:R-:W-:Y:S06]  /*0b50*/  BRA `(.L_x_172) ;  /* 0x0000000000107947 */ /* 0x000fec0003800000 */
.L_x_171:
[----:B------:R-:W-:-:S07]  /*0b60*/  MOV R0, 0xb80 ;  /* 0x00000b8000007802 */ /* 0x000fce0000000f00 */
[----:B0--3--:R-:W-:Y:S05]  /*0b70*/  CALL.REL.NOINC `($__internal_12_$__cuda_sm20_div_u64) ;  /* 0x0000002800a87944 */ /* 0x009fea0003c00000 */
[----:B------:R-:W-:Y:S01]  /*0b80*/  MOV R2, R4 ;  /* 0x0000000400027202 */ /* 0x000fe20000000f00 */
[----:B------:R-:W-:-:S07]  /*0b90*/  IMAD.MOV.U32 R3, RZ, RZ, R5 ;  /* 0x000000ffff037224 */ /* 0x000fce00078e0005 */
.L_x_172:
[----:B------:R-:W1:Y:S01]  /*0ba0*/  LDC.U16 R9, c[0x0][0x3ca] ;  /* 0x0000f280ff097b82 */ /* 0x000e620000000400 */
[----:B------:R-:W0:Y:S01]  /*0bb0*/  LDCU UR14, c[0x0][0x3d8] ;  /* 0x00007b00ff0e77ac */ /* 0x000e220008000800 */
[----:B------:R-:W2:Y:S01]  /*0bc0*/  LDCU.S8 UR5, c[0x0][0x3e2] ;  /* 0x00007c40ff0577ac */ /* 0x000ea20008000200 */
[----:B------:R-:W4:Y:S01]  /*0bd0*/  LDCU UR15, c[0x0][0x3e0] ;  /* 0x00007c00ff0f77ac */ /* 0x000f220008000800 */
[----:B------:R-:W5:Y:S01]  /*0be0*/  LDCU.64 UR6, c[0x0][0x3a0] ;  /* 0x00007400ff0677ac */ /* 0x000f620008000a00 */
[----:B0-----:R-:W-:Y:S01]  /*0bf0*/  MOV R7, UR14 ;  /* 0x0000000e00077c02 */ /* 0x001fe20008000f00 */
[----:B-1----:R-:W0:Y:S01]  /*0c00*/  I2F.U32.RP R6, R9 ;  /* 0x0000000900067306 */ /* 0x002e220000209000 */
[----:B------:R-:W-:-:S07]  /*0c10*/  LOP3.LUT R10, RZ, R9, RZ, 0x33, !PT ;  /* 0x00000009ff0a7212 */ /* 0x000fce00078e33ff */
[----:B0-----:R-:W3:Y:S02]  /*0c20*/  MUFU.RCP R6, R6 ;  /* 0x0000000600067308 */ /* 0x001ee40000001000 */
[----:B---3--:R-:W-:-:S06]  /*0c30*/  IADD3 R4, PT, PT, R6, 0xffffffe, RZ ;  /* 0x0ffffffe06047810 */ /* 0x008fcc0007ffe0ff */
[----:B------:R0:W1:Y:S02]  /*0c40*/  F2I.FTZ.U32.TRUNC.NTZ R5, R4 ;  /* 0x0000000400057305 */ /* 0x000064000021f000 */
[----:B0-----:R-:W-:Y:S02]  /*0c50*/  IMAD.MOV.U32 R4, RZ, RZ, RZ ;  /* 0x000000ffff047224 */ /* 0x001fe400078e00ff */
[----:B-1----:R-:W-:-:S04]  /*0c60*/  IMAD.MOV R0, RZ, RZ, -R5 ;  /* 0x000000ffff007224 */ /* 0x002fc800078e0a05 */
[----:B------:R-:W-:Y:S02]  /*0c70*/  IMAD R11, R0, R9, RZ ;  /* 0x00000009000b7224 */ /* 0x000fe400078e02ff */
[----:B------:R-:W-:Y:S02]  /*0c80*/  IMAD R0, R8, R7, UR11 ;  /* 0x0000000b08007e24 */ /* 0x000fe4000f8e0207 */
[----:B------:R-:W-:-:S06]  /*0c90*/  IMAD.HI.U32 R11, R5, R11, R4 ;  /* 0x0000000b050b7227 */ /* 0x000fcc00078e0004 */
[----:B------:R-:W-:-:S05]  /*0ca0*/  IMAD.HI.U32 R5, R11, R0, RZ ;  /* 0x000000000b057227 */ /* 0x000fca00078e00ff */
[----:B------:R-:W-:-:S05]  /*0cb0*/  IADD3 R6, PT, PT, RZ, -R5, RZ ;  /* 0x80000005ff067210 */ /* 0x000fca0007ffe0ff */
        /* <DEDUP_REMOVED lines=13> */
[----:B------:R-:W3:Y:S01]  /*0d90*/  LDG.E.128.CONSTANT R4, desc[UR16][R4.64] ;  /* 0x0000001004047981 */ /* 0x000ee2000c1e9d00 */
[----:B--2---:R-:W-:Y:S01]  /*0da0*/  ISETP.NE.AND P1, PT, RZ, UR5, PT ;  /* 0x00000005ff007c0c */ /* 0x004fe2000bf25270 */
[----:B----4-:R-:W-:Y:S01]  /*0db0*/  ULOP3.LUT UR15, UR15, 0xffff, URZ, 0xc0, !UPT ;  /* 0x0000ffff0f0f7892 */ /* 0x010fe2000f8ec0ff */
[--C-:B------:R-:W-:Y:S02]  /*0dc0*/  SHF.R.U64 R2, R2, 0x1, R3.reuse ;  /* 0x0000000102027819 */ /* 0x100fe40000001203 */
[----:B------:R-:W-:Y:S01]  /*0dd0*/  SHF.R.U32.HI R3, RZ, 0x1, R3 ;  /* 0x00000001ff037819 */ /* 0x000fe20000011603 */
[----:B------:R-:W-:Y:S01]  /*0de0*/  UISETP.GE.U32.AND UP0, UPT, UR15, 0x8, UPT ;  /* 0x000000080f00788c */ /* 0x000fe2000bf06070 */
[----:B------:R-:W-:Y:S02]  /*0df0*/  LOP3.LUT R2, R2, 0xfffffffc, RZ, 0xc0, !PT ;  /* 0xfffffffc02027812 */ /* 0x000fe400078ec0ff */
[----:B------:R-:W-:Y:S02]  /*0e00*/  LOP3.LUT R3, R3, 0x7fffffff, RZ, 0xc0, !PT ;  /* 0x7fffffff03037812 */ /* 0x000fe400078ec0ff */
[----:B-----5:R-:W-:-:S03]  /*0e10*/  IADD3 R2, P2, PT, R2, UR6, RZ ;  /* 0x0000000602027c10 */ /* 0x020fc6000ff5e0ff */
[----:B------:R-:W0:Y:S01]  /*0e20*/  @!P1 I2F.BF16 R0, 0x8 ;  /* 0x0000000800009906 */ /* 0x000e220000202400 */
[----:B------:R-:W-:Y:S01]  /*0e30*/  IADD3.X R3, PT, PT, R3, UR7, RZ, P2, !PT ;  /* 0x0000000703037c10 */ /* 0x000fe200097fe4ff */
[----:B---3--:R1:W-:Y:S01]  /*0e40*/  STL.128 [R1+0x110], R4 ;  /* 0x0001100401007387 */ /* 0x0083e20000100c00 */
[----:B0-----:R-:W-:Y:S07]  /*0e50*/  @!P1 BRA `(.L_x_173) ;  /* 0x0000000000b09947 */ /* 0x001fee0003800000 */
[-C--:B-1----:R-:W-:Y:S01]  /*0e60*/  IABS R7, R9.reuse ;  /* 0x0000000900077213 */ /* 0x082fe20000000000 */
[----:B------:R-:W-:Y:S01]  /*0e70*/  IMAD.HI.U32 R11, R11, UR14, RZ ;  /* 0x0000000e0b0b7c27 */ /* 0x000fe2000f8e00ff */
[----:B------:R-:W-:Y:S02]  /*0e80*/  IABS R14, UR11 ;  /* 0x0000000b000e7c13 */ /* 0x000fe40008000000 */
[----:B------:R-:W0:Y:S01]  /*0e90*/  I2F.RP R6, R7 ;  /* 0x0000000700067306 */ /* 0x000e220000209400 */
[----:B------:R-:W-:-:S07]  /*0ea0*/  IABS R15, R9 ;  /* 0x00000009000f7213 */ /* 0x000fce0000000000 */
[----:B0-----:R-:W0:Y:S02]  /*0eb0*/  MUFU.RCP R6, R6 ;  /* 0x0000000600067308 */ /* 0x001e240000001000 */
[----:B0-----:R-:W-:Y:S02]  /*0ec0*/  IADD3 R4, PT, PT, R6, 0xffffffe, RZ ;  /* 0x0ffffffe06047810 */ /* 0x001fe40007ffe0ff */
[----:B------:R-:W-:-:S04]  /*0ed0*/  IADD3 R6, PT, PT, RZ, -R15, RZ ;  /* 0x8000000fff067210 */ /* 0x000fc80007ffe0ff */
[----:B------:R0:W1:Y:S02]  /*0ee0*/  F2I.FTZ.U32.TRUNC.NTZ R5, R4 ;  /* 0x0000000400057305 */ /* 0x000064000021f000 */
[----:B0-----:R-:W-:Y:S02]  /*0ef0*/  IMAD.MOV.U32 R4, RZ, RZ, RZ ;  /* 0x000000ffff047224 */ /* 0x001fe400078e00ff */
[----:B-1----:R-:W-:-:S04]  /*0f00*/  IMAD.MOV R12, RZ, RZ, -R5 ;  /* 0x000000ffff0c7224 */ /* 0x002fc800078e0a05 */
[----:B------:R-:W-:Y:S01]  /*0f10*/  IMAD R13, R12, R7, RZ ;  /* 0x000000070c0d7224 */ /* 0x000fe200078e02ff */
[----:B------:R-:W-:-:S03]  /*0f20*/  MOV R12, R14 ;  /* 0x0000000e000c7202 */ /* 0x000fc60000000f00 */
[----:B------:R-:W-:-:S04]  /*0f30*/  IMAD.HI.U32 R5, R5, R13, R4 ;  /* 0x0000000d05057227 */ /* 0x000fc800078e0004 */
[----:B------:R-:W-:Y:S02]  /*0f40*/  IMAD.MOV R4, RZ, RZ, -R11 ;  /* 0x000000ffff047224 */ /* 0x000fe400078e0a0b */
[----:B------:R-:W-:-:S04]  /*0f50*/  IMAD.HI.U32 R5, R5, R12, RZ ;  /* 0x0000000c05057227 */ /* 0x000fc800078e00ff */
[----:B------:R-:W-:Y:S02]  /*0f60*/  IMAD R6, R5, R6, R12 ;  /* 0x0000000605067224 */ /* 0x000fe400078e020c */
[----:B------:R-:W-:-:S03]  /*0f70*/  IMAD R4, R9, R4, UR14 ;  /* 0x0000000e09047e24 */ /* 0x000fc6000f8e0204 */
[----:B------:R-:W-:Y:S02]  /*0f80*/  ISETP.GT.U32.AND P5, PT, R7, R6, PT ;  /* 0x000000060700720c */ /* 0x000fe40003fa4070 */
[----:B------:R-:W-:-:S11]  /*0f90*/  ISETP.GE.U32.AND P2, PT, R4, R9, PT ;  /* 0x000000090400720c */ /* 0x000fd60003f46070 */
[----:B------:R-:W-:Y:S01]  /*0fa0*/  @!P5 IADD3 R6, PT, PT, R6, -R7, RZ ;  /* 0x800000070606d210 */ /* 0x000fe20007ffe0ff */
[----:B------:R-:W-:Y:S01]  /*0fb0*/  @!P5 VIADD R5, R5, 0x1 ;  /* 0x000000010505d836 */ /* 0x000fe20000000000 */
[----:B------:R-:W-:Y:S01]  /*0fc0*/  @P2 IADD3 R4, PT, PT, R4, -R9, RZ ;  /* 0x8000000904042210 */ /* 0x000fe20007ffe0ff */
[----:B------:R-:W-:Y:S01]  /*0fd0*/  @P2 VIADD R11, R11, 0x1 ;  /* 0x000000010b0b2836 */ /* 0x000fe20000000000 */
[----:B------:R-:W-:Y:S02]  /*0fe0*/  ISETP.GE.U32.AND P4, PT, R6, R7, PT ;  /* 0x000000070600720c */ /* 0x000fe40003f86070 */
[C---:B------:R-:W-:Y:S02]  /*0ff0*/  LOP3.LUT R6, R9.reuse, UR11, RZ, 0x3c, !PT ;  /* 0x0000000b09067c12 */ /* 0x040fe4000f8e3cff */
[----:B------:R-:W-:Y:S02]  /*1000*/  ISETP.NE.AND P5, PT, R9, RZ, PT ;  /* 0x000000ff0900720c */ /* 0x000fe40003fa5270 */
[----:B------:R-:W-:-:S07]  /*1010*/  ISETP.GE.AND P3, PT, R6, RZ, PT ;  /* 0x000000ff0600720c */ /* 0x000fce0003f66270 */
[----:B------:R-:W-:Y:S01]  /*1020*/  @P4 VIADD R5, R5, 0x1 ;  /* 0x0000000105054836 */ /* 0x000fe20000000000 */
[----:B------:R-:W-:Y:S02]  /*1030*/  ISETP.GE.U32.AND P4, PT, R4, R9, PT ;  /* 0x000000090400720c */ /* 0x000fe40003f86070 */
[----:B------:R-:W-:-:S03]  /*1040*/  LEA.HI R4, R8, R8, RZ, 0x1 ;  /* 0x0000000808047211 */ /* 0x000fc600078f08ff */
[----:B------:R-:W-:Y:S02]  /*1050*/  @!P3 IADD3 R5, PT, PT, RZ, -R5, RZ ;  /* 0x80000005ff05b210 */ /* 0x000fe40007ffe0ff */
[----:B------:R-:W-:Y:S02]  /*1060*/  SHF.R.S32.HI R4, RZ, 0x1, R4 ;  /* 0x00000001ff047819 */ /* 0x000fe40000011404 */
        /* <DEDUP_REMOVED lines=11> */
.L_x_173:
[----:B0-----:R-:W-:Y:S01]  /*1120*/  @!P1 PRMT R2, R0, 0x5410, R0 ;  /* 0x0000541000029816 */ /* 0x001fe20000000000 */
[----:B------:R-:W-:Y:S06]  /*1130*/  BRA.U !UP0, `(.L_x_174) ;  /* 0x0000001908347547 */ /* 0x000fec000b800000 */
[----:B------:R-:W-:Y:S02]  /*1140*/  USHF.R.U64 UR7, UR8, 0x1, UR12 ;  /* 0x0000000108077899 */ /* 0x000fe4000800120c */
[----:B------:R-:W-:Y:S02]  /*1150*/  USHF.R.U32.HI UR14, URZ, 0x1, UR12 ;  /* 0x00000001ff0e7899 */ /* 0x000fe4000801160c */
[----:B------:R-:W-:Y:S02]  /*1160*/  UIADD3 UR27, UPT, UPT, UR24, 0x100, URZ ;  /* 0x00000100181b7890 */ /* 0x000fe4000fffe0ff */
[----:B------:R-:W-:Y:S02]  /*1170*/  ULOP3.LUT UR7, UR7, 0xfffffffc, URZ, 0xc0, !UPT ;  /* 0xfffffffc07077892 */ /* 0x000fe4000f8ec0ff */
[----:B------:R-:W-:Y:S01]  /*1180*/  ULOP3.LUT UR14, UR14, 0x7fffffff, URZ, 0xc0, !UPT ;  /* 0x7fffffff0e0e7892 */ /* 0x000fe2000f8ec0ff */
[----:B------:R-:W-:-:S11]  /*1190*/  UMOV UR5, URZ ;  /* 0x000000ff00057c82 */ /* 0x000fd60008000000 */
.L_x_183:
[----:B------:R-:W0:Y:S01]  /*11a0*/  LDCU UR26, c[0x0][0x3d8] ;  /* 0x00007b00ff1a77ac */ /* 0x000e220008000800 */
[----:B------:R-:W-:-:S04]  /*11b0*/  ULEA UR25, UR5, UR11, 0x3 ;  /* 0x0000000b05197291 */ /* 0x000fc8000f8e18ff */
[----:B0-----:R-:W-:-:S09]  /*11c0*/  UISETP.GE.U32.AND UP0, UPT, UR25, UR26, UPT ;  /* 0x0000001a1900728c */ /* 0x001fd2000bf06070 */
[----:B--2345:R-:W-:Y:S05]  /*11d0*/  BRA.U UP0, `(.L_x_174) ;  /* 0x00000019000c7547 */ /* 0x03cfea000b800000 */
[----:B------:R-:W0:Y:S01]  /*11e0*/  LDCU.U16 UR6, c[0x0][0x3ca] ;  /* 0x00007940ff0677ac */ /* 0x000e220008000400 */
[----:B------:R-:W-:Y:S02]  /*11f0*/  ULOP3.LUT UP0, UR20, UR5, 0x3, URZ, 0xc0, !UPT ;  /* 0x0000000305147892 */ /* 0x000fe4000f80c0ff */
[----:B------:R-:W-:Y:S02]  /*1200*/  ULOP3.LUT UR21, UR5, 0xffff, URZ, 0xc0, !UPT ;  /* 0x0000ffff05157892 */ /* 0x000fe4000f8ec0ff */
[----:B0-----:R-:W-:-:S05]  /*1210*/  USHF.R.U32.HI UR6, URZ, 0x3, UR6 ;  /* 0x00000003ff067899 */ /* 0x001fca0008011606 */
[----:B------:R-:W-:Y:S07]  /*1220*/  BRA.U UP0, `(.L_x_175) ;  /* 0x0000000100347547 */ /* 0x000fee000b800000 */
[----:B------:R-:W0:Y:S01]  /*1230*/  LDCU.64 UR18, c[0x0][0x390] ;  /* 0x00007200ff1277ac */ /* 0x000e220008000a00 */
[----:B------:R-:W-:-:S04]  /*1240*/  IMAD.U32 R3, RZ, RZ, UR25 ;  /* 0x00000019ff037e24 */ /* 0x000fc8000f8e00ff */
[----:B------:R-:W-:-:S05]  /*1250*/  IMAD R3, R8, UR26, R3 ;  /* 0x0000001a08037c24 */ /* 0x000fca000f8e0203 */
[----:B-1----:R-:W-:-:S04]  /*1260*/  SHF.R.S32.HI R4, RZ, 0x1f, R3 ;  /* 0x0000001fff047819 */ /* 0x002fc80000011403 */
[----:B------:R-:W-:Y:S01]  /*1270*/  LEA.HI R3, R4, R3, RZ, 0x5 ;  /* 0x0000000304037211 */ /* 0x000fe200078f28ff */
[----:B0-----:R-:W-:-:S03]  /*1280*/  UIADD3 UR18, UP0, UPT, UR7, UR18, URZ ;  /* 0x0000001207127290 */ /* 0x001fc6000ff1e0ff */
[----:B------:R-:W-:Y:S01]  /*1290*/  SHF.R.S32.HI R3, RZ, 0x5, R3 ;  /* 0x00000005ff037819 */ /* 0x000fe20000011403 */
[----:B------:R-:W-:Y:S02]  /*12a0*/  UIADD3.X UR19, UPT, UPT, UR14, UR19, URZ, UP0, !UPT ;  /* 0x000000130e137290 */ /* 0x000fe400087fe4ff */
[----:B------:R-:W-:-:S04]  /*12b0*/  MOV R4, UR18 ;  /* 0x0000001200047c02 */ /* 0x000fc80008000f00 */
[----:B------:R-:W-:Y:S02]  /*12c0*/  IMAD.U32 R5, RZ, RZ, UR19 ;  /* 0x00000013ff057e24 */ /* 0x000fe4000f8e00ff */
[----:B------:R-:W-:-:S06]  /*12d0*/  IMAD.WIDE R4, R3, 0x10, R4 ;  /* 0x0000001003047825 */ /* 0x000fcc00078e0204 */
[----:B------:R-:W2:Y:S04]  /*12e0*/  LDG.E.128.CONSTANT R4, desc[UR16][R4.64] ;  /* 0x0000001004047981 */ /* 0x000ea8000c1e9d00 */
[----:B--2---:R0:W-:Y:S02]  /*12f0*/  STL.128 [R1+0x100], R4 ;  /* 0x0001000401007387 */ /* 0x0041e40000100c00 */
.L_x_175:
[----:B01----:R-:W-:-:S07]  /*1300*/  MOV R6, 0x1320 ;  /* 0x0000132000067802 */ /* 0x003fce0000000f00 */
[----:B------:R-:W-:Y:S05]  /*1310*/  CALL.REL.NOINC `($__internal_13_$__cuda_sm20_rem_u16) ;  /* 0x0000002400cc7944 */ /* 0x000fea0003c00000 */
[----:B------:R-:W-:-:S04]  /*1320*/  UPRMT UR18, UR18, 0x9910, URZ ;  /* 0x0000991012127896 */ /* 0x000fc800080000ff */
[----:B------:R-:W-:-:S09]  /*1330*/  UISETP.NE.AND UP0, UPT, UR18, URZ, UPT ;  /* 0x000000ff1200728c */ /* 0x000fd2000bf05270 */
[----:B------:R-:W-:Y:S05]  /*1340*/  BRA.U UP0, `(.L_x_176) ;  /* 0x00000001004c7547 */ /* 0x000fea000b800000 */
[----:B------:R-:W0:Y:S01]  /*1350*/  LDCU.S8 UR18, c[0x0][0x3e2] ;  /* 0x00007c40ff1277ac */ /* 0x000e220008000200 */
[----:B------:R-:W-:Y:S02]  /*1360*/  MOV R4, 0x13a0 ;  /* 0x000013a000047802 */ /* 0x000fe40000000f00 */
[----:B0-----:R-:W-:Y:S01]  /*1370*/  ISETP.NE.AND P1, PT, RZ, UR18, PT ;  /* 0x00000012ff007c0c */ /* 0x001fe2000bf25270 */
[----:B------:R-:W-:-:S12]  /*1380*/  ULOP3.LUT UR18, UR5, 0xffff, URZ, 0xc0, !UPT ;  /* 0x0000ffff05127892 */ /* 0x000fd8000f8ec0ff */
[----:B------:R-:W-:Y:S05]  /*1390*/  CALL.REL.NOINC `($__internal_11_$__cuda_sm20_div_u16) ;  /* 0x0000002000547944 */ /* 0x000fea0003c00000 */
[----:B------:R-:W-:-:S04]  /*13a0*/  LOP3.LUT R0, R3, 0xffff, RZ, 0xc0, !PT ;  /* 0x0000ffff03007812 */ /* 0x000fc800078ec0ff */
[----:B------:R-:W-:-:S05]  /*13b0*/  @P1 IADD3 R5, PT, PT, R1, R0, RZ ;  /* 0x0000000001051210 */ /* 0x000fca0007ffe0ff */
[----:B------:R-:W2:Y:S01]  /*13c0*/  @P1 LDL.U8 R3, [R5+0x120] ;  /* 0x0001200005031983 */ /* 0x000ea20000100000 */
[----:B------:R-:W-:-:S06]  /*13d0*/  LEA R0, R0, UR13, 0x1 ;  /* 0x0000000d00007c11 */ /* 0x000fcc000f8e08ff */
[----:B------:R-:W5:Y:S01]  /*13e0*/  LDL.U16 R0, [R0] ;  /* 0x0000000000007983 */ /* 0x000f620000100400 */
[----:B------:R-:W0:Y:S02]  /*13f0*/  @P1 S2R R4, SR_TID.X ;  /* 0x0000000000041919 */ /* 0x000e240000002100 */
[----:B0-----:R-:W-:-:S05]  /*1400*/  @P1 IMAD.SHL.U32 R4, R4, 0x4, RZ ;  /* 0x0000000404041824 */ /* 0x001fca00078e00ff */
[----:B------:R-:W-:-:S04]  /*1410*/  @P1 LOP3.LUT R4, R4, 0x4, RZ, 0xc0, !PT ;  /* 0x0000000404041812 */ /* 0x000fc800078ec0ff */
[----:B--2---:R-:W-:-:S04]  /*1420*/  @P1 SHF.R.U32.HI R3, RZ, R4, R3 ;  /* 0x00000004ff031219 */ /* 0x004fc80000011603 */
[----:B------:R-:W-:-:S06]  /*1430*/  @P1 LOP3.LUT R3, R3, 0xf, RZ, 0xc0, !PT ;  /* 0x0000000f03031812 */ /* 0x000fcc00078ec0ff */
[----:B------:R-:W0:Y:S08]  /*1440*/  @P1 I2F.U16 R3, R3 ;  /* 0x0000000300031306 */ /* 0x000e300000101000 */
[----:B0-----:R-:W0:Y:S08]  /*1450*/  @P1 F2I.FTZ.TRUNC.NTZ R4, R3 ;  /* 0x0000000300041305 */ /* 0x001e30000021f100 */
[----:B0-----:R-:W0:Y:S02]  /*1460*/  @P1 I2F.BF16 R4, R4 ;  /* 0x0000000400041306 */ /* 0x001e240000202400 */
[----:B0-----:R-:W-:-:S07]  /*1470*/  @P1 PRMT R2, R4, 0x5410, R4 ;  /* 0x0000541004021816 */ /* 0x001fce0000000004 */
.L_x_176:
[----:B------:R-:W-:-:S09]  /*1480*/  UISETP.NE.AND UP0, UPT, UR4, URZ, UPT ;  /* 0x000000ff0400728c */ /* 0x000fd2000bf05270 */
[----:B------:R-:W-:Y:S05]  /*1490*/  BRA.U !UP0, `(.L_x_177) ;  /* 0x0000001508447547 */ /* 0x000fea000b800000 */
[----:B------:R-:W-:-:S09]  /*14a0*/  ULEA UR6, UR20, UR27, 0x2 ;  /* 0x0000001b14067291 */ /* 0x000fd2000f8e10ff */
[----:B------:R-:W2:Y:S01]  /*14b0*/  LDL R3, [UR6] ;  /* 0x00000006ff037983 */ /* 0x000ea20008100800 */
[----:B------:R-:W-:Y:S01]  /*14c0*/  IMAD.MOV.U32 R7, RZ, RZ, 0x43004300 ;  /* 0x43004300ff077424 */ /* 0x000fe200078e00ff */
[----:B------:R-:W-:Y:S01]  /*14d0*/  UISETP.NE.AND UP0, UPT, UR5, URZ, UPT ;  /* 0x000000ff0500728c */ /* 0x000fe2000bf05270 */
[----:B------:R-:W-:Y:S01]  /*14e0*/  HFMA2 R12, -RZ, RZ, 0, 1.875 ;  /* 0x00003f80ff0c7431 */ /* 0x000fe200000001ff */
[--C-:B--2---:R-:W-:Y:S02]  /*14f0*/  SHF.R.S32.HI R4, RZ, 0x4, R3.reuse ;  /* 0x00000004ff047819 */ /* 0x104fe40000011403 */
[--C-:B------:R-:W-:Y:S02]  /*1500*/  SHF.R.S32.HI R5, RZ, 0x8, R3.reuse ;  /* 0x00000008ff057819 */ /* 0x100fe40000011403 */
[----:B------:R-:W-:Y:S02]  /*1510*/  SHF.R.S32.HI R6, RZ, 0xc, R3 ;  /* 0x0000000cff067819 */ /* 0x000fe40000011403 */
[----:B------:R-:W-:-:S02]  /*1520*/  LOP3.LUT R11, R3, 0xf000f, R7, 0xea, !PT ;  /* 0x000f000f030b7812 */ /* 0x000fc400078eea07 */
[--C-:B------:R-:W-:Y:S02]  /*1530*/  LOP3.LUT R4, R4, 0xf000f, R7.reuse, 0xea, !PT ;  /* 0x000f000f04047812 */ /* 0x100fe400078eea07 */
[--C-:B------:R-:W-:Y:S01]  /*1540*/  LOP3.LUT R5, R5, 0xf000f, R7.reuse, 0xea, !PT ;  /* 0x000f000f05057812 */ /* 0x100fe200078eea07 */
[-C--:B------:R-:W-:Y:S01]  /*1550*/  HFMA2.BF16_V2 R11, R11, R12.reuse.H0_H0, -128, -128 ;  /* 0xc300c3000b0b7431 */ /* 0x080fe2000024000c */
[----:B------:R-:W-:Y:S01]  /*1560*/  LOP3.LUT R3, R6, 0xf000f, R7, 0xea, !PT ;  /* 0x000f000f06037812 */ /* 0x000fe200078eea07 */
[-C--:B------:R-:W-:Y:S02]  /*1570*/  HFMA2.BF16_V2 R10, R4, R12.reuse.H0_H0, -128, -128 ;  /* 0xc300c300040a7431 */ /* 0x080fe4000024000c */
[-C--:B------:R-:W-:Y:S02]  /*1580*/  HFMA2.BF16_V2 R9, R5, R12.reuse.H0_H0, -128, -128 ;  /* 0xc300c30005097431 */ /* 0x080fe4000024000c */
[----:B------:R-:W-:Y:S01]  /*1590*/  HFMA2.BF16_V2 R3, R3, R12.H0_H0, -128, -128 ;  /* 0xc300c30003037431 */ /* 0x000fe2000024000c */
[----:B------:R-:W-:Y:S06]  /*15a0*/  BRA.U UP0, `(.L_x_178) ;  /* 0x0000000900607547 */ /* 0x000fec000b800000 */
[----:B------:R-:W-:Y:S01]  /*15b0*/  UISETP.GE.U32.AND UP0, UPT, UR4, 0x4, UPT ;  /* 0x000000040400788c */ /* 0x000fe2000bf06070 */
[----:B------:R-:W-:-:S08]  /*15c0*/  UMOV UR6, URZ ;  /* 0x000000ff00067c82 */ /* 0x000fd00008000000 */
[----:B------:R-:W-:Y:S05]  /*15d0*/  BRA.U !UP0, `(.L_x_179) ;  /* 0x0000000508447547 */ /* 0x000fea000b800000 */
[----:B------:R-:W0:Y:S01]  /*15e0*/  S2UR UR18, SR_CgaCtaId ;  /* 0x00000000001279c3 */ /* 0x000e220000008800 */
[--C-:B------:R-:W-:Y:S02]  /*15f0*/  HFMA2.BF16_V2 R13, R10, 1, 1, -R2.reuse ;  /* 0x3f803f800a0d7831 */ /* 0x100fe40000300002 */
[--C-:B------:R-:W-:Y:S02]  /*1600*/  HADD2.BF16_V2 R12, R11, -R2.reuse ;  /* 0x800000020b0c7230 */ /* 0x100fe40000200000 */
[--C-:B------:R-:W-:Y:S02]  /*1610*/  HFMA2.BF16_V2 R15, R3, 1, 1, -R2.reuse ;  /* 0x3f803f80030f7831 */ /* 0x100fe40000300002 */
[----:B------:R-:W-:Y:S01]  /*1620*/  HADD2.BF16_V2 R14, R9, -R2 ;  /* 0x80000002090e7230 */ /* 0x000fe20000200000 */
[----:B------:R-:W-:Y:S01]  /*1630*/  UMOV UR6, 0x400 ;  /* 0x0000040000067882 */ /* 0x000fe20000000000 */
[-C--:B-----5:R-:W-:Y:S01]  /*1640*/  HMUL2.BF16_V2 R12, R12, R0.reuse.H0_H0 ;  /* 0x200000000c0c7232 */ /* 0x0a0fe20000200000 */
[----:B------:R-:W-:Y:S01]  /*1650*/  ULOP3.LUT UR25, UR4, 0x7ffffffc, URZ, 0xc0, !UPT ;  /* 0x7ffffffc04197892 */ /* 0x000fe2000f8ec0ff */
[----:B------:R-:W-:-:S02]  /*1660*/  HMUL2.BF16_V2 R14, R14, R0.H0_H0 ;  /* 0x200000000e0e7232 */ /* 0x000fc40000200000 */
[-C--:B------:R-:W-:Y:S02]  /*1670*/  HMUL2.BF16_V2 R13, R13, R0.reuse.H0_H0 ;  /* 0x200000000d0d7232 */ /* 0x080fe40000200000 */
[----:B------:R-:W-:Y:S01]  /*1680*/  HMUL2.BF16_V2 R15, R15, R0.H0_H0 ;  /* 0x200000000f0f7232 */ /* 0x000fe20000200000 */
[----:B0-----:R-:W-:-:S03]  /*1690*/  ULEA UR26, UR18, UR6, 0x18 ;  /* 0x00000006121a7291 */ /* 0x001fc6000f8ec0ff */
[----:B------:R-:W-:-:S09]  /*16a0*/  UMOV UR6, URZ ;  /* 0x000000ff00067c82 */ /* 0x000fd20008000000 */
.L_x_180:
[----:B------:R-:W-:-:S04]  /*16b0*/  UIMAD UR18, UR6, UR15, URZ ;  /* 0x0000000f061272a4 */ /* 0x000fc8000f8e02ff */
[----:B------:R-:W-:Y:S02]  /*16c0*/  USHF.R.U32.HI UR19, URZ, 0x1, UR18 ;  /* 0x00000001ff137899 */ /* 0x000fe40008011612 */
[----:B------:R-:W-:Y:S02]  /*16d0*/  UIADD3 UR18, UPT, UPT, UR18, UR15, URZ ;  /* 0x0000000f12127290 */ /* 0x000fe4000fffe0ff */
[----:B------:R-:W-:Y:S02]  /*16e0*/  ULEA UR19, UR5, UR19, 0x2 ;  /* 0x0000001305137291 */ /* 0x000fe4000f8e10ff */
[----:B------:R-:W-:Y:S02]  /*16f0*/  USHF.R.U32.HI UR20, URZ, 0x1, UR18 ;  /* 0x00000001ff147899 */ /* 0x000fe40008011612 */
[----:B------:R-:W-:Y:S02]  /*1700*/  ULEA UR19, UR19, UR26, 0x2 ;  /* 0x0000001a13137291 */ /* 0x000fe4000f8e10ff */
[----:B------:R-:W-:-:S02]  /*1710*/  ULEA UR20, UR5, UR20, 0x2 ;  /* 0x0000001405147291 */ /* 0x000fc4000f8e10ff */
[----:B------:R-:W-:Y:S02]  /*1720*/  UIADD3 UR18, UPT, UPT, UR18, UR15, URZ ;  /* 0x0000000f12127290 */ /* 0x000fe4000fffe0ff */
[----:B------:R-:W-:Y:S02]  /*1730*/  ULEA UR20, UR20, UR26, 0x2 ;  /* 0x0000001a14147291 */ /* 0x000fe4000f8e10ff */
[----:B------:R-:W-:Y:S01]  /*1740*/  UIADD3 UR21, UPT, UPT, UR18, UR15, URZ ;  /* 0x0000000f12157290 */ /* 0x000fe2000fffe0ff */
[----:B0-----:R-:W0:Y:S01]  /*1750*/  LDS.64 R4, [UR19] ;  /* 0x00000013ff047984 */ /* 0x001e220008000a00 */
[----:B------:R-:W-:Y:S02]  /*1760*/  USHF.R.U32.HI UR18, URZ, 0x1, UR18 ;  /* 0x00000001ff127899 */ /* 0x000fe40008011612 */
[----:B------:R-:W-:Y:S02]  /*1770*/  USHF.R.U32.HI UR21, URZ, 0x1, UR21 ;  /* 0x00000001ff157899 */ /* 0x000fe40008011615 */
[----:B------:R-:W-:Y:S01]  /*1780*/  ULEA UR18, UR5, UR18, 0x2 ;  /* 0x0000001205127291 */ /* 0x000fe2000f8e10ff */
[----:B------:R-:W1:Y:S01]  /*1790*/  LDS R17, [UR20] ;  /* 0x00000014ff117984 */ /* 0x000e620008000800 */
[----:B------:R-:W-:-:S02]  /*17a0*/  ULEA UR21, UR5, UR21, 0x2 ;  /* 0x0000001505157291 */ /* 0x000fc4000f8e10ff */
[----:B------:R-:W-:Y:S01]  /*17b0*/  ULEA UR18, UR18, UR26, 0x2 ;  /* 0x0000001a12127291 */ /* 0x000fe2000f8e10ff */
[----:B------:R-:W2:Y:S01]  /*17c0*/  LDS R21, [UR20+0x4] ;  /* 0x00000414ff157984 */ /* 0x000ea20008000800 */
[----:B------:R-:W-:-:S07]  /*17d0*/  ULEA UR21, UR21, UR26, 0x2 ;  /* 0x0000001a15157291 */ /* 0x000fce000f8e10ff */
[----:B------:R-:W3:Y:S04]  /*17e0*/  LDS R6, [UR18] ;  /* 0x00000012ff067984 */ /* 0x000ee80008000800 */
[----:B------:R-:W4:Y:S04]  /*17f0*/  LDS R7, [UR21] ;  /* 0x00000015ff077984 */ /* 0x000f280008000800 */
[----:B------:R-:W5:Y:S04]  /*1800*/  LDS R18, [UR18+0x4] ;  /* 0x00000412ff127984 */ /* 0x000f680008000800 */
[----:B------:R-:W5:Y:S04]  /*1810*/  LDS R20, [UR21+0x4] ;  /* 0x00000415ff147984 */ /* 0x000f680008000800 */
[----:B------:R-:W5:Y:S04]  /*1820*/  LDS R19, [UR18+0x8] ;  /* 0x00000812ff137984 */ /* 0x000f680008000800 */
[----:B------:R-:W-:Y:S01]  /*1830*/  LDS R23, [UR21+0xc] ;  /* 0x00000c15ff177984 */ /* 0x000fe20008000800 */
[----:B0-----:R-:W-:-:S02]  /*1840*/  HFMA2.BF16_V2 R16, R12, R4, RZ ;  /* 0x000000040c107231 */ /* 0x001fc400002000ff */
[----:B-1----:R-:W-:Y:S02]  /*1850*/  HFMA2.BF16_V2 R22, R12, R17, RZ ;  /* 0x000000110c167231 */ /* 0x002fe400002000ff */
[----:B------:R-:W0:Y:S01]  /*1860*/  LDS R17, [UR20+0x8] ;  /* 0x00000814ff117984 */ /* 0x000e220008000800 */
[----:B------:R-:W-:-:S03]  /*1870*/  HFMA2.BF16_V2 R16, R13, R5, R16 ;  /* 0x000000050d107231 */ /* 0x000fc60000200010 */
[----:B------:R-:W1:Y:S01]  /*1880*/  LDS.64 R4, [UR19+0x8] ;  /* 0x00000813ff047984 */ /* 0x000e620008000a00 */
[----:B--2---:R-:W-:-:S03]  /*1890*/  HFMA2.BF16_V2 R22, R13, R21, R22 ;  /* 0x000000150d167231 */ /* 0x004fc60000200016 */
[----:B------:R-:W2:Y:S01]  /*18a0*/  LDS R21, [UR21+0x8] ;  /* 0x00000815ff157984 */ /* 0x000ea20008000800 */
[C---:B---3--:R-:W-:Y:S02]  /*18b0*/  HFMA2.BF16_V2 R24, R12.reuse, R6, RZ ;  /* 0x000000060c187231 */ /* 0x048fe400002000ff */
[----:B----4-:R-:W-:Y:S01]  /*18c0*/  HFMA2.BF16_V2 R25, R12, R7, RZ.H0_H0 ;  /* 0x000000070c197231 */ /* 0x010fe200002400ff */
[----:B------:R-:W3:Y:S04]  /*18d0*/  LDS R6, [UR20+0xc] ;  /* 0x00000c14ff067984 */ /* 0x000ee80008000800 */
[----:B------:R-:W4:Y:S01]  /*18e0*/  LDS R7, [UR18+0xc] ;  /* 0x00000c12ff077984 */ /* 0x000f220008000800 */
[C---:B-----5:R-:W-:Y:S01]  /*18f0*/  HFMA2.BF16_V2 R24, R13.reuse, R18, R24 ;  /* 0x000000120d187231 */ /* 0x060fe20000200018 */
[----:B------:R-:W-:Y:S01]  /*1900*/  ULEA UR18, UR6, UR23, 0x2 ;  /* 0x0000001706127291 */ /* 0x000fe2000f8e10ff */
[----:B------:R-:W-:Y:S01]  /*1910*/  HFMA2.BF16_V2 R25, R13, R20, R25 ;  /* 0x000000140d197231 */ /* 0x000fe20000200019 */
[----:B------:R-:W-:-:S04]  /*1920*/  UIADD3 UR6, UPT, UPT, UR6, 0x4, URZ ;  /* 0x0000000406067890 */ /* 0x000fc8000fffe0ff */
[----:B------:R-:W-:Y:S01]  /*1930*/  UISETP.NE.AND UP0, UPT, UR6, UR25, UPT ;  /* 0x000000190600728c */ /* 0x000fe2000bf05270 */
[C---:B------:R-:W-:Y:S02]  /*1940*/  HFMA2.BF16_V2 R24, R14.reuse, R19, R24 ;  /* 0x000000130e187231 */ /* 0x040fe40000200018 */
[C---:B0-----:R-:W-:Y:S02]  /*1950*/  HFMA2.BF16_V2 R22, R14.reuse, R17, R22 ;  /* 0x000000110e167231 */ /* 0x041fe40000200016 */
[C---:B-1----:R-:W-:Y:S02]  /*1960*/  HFMA2.BF16_V2 R16, R14.reuse, R4, R16 ;  /* 0x000000040e107231 */ /* 0x042fe40000200010 */
[----:B--2---:R-:W-:Y:S02]  /*1970*/  HFMA2.BF16_V2 R25, R14, R21, R25 ;  /* 0x000000150e197231 */ /* 0x004fe40000200019 */
[C---:B------:R-:W-:Y:S02]  /*1980*/  HFMA2.BF16_V2 R4, R15.reuse, R5, R16 ;  /* 0x000000050f047231 */ /* 0x040fe40000200010 */
[----:B---3--:R-:W-:-:S02]  /*1990*/  HFMA2.BF16_V2 R6, R15, R6, R22 ;  /* 0x000000060f067231 */ /* 0x008fc40000200016 */
[C---:B----4-:R-:W-:Y:S02]  /*19a0*/  HFMA2.BF16_V2 R16, R15.reuse, R7, R24 ;  /* 0x000000070f107231 */ /* 0x050fe40000200018 */
[----:B------:R-:W-:Y:S01]  /*19b0*/  HFMA2.BF16_V2 R18, R15, R23, R25 ;  /* 0x000000170f127231 */ /* 0x000fe20000200019 */
[----:B------:R-:W-:Y:S02]  /*19c0*/  PRMT R5, R4, 0x7632, R5 ;  /* 0x0000763204057816 */ /* 0x000fe40000000005 */
[----:B------:R-:W-:Y:S02]  /*19d0*/  PRMT R7, R6, 0x7632, R7 ;  /* 0x0000763206077816 */ /* 0x000fe40000000007 */
[----:B------:R-:W-:Y:S01]  /*19e0*/  PRMT R19, R18, 0x7632, R19 ;  /* 0x0000763212137816 */ /* 0x000fe20000000013 */
[----:B------:R-:W-:Y:S01]  /*19f0*/  IMAD.U32 R5, R5, 0x10000, RZ ;  /* 0x0001000005057824 */ /* 0x000fe200078e00ff */
[----:B------:R-:W-:Y:S01]  /*1a00*/  SHF.L.U32 R4, R4, 0x10, RZ ;  /* 0x0000001004047819 */ /* 0x000fe200000006ff */
[----:B------:R-:W-:Y:S01]  /*1a10*/  IMAD.U32 R7, R7, 0x10000, RZ ;  /* 0x0001000007077824 */ /* 0x000fe200078e00ff */
[----:B------:R-:W-:Y:S01]  /*1a20*/  PRMT R17, R16, 0x7632, R17 ;  /* 0x0000763210117816 */ /* 0x000fe20000000011 */
[----:B------:R-:W-:Y:S01]  /*1a30*/  IMAD.U32 R19, R19, 0x10000, RZ ;  /* 0x0001000013137824 */ /* 0x000fe200078e00ff */
[----:B------:R-:W-:Y:S01]  /*1a40*/  SHF.L.U32 R6, R6, 0x10, RZ ;  /* 0x0000001006067819 */ /* 0x000fe200000006ff */
[----:B------:R-:W-:Y:S01]  /*1a50*/  FADD.FTZ R4, R4, R5 ;  /* 0x0000000504047221 */ /* 0x000fe20000010000 */
[----:B------:R-:W-:Y:S01]  /*1a60*/  SHF.L.U32 R16, R16, 0x10, RZ ;  /* 0x0000001010107819 */ /* 0x000fe200000006ff */
[----:B------:R-:W-:Y:S01]  /*1a70*/  IMAD.U32 R17, R17, 0x10000, RZ ;  /* 0x0001000011117824 */ /* 0x000fe200078e00ff */
[----:B------:R-:W-:Y:S01]  /*1a80*/  SHF.L.U32 R18, R18, 0x10, RZ ;  /* 0x0000001012127819 */ /* 0x000fe200000006ff */
[----:B------:R-:W-:-:S02]  /*1a90*/  FADD.FTZ R5, R6, R7 ;  /* 0x0000000706057221 */ /* 0x000fc40000010000 */
[----:B------:R-:W-:Y:S02]  /*1aa0*/  FADD.FTZ R6, R16, R17 ;  /* 0x0000001110067221 */ /* 0x000fe40000010000 */
[----:B------:R-:W-:-:S05]  /*1ab0*/  FADD.FTZ R7, R18, R19 ;  /* 0x0000001312077221 */ /* 0x000fca0000010000 */
[----:B------:R0:W-:Y:S01]  /*1ac0*/  STL.128 [UR18], R4 ;  /* 0x00000004ff007987 */ /* 0x0001e20008100c12 */
[----:B------:R-:W-:Y:S05]  /*1ad0*/  BRA.U UP0, `(.L_x_180) ;  /* 0xfffffff900f47547 */ /* 0x000fea000b83ffff */
[----:B------:R-:W-:-:S05]  /*1ae0*/  UMOV UR6, UR25 ;  /* 0x0000001900067c82 */ /* 0x000fca0008000000 */
.L_x_179:
[----:B------:R-:W-:-:S09]  /*1af0*/  ULOP3.LUT UP0, UR25, UR4, 0x3, URZ, 0xc0, !UPT ;  /* 0x0000000304197892 */ /* 0x000fd2000f80c0ff */
[----:B------:R-:W-:Y:S05]  /*1b00*/  BRA.U !UP0, `(.L_x_177) ;  /* 0x0000000d08a87547 */ /* 0x000fea000b800000 */
[----:B------:R-:W1:Y:S01]  /*1b10*/  S2UR UR21, SR_CgaCtaId ;  /* 0x00000000001579c3 */ /* 0x000e620000008800 */
[----:B------:R-:W-:Y:S01]  /*1b20*/  UIMAD UR19, UR6, UR15, URZ ;  /* 0x0000000f061372a4 */ /* 0x000fe2000f8e02ff */
[--C-:B0-----:R-:W-:Y:S01]  /*1b30*/  HADD2.BF16_V2 R7, R11, -R2.reuse ;  /* 0x800000020b077230 */ /* 0x101fe20000200000 */
[----:B------:R-:W-:Y:S01]  /*1b40*/  UMOV UR20, 0x400 ;  /* 0x0000040000147882 */ /* 0x000fe20000000000 */
[--C-:B------:R-:W-:Y:S01]  /*1b50*/  HFMA2.BF16_V2 R6, R10, 1, 1, -R2.reuse ;  /* 0x3f803f800a067831 */ /* 0x100fe20000300002 */
[----:B------:R-:W-:Y:S01]  /*1b60*/  USHF.R.U32.HI UR18, URZ, 0x1, UR19 ;  /* 0x00000001ff127899 */ /* 0x000fe20008011613 */
[----:B-----5:R-:W-:Y:S02]  /*1b70*/  HMUL2.BF16_V2 R7, R7, R0.H0_H0 ;  /* 0x2000000007077232 */ /* 0x020fe40000200000 */
[--C-:B------:R-:W-:Y:S02]  /*1b80*/  HFMA2.BF16_V2 R10, R3, 1, 1, -R2.reuse ;  /* 0x3f803f80030a7831 */ /* 0x100fe40000300002 */
[----:B------:R-:W-:Y:S01]  /*1b90*/  HADD2.BF16_V2 R9, R9, -R2 ;  /* 0x8000000209097230 */ /* 0x000fe20000200000 */
[----:B------:R-:W-:-:S02]  /*1ba0*/  ULEA UR18, UR5, UR18, 0x2 ;  /* 0x0000001205127291 */ /* 0x000fc4000f8e10ff */
[----:B------:R-:W-:Y:S01]  /*1bb0*/  ULEA UR6, UR6, UR23, 0x2 ;  /* 0x0000001706067291 */ /* 0x000fe2000f8e10ff */
[-C--:B------:R-:W-:Y:S01]  /*1bc0*/  HMUL2.BF16_V2 R3, R9, R0.reuse.H0_H0 ;  /* 0x2000000009037232 */ /* 0x080fe20000200000 */
[----:B------:R-:W-:Y:S01]  /*1bd0*/  UISETP.NE.AND UP0, UPT, UR25, 0x1, UPT ;  /* 0x000000011900788c */ /* 0x000fe2000bf05270 */
[-C--:B------:R-:W-:Y:S02]  /*1be0*/  HMUL2.BF16_V2 R6, R6, R0.reuse.H0_H0 ;  /* 0x2000000006067232 */ /* 0x080fe40000200000 */
[----:B------:R-:W-:Y:S01]  /*1bf0*/  HMUL2.BF16_V2 R10, R10, R0.H0_H0 ;  /* 0x200000000a0a7232 */ /* 0x000fe20000200000 */
[----:B-1----:R-:W-:-:S04]  /*1c00*/  ULEA UR20, UR21, UR20, 0x18 ;  /* 0x0000001415147291 */ /* 0x002fc8000f8ec0ff */
[----:B------:R-:W-:-:S09]  /*1c10*/  ULEA UR18, UR18, UR20, 0x2 ;  /* 0x0000001412127291 */ /* 0x000fd2000f8e10ff */
[----:B------:R-:W0:Y:S04]  /*1c20*/  LDS.64 R12, [UR18] ;  /* 0x00000012ff0c7984 */ /* 0x000e280008000a00 */
[----:B------:R-:W1:Y:S01]  /*1c30*/  LDS.64 R4, [UR18+0x8] ;  /* 0x00000812ff047984 */ /* 0x000e620008000a00 */
[----:B0-----:R-:W-:-:S04]  /*1c40*/  HFMA2.BF16_V2 R12, R7, R12, RZ ;  /* 0x0000000c070c7231 */ /* 0x001fc800002000ff */
[----:B------:R-:W-:-:S04]  /*1c50*/  HFMA2.BF16_V2 R12, R6, R13, R12 ;  /* 0x0000000d060c7231 */ /* 0x000fc8000020000c */
[----:B-1----:R-:W-:-:S04]  /*1c60*/  HFMA2.BF16_V2 R12, R3, R4, R12 ;  /* 0x00000004030c7231 */ /* 0x002fc8000020000c */
[----:B------:R-:W-:-:S05]  /*1c70*/  HFMA2.BF16_V2 R4, R10, R5, R12 ;  /* 0x000000050a047231 */ /* 0x000fca000020000c */
[C---:B------:R-:W-:Y:S02]  /*1c80*/  PRMT R5, R4.reuse, 0x7632, R5 ;  /* 0x0000763204057816 */ /* 0x040fe40000000005 */
[----:B------:R-:W-:-:S03]  /*1c90*/  SHF.L.U32 R4, R4, 0x10, RZ ;  /* 0x0000001004047819 */ /* 0x000fc600000006ff */
[----:B------:R-:W-:-:S04]  /*1ca0*/  IMAD.U32 R5, R5, 0x10000, RZ ;  /* 0x0001000005057824 */ /* 0x000fc800078e00ff */
        /* <DEDUP_REMOVED lines=8> */
[----:B----4-:R-:W0:Y:S04]  /*1d30*/  LDS R4, [UR18] ;  /* 0x00000012ff047984 */ /* 0x010e280008000800 */
[----:B------:R-:W1:Y:S04]  /*1d40*/  LDS R5, [UR18+0x4] ;  /* 0x00000412ff057984 */ /* 0x000e680008000800 */
[----:B------:R-:W2:Y:S04]  /*1d50*/  LDS R9, [UR18+0x8] ;  /* 0x00000812ff097984 */ /* 0x000ea80008000800 */
[----:B------:R-:W3:Y:S01]  /*1d60*/  LDS R12, [UR18+0xc] ;  /* 0x00000c12ff0c7984 */ /* 0x000ee20008000800 */
[----:B0-----:R-:W-:-:S04]  /*1d70*/  HFMA2.BF16_V2 R4, R7, R4, RZ ;  /* 0x0000000407047231 */ /* 0x001fc800002000ff */
[----:B-1----:R-:W-:-:S04]  /*1d80*/  HFMA2.BF16_V2 R4, R6, R5, R4 ;  /* 0x0000000506047231 */ /* 0x002fc80000200004 */
[----:B--2---:R-:W-:-:S04]  /*1d90*/  HFMA2.BF16_V2 R5, R3, R9, R4 ;  /* 0x0000000903057231 */ /* 0x004fc80000200004 */
[----:B---3--:R-:W-:-:S05]  /*1da0*/  HFMA2.BF16_V2 R4, R10, R12, R5 ;  /* 0x0000000c0a047231 */ /* 0x008fca0000200005 */
[C---:B------:R-:W-:Y:S02]  /*1db0*/  PRMT R5, R4.reuse, 0x7632, R5 ;  /* 0x0000763204057816 */ /* 0x040fe40000000005 */
[----:B------:R-:W-:-:S03]  /*1dc0*/  SHF.L.U32 R4, R4, 0x10, RZ ;  /* 0x0000001004047819 */ /* 0x000fc600000006ff */
[----:B------:R-:W-:-:S04]  /*1dd0*/  IMAD.U32 R5, R5, 0x10000, RZ ;  /* 0x0001000005057824 */ /* 0x000fc800078e00ff */
[----:B------:R-:W-:-:S05]  /*1de0*/  FADD.FTZ R4, R4, R5 ;  /* 0x0000000504047221 */ /* 0x000fca0000010000 */
[----:B------:R0:W-:Y:S01]  /*1df0*/  STL [UR6+0x4], R4 ;  /* 0x00000404ff007987 */ /* 0x0001e20008100806 */
[----:B------:R-:W-:Y:S05]  /*1e00*/  BRA.U !UP0, `(.L_x_177) ;  /* 0x0000000908e87547 */ /* 0x000fea000b800000 */
[----:B------:R-:W-:-:S04]  /*1e10*/  UIADD3 UR15, UPT, UPT, UR19, UR15, URZ ;  /* 0x0000000f130f7290 */ /* 0x000fc8000fffe0ff */
[----:B------:R-:W-:-:S04]  /*1e20*/  USHF.R.U32.HI UR15, URZ, 0x1, UR15 ;  /* 0x00000001ff0f7899 */ /* 0x000fc8000801160f */
[----:B------:R-:W-:-:S04]  /*1e30*/  ULEA UR15, UR5, UR15, 0x2 ;  /* 0x0000000f050f7291 */ /* 0x000fc8000f8e10ff */
[----:B------:R-:W-:-:S09]  /*1e40*/  ULEA UR15, UR15, UR20, 0x2 ;  /* 0x000000140f0f7291 */ /* 0x000fd2000f8e10ff */
[----:B0-----:R-:W0:Y:S04]  /*1e50*/  LDS R4, [UR15] ;  /* 0x0000000fff047984 */ /* 0x001e280008000800 */
        /* <DEDUP_REMOVED lines=12> */
[----:B------:R-:W-:Y:S05]  /*1f20*/  BRA `(.L_x_177) ;  /* 0x0000000800a07947 */ /* 0x000fea0003800000 */
.L_x_178:
        /* <DEDUP_REMOVED lines=8> */
[----:B------:R-:W-:Y:S01]  /*1fb0*/  ULOP3.LUT UR18, UR4, 0xfffffffc, URZ, 0xc0, !UPT ;  /* 0xfffffffc04127892 */ /* 0x000fe2000f8ec0ff */
[-C--:B-----5:R-:W-:Y:S01]  /*1fc0*/  HMUL2.BF16_V2 R14, R14, R0.reuse.H0_H0 ;  /* 0x200000000e0e7232 */ /* 0x0a0fe20000200000 */
[----:B------:R-:W-:Y:S01]  /*1fd0*/  UMOV UR19, 0x400 ;  /* 0x0000040000137882 */ /* 0x000fe20000000000 */
[-C--:B------:R-:W-:Y:S01]  /*1fe0*/  HMUL2.BF16_V2 R16, R16, R0.reuse.H0_H0 ;  /* 0x2000000010107232 */ /* 0x080fe20000200000 */
[----:B------:R-:W-:Y:S01]  /*1ff0*/  USHF.L.U32 UR31, UR15, 0x1, URZ ;  /* 0x000000010f1f7899 */ /* 0x000fe200080006ff */
[-C--:B------:R-:W-:Y:S01]  /*2000*/  HMUL2.BF16_V2 R15, R15, R0.reuse.H0_H0 ;  /* 0x200000000f0f7232 */ /* 0x080fe20000200000 */
[----:B------:R-:W-:Y:S01]  /*2010*/  UIMAD UR32, UR15, 0x3, URZ ;  /* 0x000000030f2078a4 */ /* 0x000fe2000f8e02ff */
[----:B------:R-:W-:Y:S01]  /*2020*/  HMUL2.BF16_V2 R17, R17, R0.H0_H0 ;  /* 0x2000000011117232 */ /* 0x000fe20000200000 */
[----:B------:R-:W-:Y:S01]  /*2030*/  UMOV UR6, URZ ;  /* 0x000000ff00067c82 */ /* 0x000fe20008000000 */
[----:B------:R-:W-:-:S02]  /*2040*/  ULOP3.LUT UR29, UR4, 0x7ffffffc, URZ, 0xc0, !UPT ;  /* 0x7ffffffc041d7892 */ /* 0x000fc4000f8ec0ff */
[----:B------:R-:W-:Y:S01]  /*2050*/  UIADD3 UR18, UPT, UPT, URZ, -UR18, URZ ;  /* 0x80000012ff127290 */ /* 0x000fe2000fffe0ff */
[----:B------:R-:W-:Y:S01]  /*2060*/  UMOV UR28, UR10 ;  /* 0x0000000a001c7c82 */ /* 0x000fe20008000000 */
[----:B0-----:R-:W-:-:S03]  /*2070*/  ULEA UR30, UR20, UR19, 0x18 ;  /* 0x00000013141e7291 */ /* 0x001fc6000f8ec0ff */
[----:B------:R-:W-:-:S09]  /*2080*/  UMOV UR19, UR15 ;  /* 0x0000000f00137c82 */ /* 0x000fd20008000000 */
.L_x_182:
[----:B0-----:R-:W2:Y:S01]  /*2090*/  LDL.128 R4, [UR28] ;  /* 0x0000001cff047983 */ /* 0x001ea20008100c00 */
[----:B------:R-:W-:Y:S02]  /*20a0*/  USHF.R.U32.HI UR20, URZ, 0x1, UR6 ;  /* 0x00000001ff147899 */ /* 0x000fe40008011606 */
[----:B------:R-:W-:Y:S02]  /*20b0*/  USHF.R.U32.HI UR26, URZ, 0x1, UR32 ;  /* 0x00000001ff1a7899 */ /* 0x000fe40008011620 */
[----:B------:R-:W-:Y:S02]  /*20c0*/  ULEA UR20, UR5, UR20, 0x2 ;  /* 0x0000001405147291 */ /* 0x000fe4000f8e10ff */
[----:B------:R-:W-:Y:S02]  /*20d0*/  ULEA UR26, UR5, UR26, 0x2 ;  /* 0x0000001a051a7291 */ /* 0x000fe4000f8e10ff */
[----:B------:R-:W-:Y:S02]  /*20e0*/  ULEA UR20, UR20, UR30, 0x2 ;  /* 0x0000001e14147291 */ /* 0x000fe4000f8e10ff */
[----:B------:R-:W-:-:S02]  /*20f0*/  ULEA UR26, UR26, UR30, 0x2 ;  /* 0x0000001e1a1a7291 */ /* 0x000fc4000f8e10ff */
[----:B------:R-:W-:Y:S02]  /*2100*/  USHF.R.U32.HI UR21, URZ, 0x1, UR19 ;  /* 0x00000001ff157899 */ /* 0x000fe40008011613 */
[----:B------:R-:W-:Y:S02]  /*2110*/  USHF.R.U32.HI UR25, URZ, 0x1, UR31 ;  /* 0x00000001ff197899 */ /* 0x000fe4000801161f */
[----:B------:R-:W-:Y:S01]  /*2120*/  ULEA UR21, UR5, UR21, 0x2 ;  /* 0x0000001505157291 */ /* 0x000fe2000f8e10ff */
[----:B------:R-:W0:Y:S01]  /*2130*/  LDS.64 R12, [UR20] ;  /* 0x00000014ff0c7984 */ /* 0x000e220008000a00 */
[----:B------:R-:W-:Y:S02]  /*2140*/  ULEA UR25, UR5, UR25, 0x2 ;  /* 0x0000001905197291 */ /* 0x000fe4000f8e10ff */
[----:B------:R-:W-:Y:S01]  /*2150*/  ULEA UR21, UR21, UR30, 0x2 ;  /* 0x0000001e15157291 */ /* 0x000fe2000f8e10ff */
[----:B------:R-:W1:Y:S01]  /*2160*/  LDS R23, [UR26] ;  /* 0x0000001aff177984 */ /* 0x000e620008000800 */
[----:B------:R-:W-:-:S02]  /*2170*/  ULEA UR25, UR25, UR30, 0x2 ;  /* 0x0000001e19197291 */ /* 0x000fc4000f8e10ff */
[----:B------:R-:W-:Y:S01]  /*2180*/  UIADD3 UR18, UPT, UPT, UR18, 0x4, URZ ;  /* 0x0000000412127890 */ /* 0x000fe2000fffe0ff */
[----:B------:R-:W-:Y:S01]  /*2190*/  LDS R20, [UR26+0x4] ;  /* 0x0000041aff147984 */ /* 0x000fe20008000800 */
[----:B------:R-:W-:Y:S02]  /*21a0*/  ULEA UR19, UR15, UR19, 0x2 ;  /* 0x000000130f137291 */ /* 0x000fe4000f8e10ff */
[----:B------:R-:W-:Y:S01]  /*21b0*/  UISETP.NE.AND UP0, UPT, UR18, URZ, UPT ;  /* 0x000000ff1200728c */ /* 0x000fe2000bf05270 */
[----:B------:R-:W3:Y:S01]  /*21c0*/  LDS R19, [UR21] ;  /* 0x00000015ff137984 */ /* 0x000ee20008000800 */
[----:B------:R-:W-:Y:S02]  /*21d0*/  ULEA UR31, UR15, UR31, 0x2 ;  /* 0x0000001f0f1f7291 */ /* 0x000fe4000f8e10ff */
[----:B------:R-:W-:Y:S01]  /*21e0*/  ULEA UR32, UR15, UR32, 0x2 ;  /* 0x000000200f207291 */ /* 0x000fe2000f8e10ff */
[----:B------:R-:W4:Y:S01]  /*21f0*/  LDS R21, [UR25] ;  /* 0x00000019ff157984 */ /* 0x000f220008000800 */
[----:B------:R-:W-:-:S03]  /*2200*/  ULEA UR6, UR15, UR6, 0x2 ;  /* 0x000000060f067291 */ /* 0x000fc6000f8e10ff */
[----:B------:R-:W5:Y:S04]  /*2210*/  LDS R24, [UR21+0x4] ;  /* 0x00000415ff187984 */ /* 0x000f680008000800 */
[----:B------:R-:W5:Y:S01]  /*2220*/  LDS R22, [UR25+0x4] ;  /* 0x00000419ff167984 */ /* 0x000f620008000800 */
[C---:B0-----:R-:W-:Y:S02]  /*2230*/  HFMA2.BF16_V2 R18, R14.reuse, R12, RZ ;  /* 0x0000000c0e127231 */ /* 0x041fe400002000ff */
[----:B-1----:R-:W-:Y:S02]  /*2240*/  HFMA2.BF16_V2 R25, R14, R23, RZ ;  /* 0x000000170e197231 */ /* 0x002fe400002000ff */
[----:B------:R-:W0:Y:S01]  /*2250*/  LDS R23, [UR21+0x8] ;  /* 0x00000815ff177984 */ /* 0x000e220008000800 */
[----:B------:R-:W-:-:S03]  /*2260*/  HFMA2.BF16_V2 R18, R15, R13, R18 ;  /* 0x0000000d0f127231 */ /* 0x000fc60000200012 */
[----:B------:R-:W1:Y:S01]  /*2270*/  LDS.64 R12, [UR20+0x8] ;  /* 0x00000814ff0c7984 */ /* 0x000e620008000a00 */
[C---:B---3--:R-:W-:Y:S02]  /*2280*/  HFMA2.BF16_V2 R19, R14.reuse, R19, RZ ;  /* 0x000000130e137231 */ /* 0x048fe400002000ff */
[C---:B------:R-:W-:Y:S02]  /*2290*/  HFMA2.BF16_V2 R20, R15.reuse, R20, R25 ;  /* 0x000000140f147231 */ /* 0x040fe40000200019 */
[----:B----4-:R-:W-:Y:S02]  /*22a0*/  HFMA2.BF16_V2 R21, R14, R21, RZ.H0_H0 ;  /* 0x000000150e157231 */ /* 0x010fe400002400ff */
[C---:B-----5:R-:W-:Y:S02]  /*22b0*/  HFMA2.BF16_V2 R24, R15.reuse, R24, R19 ;  /* 0x000000180f187231 */ /* 0x060fe40000200013 */
[----:B------:R-:W-:Y:S02]  /*22c0*/  HFMA2.BF16_V2 R19, R15, R22, R21 ;  /* 0x000000160f137231 */ /* 0x000fe40000200015 */
[----:B------:R-:W3:Y:S04]  /*22d0*/  LDS R22, [UR25+0x8] ;  /* 0x00000819ff167984 */ /* 0x000ee80008000800 */
[----:B------:R-:W4:Y:S01]  /*22e0*/  LDS R21, [UR26+0x8] ;  /* 0x0000081aff157984 */ /* 0x000f220008000800 */
[----:B0-----:R-:W-:-:S03]  /*22f0*/  HFMA2.BF16_V2 R24, R16, R23, R24 ;  /* 0x0000001710187231 */ /* 0x001fc60000200018 */
[----:B------:R-:W0:Y:S01]  /*2300*/  LDS R23, [UR21+0xc] ;  /* 0x00000c15ff177984 */ /* 0x000e220008000800 */
[----:B-1----:R-:W-:-:S03]  /*2310*/  HFMA2.BF16_V2 R25, R16, R12, R18 ;  /* 0x0000000c10197231 */ /* 0x002fc60000200012 */
[----:B------:R-:W1:Y:S04]  /*2320*/  LDS R18, [UR25+0xc] ;  /* 0x00000c19ff127984 */ /* 0x000e680008000800 */
[----:B------:R-:W5:Y:S01]  /*2330*/  LDS R12, [UR26+0xc] ;  /* 0x00000c1aff0c7984 */ /* 0x000f620008000800 */
[C---:B------:R-:W-:Y:S02]  /*2340*/  HFMA2.BF16_V2 R13, R17.reuse, R13, R25 ;  /* 0x0000000d110d7231 */ /* 0x040fe40000200019 */
[C---:B---3--:R-:W-:Y:S02]  /*2350*/  HFMA2.BF16_V2 R19, R16.reuse, R22, R19 ;  /* 0x0000001610137231 */ /* 0x048fe40000200013 */
[----:B----4-:R-:W-:Y:S02]  /*2360*/  HFMA2.BF16_V2 R20, R16, R21, R20 ;  /* 0x0000001510147231 */ /* 0x010fe40000200014 */
[----:B0-----:R-:W-:-:S05]  /*2370*/  HFMA2.BF16_V2 R21, R17, R23, R24 ;  /* 0x0000001711157231 */ /* 0x001fca0000200018 */
[----:B------:R-:W-:Y:S01]  /*2380*/  PRMT R22, R21, 0x7632, R22 ;  /* 0x0000763215167816 */ /* 0x000fe20000000016 */
[C---:B-1----:R-:W-:Y:S01]  /*2390*/  HFMA2.BF16_V2 R23, R17.reuse, R18, R19 ;  /* 0x0000001211177231 */ /* 0x042fe20000200013 */
[C---:B------:R-:W-:Y:S02]  /*23a0*/  PRMT R19, R13.reuse, 0x7632, R19 ;  /* 0x000076320d137816 */ /* 0x040fe40000000013 */
[----:B------:R-:W-:Y:S01]  /*23b0*/  SHF.L.U32 R13, R13, 0x10, RZ ;  /* 0x000000100d0d7819 */ /* 0x000fe200000006ff */
[----:B-----5:R-:W-:Y:S01]  /*23c0*/  HFMA2.BF16_V2 R18, R17, R12, R20 ;  /* 0x0000000c11127231 */ /* 0x020fe20000200014 */
[----:B------:R-:W-:Y:S01]  /*23d0*/  SHF.L.U32 R21, R21, 0x10, RZ ;  /* 0x0000001015157819 */ /* 0x000fe200000006ff */
[----:B------:R-:W-:Y:S02]  /*23e0*/  IMAD.U32 R20, R19, 0x10000, RZ ;  /* 0x0001000013147824 */ /* 0x000fe400078e00ff */
[----:B------:R-:W-:Y:S01]  /*23f0*/  IMAD.U32 R22, R22, 0x10000, RZ ;  /* 0x0001000016167824 */ /* 0x000fe200078e00ff */
[----:B------:R-:W-:Y:S01]  /*2400*/  PRMT R12, R18, 0x7632, R12 ;  /* 0x00007632120c7816 */ /* 0x000fe2000000000c */
[----:B------:R-:W-:Y:S01]  /*2410*/  FADD.FTZ R13, R13, R20 ;  /* 0x000000140d0d7221 */ /* 0x000fe20000010000 */
[----:B------:R-:W-:Y:S01]  /*2420*/  PRMT R24, R23, 0x7632, R24 ;  /* 0x0000763217187816 */ /* 0x000fe20000000018 */
[----:B------:R-:W-:Y:S01]  /*2430*/  FADD.FTZ R22, R21, R22 ;  /* 0x0000001615167221 */ /* 0x000fe20000010000 */
[----:B------:R-:W-:Y:S01]  /*2440*/  SHF.L.U32 R23, R23, 0x10, RZ ;  /* 0x0000001017177819 */ /* 0x000fe200000006ff */
[----:B------:R-:W-:Y:S01]  /*2450*/  IMAD.U32 R19, R12, 0x10000, RZ ;  /* 0x000100000c137824 */ /* 0x000fe200078e00ff */
[----:B------:R-:W-:Y:S01]  /*2460*/  SHF.L.U32 R18, R18, 0x10, RZ ;  /* 0x0000001012127819 */ /* 0x000fe200000006ff */
[----:B------:R-:W-:-:S04]  /*2470*/  IMAD.U32 R24, R24, 0x10000, RZ ;  /* 0x0001000018187824 */ /* 0x000fc800078e00ff */
[----:B------:R-:W-:Y:S01]  /*2480*/  FADD.FTZ R23, R23, R24 ;  /* 0x0000001817177221 */ /* 0x000fe20000010000 */
        /* <DEDUP_REMOVED lines=9> */
.L_x_181:
[----:B------:R-:W-:-:S09]  /*2520*/  ULOP3.LUT UP0, UR25, UR4, 0x3, URZ, 0xc0, !UPT ;  /* 0x0000000304197892 */ /* 0x000fd2000f80c0ff */
[----:B------:R-:W-:Y:S05]  /*2530*/  BRA.U !UP0, `(.L_x_177) ;  /* 0x00000005081c7547 */ /* 0x000fea000b800000 */
[----:B------:R-:W-:-:S09]  /*2540*/  ULEA UR21, UR6, UR23, 0x2 ;  /* 0x0000001706157291 */ /* 0x000fd2000f8e10ff */
[----:B------:R-:W2:Y:S01]  /*2550*/  LDL R14, [UR21] ;  /* 0x00000015ff0e7983 */ /* 0x000ea20008100800 */
        /* <DEDUP_REMOVED lines=10> */
[----:B------:R-:W-:Y:S01]  /*2600*/  UISETP.NE.AND UP0, UPT, UR25, 0x1, UPT ;  /* 0x000000011900788c */ /* 0x000fe2000bf05270 */
[-C--:B------:R-:W-:Y:S02]  /*2610*/  HMUL2.BF16_V2 R3, R9, R0.reuse.H0_H0 ;  /* 0x2000000009037232 */ /* 0x080fe40000200000 */
        /* <DEDUP_REMOVED lines=23> */
[----:B------:R-:W0:Y:S04]  /*2790*/  LDS R4, [UR6] ;  /* 0x00000006ff047984 */ /* 0x000e280008000800 */
[----:B-1----:R-:W1:Y:S04]  /*27a0*/  LDS R5, [UR6+0x4] ;  /* 0x00000406ff057984 */ /* 0x002e680008000800 */
[----:B------:R-:W3:Y:S04]  /*27b0*/  LDS R9, [UR6+0x8] ;  /* 0x00000806ff097984 */ /* 0x000ee80008000800 */
[----:B------:R-:W4:Y:S01]  /*27c0*/  LDS R12, [UR6+0xc] ;  /* 0x00000c06ff0c7984 */ /* 0x000f220008000800 */
[----:B0-----:R-:W-:-:S04]  /*27d0*/  HFMA2.BF16_V2 R4, R7, R4, RZ ;  /* 0x0000000407047231 */ /* 0x001fc800002000ff */
[----:B-1----:R-:W-:-:S04]  /*27e0*/  HFMA2.BF16_V2 R4, R6, R5, R4 ;  /* 0x0000000506047231 */ /* 0x002fc80000200004 */
[----:B---3--:R-:W-:-:S04]  /*27f0*/  HFMA2.BF16_V2 R5, R3, R9, R4 ;  /* 0x0000000903057231 */ /* 0x008fc80000200004 */
[----:B----4-:R-:W-:-:S05]  /*2800*/  HFMA2.BF16_V2 R4, R10, R12, R5 ;  /* 0x0000000c0a047231 */ /* 0x010fca0000200005 */
[C---:B------:R-:W-:Y:S02]  /*2810*/  PRMT R5, R4.reuse, 0x7632, R5 ;  /* 0x0000763204057816 */ /* 0x040fe40000000005 */
[----:B------:R-:W-:-:S03]  /*2820*/  SHF.L.U32 R4, R4, 0x10, RZ ;  /* 0x0000001004047819 */ /* 0x000fc600000006ff */
[----:B------:R-:W-:-:S04]  /*2830*/  IMAD.U32 R5, R5, 0x10000, RZ ;  /* 0x0001000005057824 */ /* 0x000fc800078e00ff */
[----:B------:R-:W-:-:S04]  /*2840*/  FADD.FTZ R4, R4, R5 ;  /* 0x0000000504047221 */ /* 0x000fc80000010000 */
[----:B--2---:R-:W-:-:S05]  /*2850*/  FADD.FTZ R4, R4, R11 ;  /* 0x0000000b04047221 */ /* 0x004fca0000010000 */
[----:B------:R2:W-:Y:S01]  /*2860*/  STL [UR21+0x4], R4 ;  /* 0x00000404ff007987 */ /* 0x0005e20008100815 */
[----:B------:R-:W-:Y:S05]  /*2870*/  BRA.U !UP0, `(.L_x_177) ;  /* 0x00000001084c7547 */ /* 0x000fea000b800000 */
[----:B------:R-:W3:Y:S01]  /*2880*/  LDL R14, [UR21+0x8] ;  /* 0x00000815ff0e7983 */ /* 0x000ee20008100800 */
[----:B------:R-:W-:-:S04]  /*2890*/  UIADD3 UR15, UPT, UPT, UR18, UR15, URZ ;  /* 0x0000000f120f7290 */ /* 0x000fc8000fffe0ff */
[----:B------:R-:W-:-:S04]  /*28a0*/  USHF.R.U32.HI UR15, URZ, 0x1, UR15 ;  /* 0x00000001ff0f7899 */ /* 0x000fc8000801160f */
[----:B------:R-:W-:-:S04]  /*28b0*/  ULEA UR15, UR5, UR15, 0x2 ;  /* 0x0000000f050f7291 */ /* 0x000fc8000f8e10ff */
[----:B------:R-:W-:-:S09]  /*28c0*/  ULEA UR15, UR15, UR19, 0x2 ;  /* 0x000000130f0f7291 */ /* 0x000fd2000f8e10ff */
[----:B--2---:R-:W0:Y:S04]  /*28d0*/  LDS R4, [UR15] ;  /* 0x0000000fff047984 */ /* 0x004e280008000800 */
[----:B------:R-:W1:Y:S04]  /*28e0*/  LDS R5, [UR15+0x4] ;  /* 0x0000040fff057984 */ /* 0x000e680008000800 */
[----:B------:R-:W2:Y:S04]  /*28f0*/  LDS R9, [UR15+0x8] ;  /* 0x0000080fff097984 */ /* 0x000ea80008000800 */
[----:B------:R-:W4:Y:S01]  /*2900*/  LDS R12, [UR15+0xc] ;  /* 0x00000c0fff0c7984 */ /* 0x000f220008000800 */
[----:B0-----:R-:W-:-:S04]  /*2910*/  HFMA2.BF16_V2 R4, R7, R4, RZ ;  /* 0x0000000407047231 */ /* 0x001fc800002000ff */
[----:B-1----:R-:W-:-:S04]  /*2920*/  HFMA2.BF16_V2 R4, R6, R5, R4 ;  /* 0x0000000506047231 */ /* 0x002fc80000200004 */
[----:B--2---:R-:W-:-:S04]  /*2930*/  HFMA2.BF16_V2 R5, R3, R9, R4 ;  /* 0x0000000903057231 */ /* 0x004fc80000200004 */
[----:B----4-:R-:W-:-:S05]  /*2940*/  HFMA2.BF16_V2 R3, R10, R12, R5 ;  /* 0x0000000c0a037231 */ /* 0x010fca0000200005 */
[C---:B------:R-:W-:Y:S02]  /*2950*/  PRMT R4, R3.reuse, 0x7632, R4 ;  /* 0x0000763203047816 */ /* 0x040fe40000000004 */
[----:B------:R-:W-:-:S03]  /*2960*/  SHF.L.U32 R3, R3, 0x10, RZ ;  /* 0x0000001003037819 */ /* 0x000fc600000006ff */
[----:B------:R-:W-:-:S04]  /*2970*/  IMAD.U32 R4, R4, 0x10000, RZ ;  /* 0x0001000004047824 */ /* 0x000fc800078e00ff */
[----:B------:R-:W-:-:S04]  /*2980*/  FADD.FTZ R3, R3, R4 ;  /* 0x0000000403037221 */ /* 0x000fc80000010000 */
[----:B---3--:R-:W-:-:S05]  /*2990*/  FADD.FTZ R3, R3, R14 ;  /* 0x0000000e03037221 */ /* 0x008fca0000010000 */
[----:B------:R3:W-:Y:S02]  /*29a0*/  STL [UR21+0x8], R3 ;  /* 0x00000803ff007987 */ /* 0x0007e40008100815 */
.L_x_177:
[----:B------:R-:W0:Y:S01]  /*29b0*/  LDCU UR15, c[0x0][0x3e0] ;  /* 0x00007c00ff0f77ac */ /* 0x000e220008000800 */
[----:B------:R-:W-:Y:S02]  /*29c0*/  UIADD3 UR5, UPT, UPT, UR5, 0x1, URZ ;  /* 0x0000000105057890 */ /* 0x000fe4000fffe0ff */
[----:B0-----:R-:W-:-:S04]  /*29d0*/  ULOP3.LUT UR15, UR15, 0xffff, URZ, 0xc0, !UPT ;  /* 0x0000ffff0f0f7892 */ /* 0x001fc8000f8ec0ff */
[----:B------:R-:W-:-:S04]  /*29e0*/  USHF.R.U32.HI UR6, URZ, 0x3, UR15 ;  /* 0x00000003ff067899 */ /* 0x000fc8000801160f */
[----:B------:R-:W-:-:S09]  /*29f0*/  UISETP.NE.AND UP0, UPT, UR5, UR6, UPT ;  /* 0x000000060500728c */ /* 0x000fd2000bf05270 */
[----:B------:R-:W-:Y:S05]  /*2a00*/  BRA.U UP0, `(.L_x_183) ;  /* 0xffffffe500e47547 */ /* 0x000fea000b83ffff */
.L_x_174:
[----:B------:R-:W-:-:S13]  /*2a10*/  ISETP.NE.AND P0, PT, RZ, UR4, PT ;  /* 0x00000004ff007c0c */ /* 0x000fda000bf05270 */
[----:B------:R-:W-:Y:S05]  /*2a20*/  @!P0 EXIT ;  /* 0x000000000000894d */ /* 0x000fea0003800000 */
[----:B------:R-:W-:Y:S02]  /*2a30*/  UISETP.GE.U32.AND UP0, UPT, UR4, 0x4, UPT ;  /* 0x000000040400788c */ /* 0x000fe4000bf06070 */
[----:B------:R-:W-:Y:S01]  /*2a40*/  ULOP3.LUT UR8, UR4, 0x3, URZ, 0xc0, !UPT ;  /* 0x0000000304087892 */ /* 0x000fe2000f8ec0ff */
[----:B------:R-:W-:-:S06]  /*2a50*/  UMOV UR5, URZ ;  /* 0x000000ff00057c82 */ /* 0x000fcc0008000000 */
[----:B------:R-:W-:Y:S05]  /*2a60*/  BRA.U !UP0, `(.L_x_184) ;  /* 0x0000000508f47547 */ /* 0x000fea000b800000 */
[----:B------:R-:W0:Y:S01]  /*2a70*/  LDCU.S8 UR5, c[0x0][0x3e3] ;  /* 0x00007c60ff0577ac */ /* 0x000e220008000200 */
[----:B-----5:R-:W-:Y:S01]  /*2a80*/  IADD3 R0, PT, PT, R1, 0x8, RZ ;  /* 0x0000000801007810 */ /* 0x020fe20007ffe0ff */
[----:B------:R-:W-:Y:S02]  /*2a90*/  UIADD3 UR7, UPT, UPT, UR22, 0x3, URZ ;  /* 0x0000000316077890 */ /* 0x000fe4000fffe0ff */
[----:B------:R-:W-:-:S04]  /*2aa0*/  ULOP3.LUT UR6, UR4, 0xfffffffc, URZ, 0xc0, !UPT ;  /* 0xfffffffc04067892 */ /* 0x000fc8000f8ec0ff */
[----:B------:R-:W-:Y:S01]  /*2ab0*/  IMAD.U32 R2, RZ, RZ, UR7 ;  /* 0x00000007ff027e24 */ /* 0x000fe2000f8e00ff */
[----:B------:R-:W-:Y:S02]  /*2ac0*/  UIADD3 UR6, UPT, UPT, URZ, -UR6, URZ ;  /* 0x80000006ff067290 */ /* 0x000fe4000fffe0ff */
[----:B0-----:R-:W-:Y:S02]  /*2ad0*/  UISETP.NE.AND UP0, UPT, UR5, URZ, UPT ;  /* 0x000000ff0500728c */ /* 0x001fe4000bf05270 */
[----:B------:R-:W-:-:S04]  /*2ae0*/  ULOP3.LUT UR5, UR4, 0x7ffffffc, URZ, 0xc0, !UPT ;  /* 0x7ffffffc04057892 */ /* 0x000fc8000f8ec0ff */
[----:B------:R-:W-:-:S13]  /*2af0*/  PLOP3.LUT P0, PT, PT, PT, UP0, 0x80, 0x8 ;  /* 0x000000000008781c */ /* 0x000fda0003f0f008 */
.L_x_193:
[----:B-12-4-:R-:W0:Y:S01]  /*2b00*/  LDC.64 R4, c[0x0][0x3b0] ;  /* 0x0000ec00ff047b82 */ /* 0x016e220000000a00 */
[----:B------:R-:W-:Y:S01]  /*2b10*/  IADD3 R13, PT, PT, R2, -0x3, RZ ;  /* 0xfffffffd020d7810 */ /* 0x000fe20007ffe0ff */
[----:B---3--:R-:W2:Y:S01]  /*2b20*/  LDL R3, [R0+-0x8] ;  /* 0xfffff80000037983 */ /* 0x008ea20000100800 */
[----:B------:R-:W1:Y:S05]  /*2b30*/  LDCU UR7, c[0x0][0x3d4] ;  /* 0x00007a80ff0777ac */ /* 0x000e6a0008000800 */
[----:B------:R-:W3:Y:S08]  /*2b40*/  @P0 LDC.64 R14, c[0x0][0x3a8] ;  /* 0x0000ea00ff0e0b82 */ /* 0x000ef00000000a00 */
[----:B------:R-:W4:Y:S01]  /*2b50*/  LDC.64 R6, c[0x0][0x388] ;  /* 0x0000e200ff067b82 */ /* 0x000f220000000a00 */
[----:B0-----:R-:W-:-:S06]  /*2b60*/  IMAD.WIDE.U32 R12, R13, 0x4, R4 ;  /* 0x000000040d0c7825 */ /* 0x001fcc00078e0004 */
[----:B------:R-:W3:Y:S02]  /*2b70*/  LDG.E.CONSTANT R13, desc[UR16][R12.64] ;  /* 0x000000100c0d7981 */ /* 0x000ee4000c1e9900 */
[----:B---3--:R-:W-:-:S06]  /*2b80*/  @P0 IMAD.WIDE R14, R13, 0x4, R14 ;  /* 0x000000040d0e0825 */ /* 0x008fcc00078e020e */
[----:B------:R0:W3:Y:S01]  /*2b90*/  @P0 LDG.E.CONSTANT R14, desc[UR16][R14.64] ;  /* 0x000000100e0e0981 */ /* 0x0000e2000c1e9900 */
[----:B-1----:R-:W-:-:S04]  /*2ba0*/  IMAD R11, R13, UR7, R8 ;  /* 0x000000070d0b7c24 */ /* 0x002fc8000f8e0208 */
[----:B----4-:R-:W-:-:S04]  /*2bb0*/  IMAD.WIDE.U32 R10, R11, 0x2, R6 ;  /* 0x000000020b0a7825 */ /* 0x010fc800078e0006 */
[----:B--2---:R-:W-:Y:S01]  /*2bc0*/  @!P0 IMAD.MOV.U32 R9, RZ, RZ, R3 ;  /* 0x000000ffff098224 */ /* 0x004fe200078e0003 */
[----:B------:R-:W-:Y:S02]  /*2bd0*/  LOP3.LUT R12, R10, 0xfffffffd, RZ, 0xc0, !PT ;  /* 0xfffffffd0a0c7812 */ /* 0x000fe400078ec0ff */
[----:B------:R-:W-:Y:S01]  /*2be0*/  MOV R13, R11 ;  /* 0x0000000b000d7202 */ /* 0x000fe20000000f00 */
[----:B------:R-:W-:Y:S01]  /*2bf0*/  BSSY.RECONVERGENT B0, `(.L_x_185) ;  /* 0x0000012000007945 */ /* 0x000fe20003800200 */
[----:B0-----:R-:W-:Y:S01]  /*2c00*/  IADD3 R15, PT, PT, R2, -0x2, RZ ;  /* 0xfffffffe020f7810 */ /* 0x001fe20007ffe0ff */
[----:B---3--:R-:W-:Y:S02]  /*2c10*/  @P0 FMUL.FTZ R9, R14, R3 ;  /* 0x000000030e090220 */ /* 0x008fe40000410000 */
[----:B------:R-:W0:Y:S03]  /*2c20*/  LDC.S8 R14, c[0x0][0x3e3] ;  /* 0x0000f8c0ff0e7b82 */ /* 0x000e260000000200 */
[----:B------:R1:W-:Y:S04]  /*2c30*/  @P0 STL [R0+-0x8], R9 ;  /* 0xfffff80900000387 */ /* 0x0003e80000100800 */
[----:B------:R1:W5:Y:S01]  /*2c40*/  LD.E R17, desc[UR16][R12.64] ;  /* 0x000000100c117980 */ /* 0x000362000c101900 */
[----:B------:R-:W-:-:S04]  /*2c50*/  LOP3.LUT R3, R10, 0x2, RZ, 0xc0, !PT ;  /* 0x000000020a037812 */ /* 0x000fc800078ec0ff */
[----:B------:R-:W-:Y:S01]  /*2c60*/  ISETP.EQ.U32.AND P1, PT, R3, RZ, PT ;  /* 0x000000ff0300720c */ /* 0x000fe20003f22070 */
[----:B------:R-:W-:Y:S01]  /*2c70*/  IMAD.MOV.U32 R3, RZ, RZ, 0x3254 ;  /* 0x00003254ff037424 */ /* 0x000fe200078e00ff */
[----:B------:R-:W-:-:S04]  /*2c80*/  F2FP.BF16.F32.PACK_AB R16, RZ, R9 ;  /* 0x00000009ff10723e */ /* 0x000fc800000010ff */
[----:B------:R-:W-:Y:S02]  /*2c90*/  SEL R18, R3, 0x7610, P1 ;  /* 0x0000761003127807 */ /* 0x000fe40000800000 */
[----:B01----:R-:W-:-:S13]  /*2ca0*/  ISETP.NE.AND P0, PT, R14, RZ, PT ;  /* 0x000000ff0e00720c */ /* 0x003fda0003f05270 */
.L_x_186:
[----:B-----5:R-:W-:-:S05]  /*2cb0*/  HADD2.BF16_V2 R14, R17, R16.H0_H0 ;  /* 0x20000010110e7230 */ /* 0x020fca0000200000 */
[----:B------:R-:W-:-:S05]  /*2cc0*/  PRMT R9, R17, R18, R14 ;  /* 0x0000001211097216 */ /* 0x000fca000000000e */
[----:B------:R-:W2:Y:S02]  /*2cd0*/  ATOM.E.CAS.STRONG.GPU PT, R14, [R12], R17, R9 ;  /* 0x000000110c0e738b */ /* 0x000ea400001ee109 */
[----:B--2---:R-:W-:Y:S02]  /*2ce0*/  ISETP.NE.U32.AND P1, PT, R14, R17, PT ;  /* 0x000000110e00720c */ /* 0x004fe40003f25070 */
[----:B------:R-:W-:-:S11]  /*2cf0*/  MOV R17, R14 ;  /* 0x0000000e00117202 */ /* 0x000fd60000000f00 */
[----:B------:R-:W-:Y:S05]  /*2d00*/  @P1 BRA `(.L_x_186) ;  /* 0xfffffffc00e81947 */ /* 0x000fea000383ffff */
[----:B------:R-:W-:Y:S05]  /*2d10*/  BSYNC.RECONVERGENT B0 ;  /* 0x0000000000007941 */ /* 0x000fea0003800200 */
.L_x_185:
        /* <DEDUP_REMOVED lines=18> */
.L_x_188:
[----:B-----5:R-:W-:-:S05]  /*2e40*/  HADD2.BF16_V2 R14, R15, R16.H0_H0 ;  /* 0x200000100f0e7230 */ /* 0x020fca0000200000 */
[----:B0-----:R-:W-:-:S05]  /*2e50*/  PRMT R9, R15, R17, R14 ;  /* 0x000000110f097216 */ /* 0x001fca000000000e */
[----:B------:R-:W2:Y:S02]  /*2e60*/  ATOM.E.CAS.STRONG.GPU PT, R14, [R12], R15, R9 ;  /* 0x0000000f0c0e738b */ /* 0x000ea400001ee109 */
[----:B--2---:R-:W-:Y:S02]  /*2e70*/  ISETP.NE.U32.AND P1, PT, R14, R15, PT ;  /* 0x0000000f0e00720c */ /* 0x004fe40003f25070 */
[----:B------:R-:W-:-:S11]  /*2e80*/  MOV R15, R14 ;  /* 0x0000000e000f7202 */ /* 0x000fd60000000f00 */
[----:B------:R-:W-:Y:S05]  /*2e90*/  @P1 BRA `(.L_x_188) ;  /* 0xfffffffc00e81947 */ /* 0x000fea000383ffff */
[----:B------:R-:W-:Y:S05]  /*2ea0*/  BSYNC.RECONVERGENT B0 ;  /* 0x0000000000007941 */ /* 0x000fea0003800200 */
.L_x_187:
[----:B------:R-:W-:Y:S01]  /*2eb0*/  IADD3 R15, PT, PT, R2, -0x1, RZ ;  /* 0xffffffff020f7810 */ /* 0x000fe20007ffe0ff */
[----:B------:R-:W0:Y:S01]  /*2ec0*/  @P0 LDC.64 R16, c[0x0][0x3a8] ;  /* 0x0000ea00ff100b82 */ /* 0x000e220000000a00 */
[----:B------:R-:W2:Y:S03]  /*2ed0*/  LDL R9, [R0] ;  /* 0x0000000000097983 */ /* 0x000ea60000100800 */
[----:B------:R-:W-:-:S06]  /*2ee0*/  IMAD.WIDE.U32 R14, R15, 0x4, R4 ;  /* 0x000000040f0e7825 */ /* 0x000fcc00078e0004 */
        /* <DEDUP_REMOVED lines=15> */
.L_x_190:
[----:B-----5:R-:W-:-:S05]  /*2fe0*/  HADD2.BF16_V2 R14, R15, R16.H0_H0 ;  /* 0x200000100f0e7230 */ /* 0x020fca0000200000 */
[----:B0-----:R-:W-:-:S05]  /*2ff0*/  PRMT R9, R15, R17, R14 ;  /* 0x000000110f097216 */ /* 0x001fca000000000e */
[----:B------:R-:W2:Y:S02]  /*3000*/  ATOM.E.CAS.STRONG.GPU PT, R14, [R12], R15, R9 ;  /* 0x0000000f0c0e738b */ /* 0x000ea400001ee109 */
[----:B--2---:R-:W-:Y:S02]  /*3010*/  ISETP.NE.U32.AND P1, PT, R14, R15, PT ;  /* 0x0000000f0e00720c */ /* 0x004fe40003f25070 */
[----:B------:R-:W-:-:S11]  /*3020*/  MOV R15, R14 ;  /* 0x0000000e000f7202 */ /* 0x000fd60000000f00 */
[----:B------:R-:W-:Y:S05]  /*3030*/  @P1 BRA `(.L_x_190) ;  /* 0xfffffffc00e81947 */ /* 0x000fea000383ffff */
[----:B------:R-:W-:Y:S05]  /*3040*/  BSYNC.RECONVERGENT B0 ;  /* 0x0000000000007941 */ /* 0x000fea0003800200 */
.L_x_189:
        /* <DEDUP_REMOVED lines=19> */
.L_x_192:
[----:B-----5:R-:W-:-:S05]  /*3180*/  HADD2.BF16_V2 R10, R11, R12.H0_H0 ;  /* 0x2000000c0b0a7230 */ /* 0x020fca0000200000 */
[----:B------:R-:W-:-:S05]  /*3190*/  PRMT R3, R11, R13, R10 ;  /* 0x0000000d0b037216 */ /* 0x000fca000000000a */
[----:B------:R-:W2:Y:S02]  /*31a0*/  ATOM.E.CAS.STRONG.GPU PT, R10, [R4], R11, R3 ;  /* 0x0000000b040a738b */ /* 0x000ea400001ee103 */
[----:B--2---:R-:W-:Y:S02]  /*31b0*/  ISETP.NE.U32.AND P1, PT, R10, R11, PT ;  /* 0x0000000b0a00720c */ /* 0x004fe40003f25070 */
[----:B------:R-:W-:-:S11]  /*31c0*/  MOV R11, R10 ;  /* 0x0000000a000b7202 */ /* 0x000fd60000000f00 */
[----:B------:R-:W-:Y:S05]  /*31d0*/  @P1 BRA `(.L_x_192) ;  /* 0xfffffffc00e81947 */ /* 0x000fea000383ffff */
[----:B------:R-:W-:Y:S05]  /*31e0*/  BSYNC.RECONVERGENT B0 ;  /* 0x0000000000007941 */ /* 0x000fea0003800200 */
.L_x_191:
[----:B------:R-:W-:Y:S01]  /*31f0*/  UIADD3 UR6, UPT, UPT, UR6, 0x4, URZ ;  /* 0x0000000406067890 */ /* 0x000fe2000fffe0ff */
[----:B0-----:R-:W-:Y:S01]  /*3200*/  IADD3 R0, PT, PT, R0, 0x10, RZ ;  /* 0x0000001000007810 */ /* 0x001fe20007ffe0ff */
[----:B------:R-:W-:Y:S02]  /*3210*/  VIADD R2, R2, 0x4 ;  /* 0x0000000402027836 */ /* 0x000fe40000000000 */
[----:B------:R-:W-:-:S09]  /*3220*/  UISETP.NE.AND UP0, UPT, UR6, URZ, UPT ;  /* 0x000000ff0600728c */ /* 0x000fd2000bf05270 */
[----:B------:R-:W-:Y:S05]  /*3230*/  BRA.U UP0, `(.L_x_193) ;  /* 0xfffffff900307547 */ /* 0x000fea000b83ffff */
.L_x_184:
[----:B------:R-:W-:-:S13]  /*3240*/  ISETP.NE.AND P0, PT, RZ, UR8, PT ;  /* 0x00000008ff007c0c */ /* 0x000fda000bf05270 */
[----:B------:R-:W-:Y:S05]  /*3250*/  @!P0 EXIT ;  /* 0x000000000000894d */ /* 0x000fea0003800000 */
[----:B------:R-:W0:Y:S01]  /*3260*/  LDCU.S8 UR4, c[0x0][0x3e3] ;  /* 0x00007c60ff0477ac */ /* 0x000e220008000200 */
[----:B------:R-:W-:Y:S02]  /*3270*/  UIADD3 UR6, UPT, UPT, UR22, UR5, URZ ;  /* 0x0000000516067290 */ /* 0x000fe4000fffe0ff */
[----:B------:R-:W-:-:S04]  /*3280*/  UIMAD UR7, UR5, 0x4, UR23 ;  /* 0x00000004050778a4 */ /* 0x000fc8000f8e0217 */
[----:B------:R-:W-:Y:S02]  /*3290*/  MOV R9, UR6 ;  /* 0x0000000600097c02 */ /* 0x000fe40008000f00 */
[----:B0-----:R-:W-:Y:S01]  /*32a0*/  ISETP.NE.AND P1, PT, RZ, UR4, PT ;  /* 0x00000004ff007c0c */ /* 0x001fe2000bf25270 */
[----:B------:R-:W-:-:S12]  /*32b0*/  UIADD3 UR4, UPT, UPT, URZ, -UR8, URZ ;  /* 0x80000008ff047290 */ /* 0x000fd8000fffe0ff */
.L_x_196:
[----:B---3--:R-:W0:Y:S01]  /*32c0*/  LDC.64 R2, c[0x0][0x3b0] ;  /* 0x0000ec00ff027b82 */ /* 0x008e220000000a00 */
[----:B-----5:R-:W3:Y:S01]  /*32d0*/  LDL R0, [UR7] ;  /* 0x00000007ff007983 */ /* 0x020ee20008100800 */
[----:B------:R-:W3:Y:S06]  /*32e0*/  LDCU UR5, c[0x0][0x3d4] ;  /* 0x00007a80ff0577ac */ /* 0x000eec0008000800 */
[----:B-12-4-:R-:W1:Y:S08]  /*32f0*/  @P1 LDC.64 R4, c[0x0][0x3a8] ;  /* 0x0000ea00ff041b82 */ /* 0x016e700000000a00 */
[----:B------:R-:W2:Y:S01]  /*3300*/  LDC.64 R6, c[0x0][0x388] ;  /* 0x0000e200ff067b82 */ /* 0x000ea20000000a00 */
[----:B0-----:R-:W-:-:S06]  /*3310*/  IMAD.WIDE.U32 R2, R9, 0x4, R2 ;  /* 0x0000000409027825 */ /* 0x001fcc00078e0002 */
[----:B------:R-:W1:Y:S02]  /*3320*/  LDG.E.CONSTANT R3, desc[UR16][R2.64] ;  /* 0x0000001002037981 */ /* 0x000e64000c1e9900 */
[----:B-1----:R-:W-:-:S06]  /*3330*/  @P1 IMAD.WIDE R4, R3, 0x4, R4 ;  /* 0x0000000403041825 */ /* 0x002fcc00078e0204 */
[----:B------:R0:W4:Y:S01]  /*3340*/  @P1 LDG.E.CONSTANT R5, desc[UR16][R4.64] ;  /* 0x0000001004051981 */ /* 0x000122000c1e9900 */
[----:B---3--:R-:W-:-:S04]  /*3350*/  IMAD R11, R3, UR5, R8 ;  /* 0x00000005030b7c24 */ /* 0x008fc8000f8e0208 */
        /* <DEDUP_REMOVED lines=8> */
[----:B----4-:R-:W-:-:S05]  /*33e0*/  @P1 FMUL.FTZ R0, R5, R0 ;  /* 0x0000000005001220 */ /* 0x010fca0000410000 */
[----:B------:R0:W-:Y:S04]  /*33f0*/  @P1 STL [UR7], R0 ;  /* 0x00000000ff001987 */ /* 0x0001e80008100807 */
[----:B------:R0:W5:Y:S01]  /*3400*/  LD.E R3, desc[UR16][R10.64] ;  /* 0x000000100a037980 */ /* 0x000162000c101900 */
[----:B------:R-:W-:-:S07]  /*3410*/  F2FP.BF16.F32.PACK_AB R2, RZ, R0 ;  /* 0x00000000ff02723e */ /* 0x000fce00000010ff */
.L_x_195:
[----:B0----5:R-:W-:-:S05]  /*3420*/  HADD2.BF16_V2 R0, R3, R2.H0_H0 ;  /* 0x2000000203007230 */ /* 0x021fca0000200000 */
[----:B------:R-:W-:-:S05]  /*3430*/  PRMT R5, R3, R4, R0 ;  /* 0x0000000403057216 */ /* 0x000fca0000000000 */
[----:B------:R-:W2:Y:S02]  /*3440*/  ATOM.E.CAS.STRONG.GPU PT, R0, [R10], R3, R5 ;  /* 0x000000030a00738b */ /* 0x000ea400001ee105 */
[----:B--2---:R-:W-:Y:S02]  /*3450*/  ISETP.NE.U32.AND P0, PT, R0, R3, PT ;  /* 0x000000030000720c */ /* 0x004fe40003f05070 */
[----:B------:R-:W-:-:S11]  /*3460*/  MOV R3, R0 ;  /* 0x0000000000037202 */ /* 0x000fd60000000f00 */
[----:B------:R-:W-:Y:S05]  /*3470*/  @P0 BRA `(.L_x_195) ;  /* 0xfffffffc00e80947 */ /* 0x000fea000383ffff */
[----:B------:R-:W-:Y:S05]  /*3480*/  BSYNC.RECONVERGENT B0 ;  /* 0x0000000000007941 */ /* 0x000fea0003800200 */
.L_x_194:
[----:B------:R-:W-:Y:S01]  /*3490*/  UIADD3 UR4, UPT, UPT, UR4, 0x1, URZ ;  /* 0x0000000104047890 */ /* 0x000fe2000fffe0ff */
[----:B------:R-:W-:Y:S01]  /*34a0*/  IADD3 R9, PT, PT, R9, 0x1, RZ ;  /* 0x0000000109097810 */ /* 0x000fe20007ffe0ff */
[----:B------:R-:W-:Y:S02]  /*34b0*/  UIADD3 UR7, UPT, UPT, UR7, 0x4, URZ ;  /* 0x0000000407077890 */ /* 0x000fe4000fffe0ff */
[----:B------:R-:W-:-:S09]  /*34c0*/  UISETP.NE.AND UP0, UPT, UR4, URZ, UPT ;  /* 0x000000ff0400728c */ /* 0x000fd2000bf05270 */
[----:B------:R-:W-:Y:S05]  /*34d0*/  BRA.U UP0, `(.L_x_196) ;  /* 0xfffffffd00787547 */ /* 0x000fea000b83ffff */
[----:B------:R-:W-:Y:S05]  /*34e0*/  EXIT ;  /* 0x000000000000794d */ /* 0x000fea0003800000 */
        .weak           $__internal_11_$__cuda_sm20_div_u16
        .type           $__internal_11_$__cuda_sm20_div_u16,@function
        .size           $__internal_11_$__cuda_sm20_div_u16,($__internal_12_$__cuda_sm20_div_u64 - $__internal_11_$__cuda_sm20_div_u16)
$__internal_11_$__cuda_sm20_div_u16:
[----:B------:R-:W0:Y:S01]  /*34f0*/  I2F.U16 R0, UR6 ;  /* 0x0000000600007d06 */ /* 0x000e220008101000 */
[----:B------:R-:W-:Y:S01]  /*3500*/  IMAD.MOV.U32 R3, RZ, RZ, 0x4b800000 ;  /* 0x4b800000ff037424 */ /* 0x000fe200078e00ff */
[----:B------:R-:W-:Y:S01]  /*3510*/  ULOP3.LUT UR18, UR18, 0xffff, URZ, 0xc0, !UPT ;  /* 0x0000ffff12127892 */ /* 0x000fe2000f8ec0ff */
[----:B------:R-:W-:Y:S01]  /*3520*/  IMAD.MOV.U32 R5, RZ, RZ, 0x0 ;  /* 0x00000000ff057424 */ /* 0x000fe200078e00ff */
[C---:B0-----:R-:W-:Y:S02]  /*3530*/  FSETP.GEU.AND P2, PT, |R0|.reuse, 1.175494350822287508e-38, PT ;  /* 0x008000000000780b */ /* 0x041fe40003f4e200 */
[----:B------:R-:W-:Y:S02]  /*3540*/  FSETP.GT.AND P0, PT, |R0|, 8.50705917302346158658e+37, PT ;  /* 0x7e8000000000780b */ /* 0x000fe40003f04200 */
[----:B------:R-:W-:-:S04]  /*3550*/  FSEL R3, R3, 1, !P2 ;  /* 0x3f80000003037808 */ /* 0x000fc80005000000 */
[----:B------:R-:W-:Y:S02]  /*3560*/  FSEL R3, R3, 0.25, !P0 ;  /* 0x3e80000003037808 */ /* 0x000fe40004000000 */
[----:B------:R-:W-:-:S03]  /*3570*/  ISETP.NE.U32.AND P0, PT, RZ, UR6, PT ;  /* 0x00000006ff007c0c */ /* 0x000fc6000bf05070 */
[----:B------:R-:W-:Y:S01]  /*3580*/  FMUL R6, R0, R3 ;  /* 0x0000000300067220 */ /* 0x000fe20000400000 */
[----:B------:R-:W-:-:S05]  /*3590*/  I2FP.F32.U32.RZ R0, UR18 ;  /* 0x0000001200007c45 */ /* 0x000fca000820d000 */
[----:B------:R-:W0:Y:S02]  /*35a0*/  MUFU.RCP R6, R6 ;  /* 0x0000000600067308 */ /* 0x000e240000001000 */
[----:B0-----:R-:W-:-:S05]  /*35b0*/  FMUL R3, R3, R6 ;  /* 0x0000000603037220 */ /* 0x001fca0000400000 */
[----:B------:R-:W-:-:S05]  /*35c0*/  IADD3 R3, PT, PT, R3, 0x2, RZ ;  /* 0x0000000203037810 */ /* 0x000fca0007ffe0ff */
[----:B------:R-:W-:-:S06]  /*35d0*/  FMUL.RZ R0, R0, R3 ;  /* 0x0000000300007220 */ /* 0x000fcc000040c000 */
[----:B------:R-:W0:Y:S02]  /*35e0*/  F2I.U32.TRUNC.NTZ R0, R0 ;  /* 0x0000000000007305 */ /* 0x000e24000020f000 */
[----:B0-----:R-:W-:Y:S02]  /*35f0*/  LOP3.LUT R3, R0, 0xffff, RZ, 0xc0, !PT ;  /* 0x0000ffff00037812 */ /* 0x001fe400078ec0ff */
[----:B------:R-:W-:Y:S01]  /*3600*/  @!P0 MOV R3, 0xffffffff ;  /* 0xffffffff00038802 */ /* 0x000fe20000000f00 */
[----:B------:R-:W-:Y:S06]  /*3610*/  RET.REL.NODEC R4 `(_Z21moe_wna16_gemm_kernelI13__nv_bfloat16Li4ELi8EEvPKT_PS1_PKjS3_S6_PKfPKiSA_SA_tttjjjtttbb) ;  /* 0xffffffc804787950 */ /* 0x000fec0003c3ffff */
        .weak           $__internal_12_$__cuda_sm20_div_u64
        .type           $__internal_12_$__cuda_sm20_div_u64,@function
        .size           $__internal_12_$__cuda_sm20_div_u64,($__internal_13_$__cuda_sm20_rem_u16 - $__internal_12_$__cuda_sm20_div_u64)
$__internal_12_$__cuda_sm20_div_u64:
[----:B------:R-:W-:Y:S01]  /*3620*/  UMOV UR6, UR14 ;  /* 0x0000000e00067c82 */ /* 0x000fe20008000000 */
[----:B------:R-:W-:Y:S02]  /*3630*/  UMOV UR7, URZ ;  /* 0x000000ff00077c82 */ /* 0x000fe40008000000 */
[----:B------:R-:W0:Y:S08]  /*3640*/  I2F.U64.RP R6, UR6 ;  /* 0x0000000600067d12 */ /* 0x000e300008309000 */
[----:B0-----:R-:W0:Y:S02]  /*3650*/  MUFU.RCP R6, R6 ;  /* 0x0000000600067308 */ /* 0x001e240000001000 */
[----:B0-----:R-:W-:-:S06]  /*3660*/  IADD3 R2, PT, PT, R6, 0x1ffffffe, RZ ;  /* 0x1ffffffe06027810 */ /* 0x001fcc0007ffe0ff */
        /* <DEDUP_REMOVED lines=32> */
[----:B------:R-:W-:-:S04]  /*3870*/  IADD3 R4, P1, PT, R5, R2, RZ ;  /* 0x0000000205047210 */ /* 0x000fc80007f3e0ff */
[----:B------:R-:W-:-:S05]  /*3880*/  IADD3.X R2, PT, PT, R7, RZ, RZ, P0, !PT ;  /* 0x000000ff07027210 */ /* 0x000fca00007fe4ff */
[----:B------:R-:W-:Y:S02]  /*3890*/  IMAD.X R5, RZ, RZ, R2, P1 ;  /* 0x000000ffff057224 */ /* 0x000fe400008e0602 */
[----:B------:R-:W-:-:S04]  /*38a0*/  IMAD.WIDE.U32 R2, R4, UR14, RZ ;  /* 0x0000000e04027c25 */ /* 0x000fc8000f8e00ff */
[----:B------:R-:W-:Y:S01]  /*38b0*/  IMAD R3, R5, UR14, R3 ;  /* 0x0000000e05037c24 */ /* 0x000fe2000f8e0203 */
[----:B------:R-:W-:-:S04]  /*38c0*/  IADD3 R9, P0, PT, -R2, UR8, RZ ;  /* 0x0000000802097c10 */ /* 0x000fc8000ff1e1ff */
[----:B------:R-:W-:Y:S02]  /*38d0*/  IADD3.X R10, PT, PT, ~R3, UR12, RZ, P0, !PT ;  /* 0x0000000c030a7c10 */ /* 0x000fe400087fe5ff */
[C---:B------:R-:W-:Y:S02]  /*38e0*/  ISETP.GE.U32.AND P0, PT, R9.reuse, UR14, PT ;  /* 0x0000000e09007c0c */ /* 0x040fe4000bf06070 */
[----:B------:R-:W-:Y:S02]  /*38f0*/  IADD3 R6, P1, PT, R9, -UR14, RZ ;  /* 0x8000000e09067c10 */ /* 0x000fe4000ff3e0ff */
[----:B------:R-:W-:Y:S02]  /*3900*/  IADD3 R3, P2, PT, R4, 0x1, RZ ;  /* 0x0000000104037810 */ /* 0x000fe40007f5e0ff */
[C---:B------:R-:W-:Y:S02]  /*3910*/  ISETP.GE.U32.AND.EX P0, PT, R10.reuse, RZ, PT, P0 ;  /* 0x000000ff0a00720c */ /* 0x040fe40003f06100 */
[----:B------:R-:W-:-:S02]  /*3920*/  IADD3.X R7, PT, PT, R10, -0x1, RZ, P1, !PT ;  /* 0xffffffff0a077810 */ /* 0x000fc40000ffe4ff */
[----:B------:R-:W-:Y:S02]  /*3930*/  IADD3.X R2, PT, PT, RZ, R5, RZ, P2, !PT ;  /* 0x00000005ff027210 */ /* 0x000fe400017fe4ff */
        /* <DEDUP_REMOVED lines=8> */
[----:B------:R-:W-:Y:S02]  /*39c0*/  ISETP.NE.U32.AND P1, PT, RZ, UR14, PT ;  /* 0x0000000eff007c0c */ /* 0x000fe4000bf25070 */
[----:B------:R-:W-:Y:S02]  /*39d0*/  SEL R4, R4, R3, P0 ;  /* 0x0000000304047207 */ /* 0x000fe40000000000 */
[----:B------:R-:W-:Y:S01]  /*39e0*/  SEL R5, R5, R2, P0 ;  /* 0x0000000205057207 */ /* 0x000fe20000000000 */
[----:B------:R-:W-:Y:S01]  /*39f0*/  IMAD.MOV.U32 R2, RZ, RZ, R0 ;  /* 0x000000ffff027224 */ /* 0x000fe200078e0000 */
[----:B------:R-:W-:-:S02]  /*3a00*/  MOV R3, 0x0 ;  /* 0x0000000000037802 */ /* 0x000fc40000000f00 */
[----:B------:R-:W-:-:S04]  /*3a10*/  ISETP.NE.AND.EX P1, PT, RZ, RZ, PT, P1 ;  /* 0x000000ffff00720c */ /* 0x000fc80003f25310 */
[----:B------:R-:W-:Y:S02]  /*3a20*/  SEL R4, R4, 0xffffffff, P1 ;  /* 0xffffffff04047807 */ /* 0x000fe40000800000 */
[----:B------:R-:W-:Y:S01]  /*3a30*/  SEL R5, R5, 0xffffffff, P1 ;  /* 0xffffffff05057807 */ /* 0x000fe20000800000 */
[----:B------:R-:W-:Y:S06]  /*3a40*/  RET.REL.NODEC R2 `(_Z21moe_wna16_gemm_kernelI13__nv_bfloat16Li4ELi8EEvPKT_PS1_PKjS3_S6_PKfPKiSA_SA_tttjjjtttbb) ;  /* 0xffffffc4026c7950 */ /* 0x000fec0003c3ffff */
        .weak           $__internal_13_$__cuda_sm20_rem_u16
        .type           $__internal_13_$__cuda_sm20_rem_u16,@function
        .size           $__internal_13_$__cuda_sm20_rem_u16,(.L_x_560 - $__internal_13_$__cuda_sm20_rem_u16)
$__internal_13_$__cuda_sm20_rem_u16:
[----:B------:R-:W0:Y:S01]  /*3a50*/  I2F.U16 R3, UR6 ;  /* 0x0000000600037d06 */ /* 0x000e220008101000 */
[----:B------:R-:W-:Y:S01]  /*3a60*/  HFMA2 R4, -RZ, RZ, 15, 0 ;  /* 0x4b800000ff047431 */ /* 0x000fe200000001ff */
[----:B------:R-:W-:Y:S01]  /*3a70*/  UISETP.NE.U32.AND UP0, UPT, UR6, URZ, UPT ;  /* 0x000000ff0600728c */ /* 0x000fe2000bf05070 */
[C---:B0-----:R-:W-:Y:S02]  /*3a80*/  FSETP.GEU.AND P1, PT, |R3|.reuse, 1.175494350822287508e-38, PT ;  /* 0x008000000300780b */ /* 0x041fe40003f2e200 */
[----:B------:R-:W-:Y:S02]  /*3a90*/  FSETP.GT.AND P0, PT, |R3|, 8.50705917302346158658e+37, PT ;  /* 0x7e8000000300780b */ /* 0x000fe40003f04200 */
[----:B------:R-:W-:-:S04]  /*3aa0*/  FSEL R4, R4, 1, !P1 ;  /* 0x3f80000004047808 */ /* 0x000fc80004800000 */
[----:B------:R-:W-:-:S05]  /*3ab0*/  FSEL R4, R4, 0.25, !P0 ;  /* 0x3e80000004047808 */ /* 0x000fca0004000000 */
[----:B------:R-:W-:Y:S02]  /*3ac0*/  FMUL R5, R3, R4 ;  /* 0x0000000403057220 */ /* 0x000fe40000400000 */
[----:B------:R-:W-:Y:S08]  /*3ad0*/  I2F.U16.RZ R3, UR21 ;  /* 0x0000001500037d06 */ /* 0x000ff0000810d000 */
[----:B------:R-:W0:Y:S02]  /*3ae0*/  MUFU.RCP R5, R5 ;  /* 0x0000000500057308 */ /* 0x000e240000001000 */
[----:B0-----:R-:W-:Y:S01]  /*3af0*/  FMUL R4, R4, R5 ;  /* 0x0000000504047220 */ /* 0x001fe20000400000 */
[----:B------:R-:W-:-:S03]  /*3b00*/  HFMA2 R5, -RZ, RZ, 0, 0 ;  /* 0x00000000ff057431 */ /* 0x000fc600000001ff */
[----:B------:R-:W-:-:S04]  /*3b10*/  VIADD R4, R4, 0x2 ;  /* 0x0000000204047836 */ /* 0x000fc80000000000 */
[----:B------:R-:W-:Y:S01]  /*3b20*/  FMUL.RZ R3, R3, R4 ;  /* 0x0000000403037220 */ /* 0x000fe2000040c000 */
[----:B------:R-:W-:-:S05]  /*3b30*/  MOV R4, R6 ;  /* 0x0000000600047202 */ /* 0x000fca0000000f00 */
[----:B------:R-:W0:Y:S02]  /*3b40*/  F2I.U32.TRUNC.NTZ R3, R3 ;  /* 0x0000000300037305 */ /* 0x000e24000020f000 */
[----:B0-----:R-:W-:-:S13]  /*3b50*/  R2UR UR18, R3 ;  /* 0x00000000031272ca */ /* 0x001fda00000e0000 */
[----:B------:R-:W-:-:S04]  /*3b60*/  ULOP3.LUT UR18, UR18, 0xffff, URZ, 0xc0, !UPT ;  /* 0x0000ffff12127892 */ /* 0x000fc8000f8ec0ff */
[----:B------:R-:W-:-:S04]  /*3b70*/  UIADD3 UR18, UPT, UPT, URZ, -UR18, URZ ;  /* 0x80000012ff127290 */ /* 0x000fc8000fffe0ff */
[----:B------:R-:W-:-:S07]  /*3b80*/  UIMAD UR18, UR6, UR18, UR21 ;  /* 0x00000012061272a4 */ /* 0x000fce000f8e0215 */
[----:B------:R-:W-:Y:S01]  /*3b90*/  @!UP0 UMOV UR18, 0xffffffff ;  /* 0xffffffff00128882 */ /* 0x000fe20000000000 */
[----:B------:R-:W-:Y:S05]  /*3ba0*/  RET.REL.NODEC R4 `(_Z21moe_wna16_gemm_kernelI13__nv_bfloat16Li4ELi8EEvPKT_PS1_PKjS3_S6_PKfPKiSA_SA_tttjjjtttbb) ;  /* 0xffffffc404147950 */ /* 0x000fea0003c3ffff */
.L_x_197:
        /* <DEDUP_REMOVED lines=13> */
.L_x_560:


//--------------------- .text._Z21moe_wna16_gemm_kernelI13__nv_bfloat16Li4ELi4EEvPKT_PS1_PKjS3_S6_PKfPKiSA_SA_tttjjjtttbb --------------------------
	.section	.text._Z21moe_wna16_gemm_kernelI13__nv_bfloat16Li4ELi4EEvPKT_PS1_PKjS3_S6_PKfPKiSA_SA_tttjjjtttbb,"ax",@progbits
	.align	128
        .global         _Z21moe_wna16_gemm_kernelI13__nv_bfloat16Li4ELi4EEvPKT_PS1_PKjS3_S6_PKfPKiSA_SA_tttjjjtttbb
        .type           _Z21moe_wna16_gemm_kernelI13__nv_bfloat16Li4ELi4EEvPKT_PS1_PKjS3_S6_PKfPKiSA_SA_tttjjjtttbb,@function
        .size           _Z21moe_wna16_gemm_kernelI13__nv_bfloat16Li4ELi4EEvPKT_PS1_PKjS3_S6_PKfPKiSA_SA_tttjjjtttbb,(.L_x_563 - _Z21moe_wna16_gemm_kernelI13__nv_bfloat16Li4ELi4EEvPKT_PS1_PKjS3_S6_PKfPKiSA_SA_tttjjjtttbb)
        .other          _Z21moe_wna16_gemm_kernelI13__nv_bfloat16Li4ELi4EEvPKT_PS1_PKjS3_S6_PKfPKiSA_SA_tttjjjtttbb,@"STO_CUDA_ENTRY STV_DEFAULT"
_Z21moe_wna16_gemm_kernelI13__nv_bfloat16Li4ELi4EEvPKT_PS1_PKjS3_S6_PKfPKiSA_SA_tttjjjtttbb:
.text._Z21moe_wna16_gemm_kernelI13__nv_bfloat16Li4ELi4EEvPKT_PS1_PKjS3_S6_PKfPKiSA_SA_tttjjjtttbb:
        /* <DEDUP_REMOVED lines=43> */
.L_x_202:
        /* <DEDUP_REMOVED lines=79> */
.L_x_201:
        /* <DEDUP_REMOVED lines=15> */
.L_x_200:
[----:B------:R-:W-:Y:S05]  /*0890*/  BSYNC.RECONVERGENT B0 ;  /* 0x0000000000007941 */ /* 0x000fea0003800200 */
.L_x_199:
[----:B------:R-:W-:-:S09]  /*08a0*/  UISETP.NE.AND UP0, UPT, UR5, UR8, UPT ;  /* 0x000000080500728c */ /* 0x000fd2000bf05270 */
[----:B------:R-:W-:Y:S05]  /*08b0*/  BRA.U UP0, `(.L_x_202) ;  /* 0xfffffff9007c7547 */ /* 0x000fea000b83ffff */
[----:B------:R-:W-:-:S05]  /*08c0*/  UMOV UR4, UR8 ;  /* 0x0000000800047c82 */ /* 0x000fca0008000000 */
.L_x_198:
        /* <DEDUP_REMOVED lines=22> */
[----:B---3--:R-:W-:-:S05]  /*0a30*/  IMAD.MOV.U32 R5, RZ, RZ, RZ ;  /* 0x000000ffff057224 */ /* 0x008fca00078e00ff */
        /* <DEDUP_REMOVED lines=18> */
.L_x_203:
[----:B------:R-:W-:-:S07]  /*0b60*/  MOV R0, 0xb80 ;  /* 0x00000b8000007802 */ /* 0x000fce0000000f00 */
[----:B0--3--:R-:W-:Y:S05]  /*0b70*/  CALL.REL.NOINC `($__internal_15_$__cuda_sm20_div_u64) ;  /* 0x0000002800987944 */ /* 0x009fea0003c00000 */
.L_x_204:
[----:B------:R-:W0:Y:S01]  /*0b80*/  LDC.U16 R6, c[0x0][0x3ca] ;  /* 0x0000f280ff067b82 */ /* 0x000e220000000400 */
[----:B------:R-:W1:Y:S07]  /*0b90*/  LDCU UR6, c[0x0][0x3d8] ;  /* 0x00007b00ff0677ac */ /* 0x000e6e0008000800 */
[----:B------:R-:W2:Y:S01]  /*0ba0*/  LDC.64 R12, c[0x0][0x398] ;  /* 0x0000e600ff0c7b82 */ /* 0x000ea20000000a00 */
[----:B------:R-:W3:Y:S01]  /*0bb0*/  LDCU.S8 UR5, c[0x0][0x3e2] ;  /* 0x00007c40ff0577ac */ /* 0x000ee20008000200 */
[----:B------:R-:W4:Y:S01]  /*0bc0*/  LDCU UR15, c[0x0][0x3e0] ;  /* 0x00007c00ff0f77ac */ /* 0x000f220008000800 */
[----:B-1----:R-:W-:Y:S01]  /*0bd0*/  MOV R11, UR6 ;  /* 0x00000006000b7c02 */ /* 0x002fe20008000f00 */
[----:B0-----:R-:W0:Y:S04]  /*0be0*/  I2F.U32.RP R7, R6 ;  /* 0x0000000600077306 */ /* 0x001e280000209000 */
[----:B------:R-:W-:-:S04]  /*0bf0*/  IMAD R0, R8, R11, UR11 ;  /* 0x0000000b08007e24 */ /* 0x000fc8000f8e020b */
[----:B0-----:R-:W0:Y:S02]  /*0c00*/  MUFU.RCP R7, R7 ;  /* 0x0000000700077308 */ /* 0x001e240000001000 */
[----:B0-----:R-:W-:Y:S02]  /*0c10*/  IADD3 R2, PT, PT, R7, 0xffffffe, RZ ;  /* 0x0ffffffe07027810 */ /* 0x001fe40007ffe0ff */
[----:B------:R-:W-:-:S04]  /*0c20*/  LOP3.LUT R7, RZ, R6, RZ, 0x33, !PT ;  /* 0x00000006ff077212 */ /* 0x000fc800078e33ff */
[----:B------:R0:W1:Y:S02]  /*0c30*/  F2I.FTZ.U32.TRUNC.NTZ R3, R2 ;  /* 0x0000000200037305 */ /* 0x000064000021f000 */
[----:B0-----:R-:W-:Y:S02]  /*0c40*/  IMAD.MOV.U32 R2, RZ, RZ, RZ ;  /* 0x000000ffff027224 */ /* 0x001fe400078e00ff */
[----:B-1----:R-:W-:-:S04]  /*0c50*/  IMAD.MOV R9, RZ, RZ, -R3 ;  /* 0x000000ffff097224 */ /* 0x002fc800078e0a03 */
[----:B------:R-:W-:-:S04]  /*0c60*/  IMAD R9, R9, R6, RZ ;  /* 0x0000000609097224 */ /* 0x000fc800078e02ff */
[----:B------:R-:W-:-:S06]  /*0c70*/  IMAD.HI.U32 R9, R3, R9, R2 ;  /* 0x0000000903097227 */ /* 0x000fcc00078e0002 */
[----:B------:R-:W-:-:S05]  /*0c80*/  IMAD.HI.U32 R10, R9, R0, RZ ;  /* 0x00000000090a7227 */ /* 0x000fca00078e00ff */
[----:B------:R-:W-:-:S05]  /*0c90*/  IADD3 R3, PT, PT, RZ, -R10, RZ ;  /* 0x8000000aff037210 */ /* 0x000fca0007ffe0ff */
[----:B------:R-:W-:-:S05]  /*0ca0*/  IMAD R3, R6, R3, R0 ;  /* 0x0000000306037224 */ /* 0x000fca00078e0200 */
[----:B------:R-:W-:-:S13]  /*0cb0*/  ISETP.GE.U32.AND P0, PT, R3, R6, PT ;  /* 0x000000060300720c */ /* 0x000fda0003f06070 */
[----:B------:R-:W-:Y:S01]  /*0cc0*/  @P0 IMAD.IADD R3, R3, 0x1, -R6 ;  /* 0x0000000103030824 */ /* 0x000fe200078e0a06 */
[----:B------:R-:W-:Y:S02]  /*0cd0*/  @P0 IADD3 R10, PT, PT, R10, 0x1, RZ ;  /* 0x000000010a0a0810 */ /* 0x000fe40007ffe0ff */
[----:B------:R-:W-:Y:S02]  /*0ce0*/  ISETP.NE.U32.AND P0, PT, R6, RZ, PT ;  /* 0x000000ff0600720c */ /* 0x000fe40003f05070 */
[----:B------:R-:W-:-:S13]  /*0cf0*/  ISETP.GE.U32.AND P1, PT, R3, R6, PT ;  /* 0x000000060300720c */ /* 0x000fda0003f26070 */
[----:B------:R-:W-:Y:S01]  /*0d00*/  @P1 VIADD R10, R10, 0x1 ;  /* 0x000000010a0a1836 */ /* 0x000fe20000000000 */
[----:B--2---:R-:W-:-:S04]  /*0d10*/  LEA R2, P1, R4, R12, 0x1 ;  /* 0x0000000c04027211 */ /* 0x004fc800078208ff */
[----:B------:R-:W-:Y:S02]  /*0d20*/  SEL R10, R7, R10, !P0 ;  /* 0x0000000a070a7207 */ /* 0x000fe40004000000 */
[----:B------:R-:W-:Y:S02]  /*0d30*/  LEA.HI.X R3, R4, R13, R5, 0x1, P1 ;  /* 0x0000000d04037211 */ /* 0x000fe400008f0c05 */
[----:B------:R-:W-:-:S05]  /*0d40*/  SHF.R.U32.HI R11, RZ, 0x2, R10 ;  /* 0x00000002ff0b7819 */ /* 0x000fca000001160a */
[----:B------:R-:W-:-:S06]  /*0d50*/  IMAD.WIDE.U32 R2, R11, 0x8, R2 ;  /* 0x000000080b027825 */ /* 0x000fcc00078e0002 */
[----:B------:R-:W2:Y:S01]  /*0d60*/  LDG.E.64.CONSTANT R2, desc[UR16][R2.64] ;  /* 0x0000001002027981 */ /* 0x000ea2000c1e9b00 */
[----:B---3--:R-:W-:Y:S01]  /*0d70*/  ISETP.NE.AND P1, PT, RZ, UR5, PT ;  /* 0x00000005ff007c0c */ /* 0x008fe2000bf25270 */
[----:B----4-:R-:W-:-:S04]  /*0d80*/  ULOP3.LUT UR15, UR15, 0xffff, URZ, 0xc0, !UPT ;  /* 0x0000ffff0f0f7892 */ /* 0x010fc8000f8ec0ff */
[----:B------:R-:W-:-:S08]  /*0d90*/  UISETP.GE.U32.AND UP0, UPT, UR15, 0x8, UPT ;  /* 0x000000080f00788c */ /* 0x000fd0000bf06070 */
[----:B------:R-:W0:Y:S01]  /*0da0*/  @!P1 I2F.BF16 R0, 0x8 ;  /* 0x0000000800009906 */ /* 0x000e220000202400 */
[----:B--2---:R1:W-:Y:S01]  /*0db0*/  STL.64 [R1+0x110], R2 ;  /* 0x0001100201007387 */ /* 0x0043e20000100a00 */
[----:B0-----:R-:W-:Y:S05]  /*0dc0*/  @!P1 BRA `(.L_x_205) ;  /* 0x0000000000c49947 */ /* 0x001fea0003800000 */
[-C--:B------:R-:W-:Y:S02]  /*0dd0*/  IABS R12, R6.reuse ;  /* 0x00000006000c7213 */ /* 0x080fe40000000000 */
[----:B------:R-:W-:Y:S02]  /*0de0*/  IABS R13, UR11 ;  /* 0x0000000b000d7c13 */ /* 0x000fe40008000000 */
[----:B------:R-:W0:Y:S01]  /*0df0*/  I2F.RP R10, R12 ;  /* 0x0000000c000a7306 */ /* 0x000e220000209400 */
[----:B------:R-:W-:-:S07]  /*0e00*/  IABS R14, R6 ;  /* 0x00000006000e7213 */ /* 0x000fce0000000000 */
[----:B0-----:R-:W1:Y:S02]  /*0e10*/  MUFU.RCP R10, R10 ;  /* 0x0000000a000a7308 */ /* 0x001e640000001000 */
[----:B-1----:R-:W-:Y:S01]  /*0e20*/  IADD3 R2, PT, PT, R10, 0xffffffe, RZ ;  /* 0x0ffffffe0a027810 */ /* 0x002fe20007ffe0ff */
[----:B------:R-:W-:Y:S01]  /*0e30*/  IMAD.HI.U32 R10, R9, UR6, RZ ;  /* 0x00000006090a7c27 */ /* 0x000fe2000f8e00ff */
[----:B------:R-:W-:-:S04]  /*0e40*/  LOP3.LUT R9, R6, UR11, RZ, 0x3c, !PT ;  /* 0x0000000b06097c12 */ /* 0x000fc8000f8e3cff */
[----:B------:R0:W1:Y:S01]  /*0e50*/  F2I.FTZ.U32.TRUNC.NTZ R3, R2 ;  /* 0x0000000200037305 */ /* 0x000062000021f000 */
[----:B------:R-:W-:Y:S01]  /*0e60*/  ISETP.GE.AND P3, PT, R9, RZ, PT ;  /* 0x000000ff0900720c */ /* 0x000fe20003f66270 */
[----:B0-----:R-:W-:Y:S02]  /*0e70*/  HFMA2 R2, -RZ, RZ, 0, 0 ;  /* 0x00000000ff027431 */ /* 0x001fe400000001ff */
[----:B-1----:R-:W-:-:S04]  /*0e80*/  IMAD.MOV R11, RZ, RZ, -R3 ;  /* 0x000000ffff0b7224 */ /* 0x002fc800078e0a03 */
[----:B------:R-:W-:-:S04]  /*0e90*/  IMAD R11, R11, R12, RZ ;  /* 0x0000000c0b0b7224 */ /* 0x000fc800078e02ff */
[----:B------:R-:W-:-:S04]  /*0ea0*/  IMAD.HI.U32 R3, R3, R11, R2 ;  /* 0x0000000b03037227 */ /* 0x000fc800078e0002 */
[----:B------:R-:W-:Y:S02]  /*0eb0*/  IMAD.MOV R11, RZ, RZ, -R14 ;  /* 0x000000ffff0b7224 */ /* 0x000fe400078e0a0e */
[----:B------:R-:W-:Y:S01]  /*0ec0*/  IMAD.HI.U32 R2, R3, R13, RZ ;  /* 0x0000000d03027227 */ /* 0x000fe200078e00ff */
[----:B------:R-:W-:-:S03]  /*0ed0*/  IADD3 R3, PT, PT, RZ, -R10, RZ ;  /* 0x8000000aff037210 */ /* 0x000fc60007ffe0ff */
[----:B------:R-:W-:Y:S02]  /*0ee0*/  IMAD R11, R2, R11, R13 ;  /* 0x0000000b020b7224 */ /* 0x000fe400078e020d */
[----:B------:R-:W-:Y:S01]  /*0ef0*/  IMAD R3, R6, R3, UR6 ;  /* 0x0000000606037e24 */ /* 0x000fe2000f8e0203 */
[----:B------:R-:W0:Y:S02]  /*0f00*/  LDCU.64 UR6, c[0x0][0x3a0] ;  /* 0x00007400ff0677ac */ /* 0x000e240008000a00 */
[----:B------:R-:W-:Y:S02]  /*0f10*/  ISETP.GT.U32.AND P5, PT, R12, R11, PT ;  /* 0x0000000b0c00720c */ /* 0x000fe40003fa4070 */
[----:B------:R-:W-:-:S11]  /*0f20*/  ISETP.GE.U32.AND P2, PT, R3, R6, PT ;  /* 0x000000060300720c */ /* 0x000fd60003f46070 */
[----:B------:R-:W-:Y:S01]  /*0f30*/  @!P5 IMAD.IADD R11, R11, 0x1, -R12 ;  /* 0x000000010b0bd824 */ /* 0x000fe200078e0a0c */
[----:B------:R-:W-:Y:S01]  /*0f40*/  @!P5 IADD3 R2, PT, PT, R2, 0x1, RZ ;  /* 0x000000010202d810 */ /* 0x000fe20007ffe0ff */
[----:B------:R-:W-:Y:S01]  /*0f50*/  @P2 IMAD.IADD R3, R3, 0x1, -R6 ;  /* 0x0000000103032824 */ /* 0x000fe200078e0a06 */
[----:B------:R-:W-:Y:S02]  /*0f60*/  ISETP.NE.AND P5, PT, R6, RZ, PT ;  /* 0x000000ff0600720c */ /* 0x000fe40003fa5270 */
[----:B------:R-:W-:Y:S02]  /*0f70*/  ISETP.GE.U32.AND P4, PT, R11, R12, PT ;  /* 0x0000000c0b00720c */ /* 0x000fe40003f86070 */
[----:B------:R-:W-:-:S11]  /*0f80*/  @P2 IADD3 R10, PT, PT, R10, 0x1, RZ ;  /* 0x000000010a0a2810 */ /* 0x000fd60007ffe0ff */
[----:B------:R-:W-:Y:S02]  /*0f90*/  @P4 IADD3 R2, PT, PT, R2, 0x1, RZ ;  /* 0x0000000102024810 */ /* 0x000fe40007ffe0ff */
[----:B------:R-:W-:-:S03]  /*0fa0*/  ISETP.GE.U32.AND P4, PT, R3, R6, PT ;  /* 0x000000060300720c */ /* 0x000fc60003f86070 */
[----:B------:R-:W-:-:S05]  /*0fb0*/  @!P3 IMAD.MOV R2, RZ, RZ, -R2 ;  /* 0x000000ffff02b224 */ /* 0x000fca00078e0a02 */
[C---:B------:R-:W-:Y:S02]  /*0fc0*/  SEL R3, R7.reuse, R2, !P5 ;  /* 0x0000000207037207 */ /* 0x040fe40006800000 */
[----:B------:R-:W-:Y:S02]  /*0fd0*/  LEA.HI R2, R8, R8, RZ, 0x1 ;  /* 0x0000000808027211 */ /* 0x000fe400078f08ff */
[----:B------:R-:W-:Y:S01]  /*0fe0*/  SHF.R.S32.HI R6, RZ, 0x1f, R3 ;  /* 0x0000001fff067819 */ /* 0x000fe20000011403 */
[----:B------:R-:W-:Y:S01]  /*0ff0*/  @P4 VIADD R10, R10, 0x1 ;  /* 0x000000010a0a4836 */ /* 0x000fe20000000000 */
[----:B------:R-:W-:Y:S02]  /*1000*/  SHF.R.S32.HI R2, RZ, 0x1, R2 ;  /* 0x00000001ff027819 */ /* 0x000fe40000011402 */
[----:B------:R-:W-:Y:S02]  /*1010*/  LEA.HI R6, R6, R3, RZ, 0x2 ;  /* 0x0000000306067211 */ /* 0x000fe400078f10ff */
[----:B------:R-:W-:-:S02]  /*1020*/  SEL R7, R7, R10, !P0 ;  /* 0x0000000a07077207 */ /* 0x000fc40004000000 */
[----:B------:R-:W-:Y:S02]  /*1030*/  SHF.R.S32.HI R6, RZ, 0x2, R6 ;  /* 0x00000002ff067819 */ /* 0x000fe40000011406 */
[----:B------:R-:W-:Y:S02]  /*1040*/  SHF.R.U32.HI R7, RZ, 0x2, R7 ;  /* 0x00000002ff077819 */ /* 0x000fe40000011607 */
        /* <DEDUP_REMOVED lines=9> */
.L_x_205:
[----:B01----:R-:W-:Y:S01]  /*10e0*/  @!P1 PRMT R2, R0, 0x5410, R0 ;  /* 0x0000541000029816 */ /* 0x003fe20000000000 */
[----:B------:R-:W-:Y:S06]  /*10f0*/  BRA.U !UP0, `(.L_x_206) ;  /* 0x0000001908347547 */ /* 0x000fec000b800000 */
[----:B------:R-:W-:Y:S02]  /*1100*/  USHF.R.U64 UR7, UR8, 0x1, UR12 ;  /* 0x0000000108077899 */ /* 0x000fe4000800120c */
[----:B------:R-:W-:Y:S02]  /*1110*/  USHF.R.U32.HI UR14, URZ, 0x1, UR12 ;  /* 0x00000001ff0e7899 */ /* 0x000fe4000801160c */
[----:B------:R-:W-:Y:S02]  /*1120*/  UIADD3 UR27, UPT, UPT, UR24, 0x100, URZ ;  /* 0x00000100181b7890 */ /* 0x000fe4000fffe0ff */
[----:B------:R-:W-:Y:S02]  /*1130*/  ULOP3.LUT UR7, UR7, 0xfffffffc, URZ, 0xc0, !UPT ;  /* 0xfffffffc07077892 */ /* 0x000fe4000f8ec0ff */
[----:B------:R-:W-:Y:S01]  /*1140*/  ULOP3.LUT UR14, UR14, 0x7fffffff, URZ, 0xc0, !UPT ;  /* 0x7fffffff0e0e7892 */ /* 0x000fe2000f8ec0ff */
[----:B------:R-:W-:-:S11]  /*1150*/  UMOV UR5, URZ ;  /* 0x000000ff00057c82 */ /* 0x000fd60008000000 */
.L_x_215:
[----:B------:R-:W0:Y:S01]  /*1160*/  LDCU UR26, c[0x0][0x3d8] ;  /* 0x00007b00ff1a77ac */ /* 0x000e220008000800 */
[----:B------:R-:W-:-:S04]  /*1170*/  ULEA UR25, UR5, UR11, 0x3 ;  /* 0x0000000b05197291 */ /* 0x000fc8000f8e18ff */
[----:B0-----:R-:W-:-:S09]  /*1180*/  UISETP.GE.U32.AND UP0, UPT, UR25, UR26, UPT ;  /* 0x0000001a1900728c */ /* 0x001fd2000bf06070 */
[----:B-12345:R-:W-:Y:S05]  /*1190*/  BRA.U UP0, `(.L_x_206) ;  /* 0x00000019000c7547 */ /* 0x03efea000b800000 */
[----:B------:R-:W0:Y:S01]  /*11a0*/  LDCU.U16 UR6, c[0x0][0x3ca] ;  /* 0x00007940ff0677ac */ /* 0x000e220008000400 */
[----:B------:R-:W-:Y:S02]  /*11b0*/  ULOP3.LUT UP0, UR20, UR5, 0x3, URZ, 0xc0, !UPT ;  /* 0x0000000305147892 */ /* 0x000fe4000f80c0ff */
[----:B------:R-:W-:Y:S02]  /*11c0*/  ULOP3.LUT UR21, UR5, 0xffff, URZ, 0xc0, !UPT ;  /* 0x0000ffff05157892 */ /* 0x000fe4000f8ec0ff */
[----:B0-----:R-:W-:-:S05]  /*11d0*/  USHF.R.U32.HI UR6, URZ, 0x3, UR6 ;  /* 0x00000003ff067899 */ /* 0x001fca0008011606 */
[----:B------:R-:W-:Y:S07]  /*11e0*/  BRA.U UP0, `(.L_x_207) ;  /* 0x0000000100347547 */ /* 0x000fee000b800000 */
[----:B------:R-:W0:Y:S01]  /*11f0*/  LDCU.64 UR18, c[0x0][0x390] ;  /* 0x00007200ff1277ac */ /* 0x000e220008000a00 */
[----:B------:R-:W-:-:S05]  /*1200*/  MOV R3, UR25 ;  /* 0x0000001900037c02 */ /* 0x000fca0008000f00 */
[----:B------:R-:W-:-:S05]  /*1210*/  IMAD R3, R8, UR26, R3 ;  /* 0x0000001a08037c24 */ /* 0x000fca000f8e0203 */
[----:B------:R-:W-:-:S04]  /*1220*/  SHF.R.S32.HI R4, RZ, 0x1f, R3 ;  /* 0x0000001fff047819 */ /* 0x000fc80000011403 */
[----:B------:R-:W-:Y:S01]  /*1230*/  LEA.HI R3, R4, R3, RZ, 0x5 ;  /* 0x0000000304037211 */ /* 0x000fe200078f28ff */
[----:B0-----:R-:W-:-:S03]  /*1240*/  UIADD3 UR18, UP0, UPT, UR7, UR18, URZ ;  /* 0x0000001207127290 */ /* 0x001fc6000ff1e0ff */
[----:B------:R-:W-:Y:S01]  /*1250*/  SHF.R.S32.HI R3, RZ, 0x5, R3 ;  /* 0x00000005ff037819 */ /* 0x000fe20000011403 */
[----:B------:R-:W-:Y:S02]  /*1260*/  UIADD3.X UR19, UPT, UPT, UR14, UR19, URZ, UP0, !UPT ;  /* 0x000000130e137290 */ /* 0x000fe400087fe4ff */
[----:B------:R-:W-:-:S04]  /*1270*/  IMAD.U32 R4, RZ, RZ, UR18 ;  /* 0x00000012ff047e24 */ /* 0x000fc8000f8e00ff */
[----:B------:R-:W-:-:S03]  /*1280*/  MOV R5, UR19 ;  /* 0x0000001300057c02 */ /* 0x000fc60008000f00 */
[----:B------:R-:W-:-:S06]  /*1290*/  IMAD.WIDE R4, R3, 0x10, R4 ;  /* 0x0000001003047825 */ /* 0x000fcc00078e0204 */
[----:B------:R-:W2:Y:S04]  /*12a0*/  LDG.E.128.CONSTANT R4, desc[UR16][R4.64] ;  /* 0x0000001004047981 */ /* 0x000ea8000c1e9d00 */
[----:B--2---:R0:W-:Y:S02]  /*12b0*/  STL.128 [R1+0x100], R4 ;  /* 0x0001000401007387 */ /* 0x0041e40000100c00 */
.L_x_207:
[----:B0-----:R-:W-:-:S07]  /*12c0*/  MOV R6, 0x12e0 ;  /* 0x000012e000067802 */ /* 0x001fce0000000f00 */
[----:B------:R-:W-:Y:S05]  /*12d0*/  CALL.REL.NOINC `($__internal_16_$__cuda_sm20_rem_u16) ;  /* 0x0000002400cc7944 */ /* 0x000fea0003c00000 */
[----:B------:R-:W-:-:S04]  /*12e0*/  UPRMT UR18, UR18, 0x9910, URZ ;  /* 0x0000991012127896 */ /* 0x000fc800080000ff */
[----:B------:R-:W-:-:S09]  /*12f0*/  UISETP.NE.AND UP0, UPT, UR18, URZ, UPT ;  /* 0x000000ff1200728c */ /* 0x000fd2000bf05270 */
[----:B------:R-:W-:Y:S05]  /*1300*/  BRA.U UP0, `(.L_x_208) ;  /* 0x00000001004c7547 */ /* 0x000fea000b800000 */
[----:B------:R-:W0:Y:S01]  /*1310*/  LDCU.S8 UR18, c[0x0][0x3e2] ;  /* 0x00007c40ff1277ac */ /* 0x000e220008000200 */
[----:B------:R-:W-:Y:S02]  /*1320*/  MOV R4, 0x1360 ;  /* 0x0000136000047802 */ /* 0x000fe40000000f00 */
[----:B0-----:R-:W-:Y:S01]  /*1330*/  ISETP.NE.AND P1, PT, RZ, UR18, PT ;  /* 0x00000012ff007c0c */ /* 0x001fe2000bf25270 */
[----:B------:R-:W-:-:S12]  /*1340*/  ULOP3.LUT UR18, UR5, 0xffff, URZ, 0xc0, !UPT ;  /* 0x0000ffff05127892 */ /* 0x000fd8000f8ec0ff */
[----:B------:R-:W-:Y:S05]  /*1350*/  CALL.REL.NOINC `($__internal_14_$__cuda_sm20_div_u16) ;  /* 0x0000002000547944 */ /* 0x000fea0003c00000 */
[----:B------:R-:W-:-:S05]  /*1360*/  LOP3.LUT R0, R3, 0xffff, RZ, 0xc0, !PT ;  /* 0x0000ffff03007812 */ /* 0x000fca00078ec0ff */
[----:B------:R-:W-:-:S05]  /*1370*/  @P1 IMAD.IADD R5, R1, 0x1, R0 ;  /* 0x0000000101051824 */ /* 0x000fca00078e0200 */
[----:B------:R-:W2:Y:S01]  /*1380*/  @P1 LDL.U8 R3, [R5+0x118] ;  /* 0x0001180005031983 */ /* 0x000ea20000100000 */
[----:B------:R-:W-:-:S06]  /*1390*/  LEA R0, R0, UR13, 0x1 ;  /* 0x0000000d00007c11 */ /* 0x000fcc000f8e08ff */
[----:B------:R-:W5:Y:S01]  /*13a0*/  LDL.U16 R0, [R0] ;  /* 0x0000000000007983 */ /* 0x000f620000100400 */
[----:B------:R-:W0:Y:S02]  /*13b0*/  @P1 S2R R4, SR_TID.X ;  /* 0x0000000000041919 */ /* 0x000e240000002100 */
[----:B0-----:R-:W-:-:S04]  /*13c0*/  @P1 SHF.L.U32 R4, R4, 0x2, RZ ;  /* 0x0000000204041819 */ /* 0x001fc800000006ff */
[----:B------:R-:W-:-:S04]  /*13d0*/  @P1 LOP3.LUT R4, R4, 0x4, RZ, 0xc0, !PT ;  /* 0x0000000404041812 */ /* 0x000fc800078ec0ff */
[----:B--2---:R-:W-:-:S04]  /*13e0*/  @P1 SHF.R.U32.HI R3, RZ, R4, R3 ;  /* 0x00000004ff031219 */ /* 0x004fc80000011603 */
[----:B------:R-:W-:-:S06]  /*13f0*/  @P1 LOP3.LUT R3, R3, 0xf, RZ, 0xc0, !PT ;  /* 0x0000000f03031812 */ /* 0x000fcc00078ec0ff */
[----:B------:R-:W0:Y:S08]  /*1400*/  @P1 I2F.U16 R3, R3 ;  /* 0x0000000300031306 */ /* 0x000e300000101000 */
[----:B0-----:R-:W0:Y:S08]  /*1410*/  @P1 F2I.FTZ.TRUNC.NTZ R4, R3 ;  /* 0x0000000300041305 */ /* 0x001e30000021f100 */
[----:B0-----:R-:W0:Y:S02]  /*1420*/  @P1 I2F.BF16 R4, R4 ;  /* 0x0000000400041306 */ /* 0x001e240000202400 */
[----:B0-----:R-:W-:-:S07]  /*1430*/  @P1 PRMT R2, R4, 0x5410, R4 ;  /* 0x0000541004021816 */ /* 0x001fce0000000004 */
.L_x_208:
[----:B------:R-:W-:-:S09]  /*1440*/  UISETP.NE.AND UP0, UPT, UR4, URZ, UPT ;  /* 0x000000ff0400728c */ /* 0x000fd2000bf05270 */
[----:B------:R-:W-:Y:S05]  /*1450*/  BRA.U !UP0, `(.L_x_209) ;  /* 0x0000001508447547 */ /* 0x000fea000b800000 */
[----:B------:R-:W-:-:S09]  /*1460*/  ULEA UR6, UR20, UR27, 0x2 ;  /* 0x0000001b14067291 */ /* 0x000fd2000f8e10ff */
[----:B------:R-:W2:Y:S01]  /*1470*/  LDL R3, [UR6] ;  /* 0x00000006ff037983 */ /* 0x000ea20008100800 */
[----:B------:R-:W-:Y:S01]  /*1480*/  HFMA2 R7, -RZ, RZ, 3.5, 3.5 ;  /* 0x43004300ff077431 */ /* 0x000fe200000001ff */
[----:B------:R-:W-:Y:S01]  /*1490*/  UISETP.NE.AND UP0, UPT, UR5, URZ, UPT ;  /* 0x000000ff0500728c */ /* 0x000fe2000bf05270 */
[----:B------:R-:W-:Y:S01]  /*14a0*/  IMAD.MOV.U32 R12, RZ, RZ, 0x3f80 ;  /* 0x00003f80ff0c7424 */ /* 0x000fe200078e00ff */
        /* <DEDUP_REMOVED lines=28> */
.L_x_212:
        /* <DEDUP_REMOVED lines=49> */
[C---:B------:R-:W-:Y:S01]  /*1980*/  PRMT R5, R4.reuse, 0x7632, R5 ;  /* 0x0000763204057816 */ /* 0x040fe20000000005 */
[----:B------:R-:W-:Y:S01]  /*1990*/  IMAD.U32 R4, R4, 0x10000, RZ ;  /* 0x0001000004047824 */ /* 0x000fe200078e00ff */
[C---:B------:R-:W-:Y:S01]  /*19a0*/  PRMT R7, R6.reuse, 0x7632, R7 ;  /* 0x0000763206077816 */ /* 0x040fe20000000007 */
[----:B------:R-:W-:Y:S01]  /*19b0*/  IMAD.U32 R6, R6, 0x10000, RZ ;  /* 0x0001000006067824 */ /* 0x000fe200078e00ff */
[C---:B------:R-:W-:Y:S01]  /*19c0*/  PRMT R19, R18.reuse, 0x7632, R19 ;  /* 0x0000763212137816 */ /* 0x040fe20000000013 */
[----:B------:R-:W-:Y:S01]  /*19d0*/  IMAD.U32 R18, R18, 0x10000, RZ ;  /* 0x0001000012127824 */ /* 0x000fe200078e00ff */
[----:B------:R-:W-:Y:S02]  /*19e0*/  SHF.L.U32 R5, R5, 0x10, RZ ;  /* 0x0000001005057819 */ /* 0x000fe400000006ff */
        /* <DEDUP_REMOVED lines=8> */
[----:B------:R-:W-:-:S05]  /*1a70*/  FADD.FTZ R7, R18, R19 ;  /* 0x0000001312077221 */ /* 0x000fca0000010000 */
[----:B------:R0:W-:Y:S01]  /*1a80*/  STL.128 [UR18], R4 ;  /* 0x00000004ff007987 */ /* 0x0001e20008100c12 */
[----:B------:R-:W-:Y:S05]  /*1a90*/  BRA.U UP0, `(.L_x_212) ;  /* 0xfffffff900f47547 */ /* 0x000fea000b83ffff */
[----:B------:R-:W-:-:S05]  /*1aa0*/  UMOV UR6, UR25 ;  /* 0x0000001900067c82 */ /* 0x000fca0008000000 */
.L_x_211:
        /* <DEDUP_REMOVED lines=67> */
[----:B------:R-:W-:Y:S05]  /*1ee0*/  BRA `(.L_x_209) ;  /* 0x0000000800a07947 */ /* 0x000fea0003800000 */
.L_x_210:
        /* <DEDUP_REMOVED lines=22> */
.L_x_214:
        /* <DEDUP_REMOVED lines=49> */
[C---:B------:R-:W-:Y:S01]  /*2360*/  PRMT R19, R13.reuse, 0x7632, R19 ;  /* 0x000076320d137816 */ /* 0x040fe20000000013 */
[----:B------:R-:W-:Y:S01]  /*2370*/  IMAD.U32 R13, R13, 0x10000, RZ ;  /* 0x000100000d0d7824 */ /* 0x000fe200078e00ff */
[----:B------:R-:W-:Y:S01]  /*2380*/  SHF.L.U32 R22, R22, 0x10, RZ ;  /* 0x0000001016167819 */ /* 0x000fe200000006ff */
[----:B-----5:R-:W-:Y:S01]  /*2390*/  HFMA2.BF16_V2 R18, R17, R12, R20 ;  /* 0x0000000c11127231 */ /* 0x020fe20000200014 */
[----:B------:R-:W-:Y:S01]  /*23a0*/  SHF.L.U32 R20, R19, 0x10, RZ ;  /* 0x0000001013147819 */ /* 0x000fe200000006ff */
[----:B------:R-:W-:-:S03]  /*23b0*/  IMAD.U32 R21, R21, 0x10000, RZ ;  /* 0x0001000015157824 */ /* 0x000fc600078e00ff */
[C---:B------:R-:W-:Y:S01]  /*23c0*/  PRMT R12, R18.reuse, 0x7632, R12 ;  /* 0x00007632120c7816 */ /* 0x040fe2000000000c */
[----:B------:R-:W-:Y:S01]  /*23d0*/  IMAD.U32 R18, R18, 0x10000, RZ ;  /* 0x0001000012127824 */ /* 0x000fe200078e00ff */
[C---:B------:R-:W-:Y:S01]  /*23e0*/  PRMT R24, R23.reuse, 0x7632, R24 ;  /* 0x0000763217187816 */ /* 0x040fe20000000018 */
        /* <DEDUP_REMOVED lines=8> */
[----:B------:R-:W-:-:S02]  /*2470*/  FADD.FTZ R5, R5, R22 ;  /* 0x0000001605057221 */ /* 0x000fc40000010000 */
[----:B------:R-:W-:Y:S01]  /*2480*/  FADD.FTZ R6, R6, R23 ;  /* 0x0000001706067221 */ /* 0x000fe20000010000 */
[----:B------:R-:W-:-:S05]  /*2490*/  FADD.FTZ R7, R7, R18 ;  /* 0x0000001207077221 */ /* 0x000fca0000010000 */
[----:B------:R0:W-:Y:S01]  /*24a0*/  STL.128 [UR28], R4 ;  /* 0x00000004ff007987 */ /* 0x0001e20008100c1c */
[----:B------:R-:W-:Y:S01]  /*24b0*/  UIADD3 UR28, UPT, UPT, UR28, 0x10, URZ ;  /* 0x000000101c1c7890 */ /* 0x000fe2000fffe0ff */
[----:B------:R-:W-:Y:S11]  /*24c0*/  BRA.U UP0, `(.L_x_214) ;  /* 0xfffffff900e07547 */ /* 0x000ff6000b83ffff */
[----:B------:R-:W-:-:S05]  /*24d0*/  UMOV UR6, UR29 ;  /* 0x0000001d00067c82 */ /* 0x000fca0008000000 */
.L_x_213:
        /* <DEDUP_REMOVED lines=47> */
[C---:B------:R-:W-:Y:S01]  /*27d0*/  PRMT R5, R4.reuse, 0x7632, R5 ;  /* 0x0000763204057816 */ /* 0x040fe20000000005 */
[----:B------:R-:W-:-:S03]  /*27e0*/  IMAD.U32 R4, R4, 0x10000, RZ ;  /* 0x0001000004047824 */ /* 0x000fc600078e00ff */
[----:B------:R-:W-:-:S05]  /*27f0*/  SHF.L.U32 R5, R5, 0x10, RZ ;  /* 0x0000001005057819 */ /* 0x000fca00000006ff */
        /* <DEDUP_REMOVED lines=17> */
[C---:B------:R-:W-:Y:S01]  /*2910*/  PRMT R4, R3.reuse, 0x7632, R4 ;  /* 0x0000763203047816 */ /* 0x040fe20000000004 */
[----:B------:R-:W-:-:S03]  /*2920*/  IMAD.U32 R3, R3, 0x10000, RZ ;  /* 0x0001000003037824 */ /* 0x000fc600078e00ff */
[----:B------:R-:W-:-:S05]  /*2930*/  SHF.L.U32 R4, R4, 0x10, RZ ;  /* 0x0000001004047819 */ /* 0x000fca00000006ff */
[----:B------:R-:W-:-:S04]  /*2940*/  FADD.FTZ R3, R3, R4 ;  /* 0x0000000403037221 */ /* 0x000fc80000010000 */
[----:B---3--:R-:W-:-:S05]  /*2950*/  FADD.FTZ R3, R3, R14 ;  /* 0x0000000e03037221 */ /* 0x008fca0000010000 */
[----:B------:R3:W-:Y:S02]  /*2960*/  STL [UR21+0x8], R3 ;  /* 0x00000803ff007987 */ /* 0x0007e40008100815 */
.L_x_209:
[----:B------:R-:W0:Y:S01]  /*2970*/  LDCU UR15, c[0x0][0x3e0] ;  /* 0x00007c00ff0f77ac */ /* 0x000e220008000800 */
[----:B------:R-:W-:Y:S02]  /*2980*/  UIADD3 UR5, UPT, UPT, UR5, 0x1, URZ ;  /* 0x0000000105057890 */ /* 0x000fe4000fffe0ff */
[----:B0-----:R-:W-:-:S04]  /*2990*/  ULOP3.LUT UR15, UR15, 0xffff, URZ, 0xc0, !UPT ;  /* 0x0000ffff0f0f7892 */ /* 0x001fc8000f8ec0ff */
[----:B------:R-:W-:-:S04]  /*29a0*/  USHF.R.U32.HI UR6, URZ, 0x3, UR15 ;  /* 0x00000003ff067899 */ /* 0x000fc8000801160f */
[----:B------:R-:W-:-:S09]  /*29b0*/  UISETP.NE.AND UP0, UPT, UR5, UR6, UPT ;  /* 0x000000060500728c */ /* 0x000fd2000bf05270 */
[----:B------:R-:W-:Y:S05]  /*29c0*/  BRA.U UP0, `(.L_x_215) ;  /* 0xffffffe500e47547 */ /* 0x000fea000b83ffff */
.L_x_206:
[----:B------:R-:W-:-:S13]  /*29d0*/  ISETP.NE.AND P0, PT, RZ, UR4, PT ;  /* 0x00000004ff007c0c */ /* 0x000fda000bf05270 */
[----:B------:R-:W-:Y:S05]  /*29e0*/  @!P0 EXIT ;  /* 0x000000000000894d */ /* 0x000fea0003800000 */
[----:B------:R-:W-:Y:S02]  /*29f0*/  UISETP.GE.U32.AND UP0, UPT, UR4, 0x4, UPT ;  /* 0x000000040400788c */ /* 0x000fe4000bf06070 */
[----:B------:R-:W-:Y:S01]  /*2a00*/  ULOP3.LUT UR8, UR4, 0x3, URZ, 0xc0, !UPT ;  /* 0x0000000304087892 */ /* 0x000fe2000f8ec0ff */
[----:B------:R-:W-:-:S06]  /*2a10*/  UMOV UR5, URZ ;  /* 0x000000ff00057c82 */ /* 0x000fcc0008000000 */
[----:B------:R-:W-:Y:S05]  /*2a20*/  BRA.U !UP0, `(.L_x_216) ;  /* 0x0000000508f47547 */ /* 0x000fea000b800000 */
[----:B------:R-:W0:Y:S01]  /*2a30*/  LDCU.S8 UR5, c[0x0][0x3e3] ;  /* 0x00007c60ff0577ac */ /* 0x000e220008000200 */
[----:B-----5:R-:W-:Y:S01]  /*2a40*/  VIADD R0, R1, 0x8 ;  /* 0x0000000801007836 */ /* 0x020fe20000000000 */
[----:B------:R-:W-:Y:S02]  /*2a50*/  UIADD3 UR7, UPT, UPT, UR22, 0x3, URZ ;  /* 0x0000000316077890 */ /* 0x000fe4000fffe0ff */
[----:B------:R-:W-:-:S04]  /*2a60*/  ULOP3.LUT UR6, UR4, 0xfffffffc, URZ, 0xc0, !UPT ;  /* 0xfffffffc04067892 */ /* 0x000fc8000f8ec0ff */
[----:B------:R-:W-:Y:S01]  /*2a70*/  MOV R2, UR7 ;  /* 0x0000000700027c02 */ /* 0x000fe20008000f00 */
[----:B------:R-:W-:Y:S02]  /*2a80*/  UIADD3 UR6, UPT, UPT, URZ, -UR6, URZ ;  /* 0x80000006ff067290 */ /* 0x000fe4000fffe0ff */
[----:B0-----:R-:W-:Y:S02]  /*2a90*/  UISETP.NE.AND UP0, UPT, UR5, URZ, UPT ;  /* 0x000000ff0500728c */ /* 0x001fe4000bf05270 */
[----:B------:R-:W-:-:S04]  /*2aa0*/  ULOP3.LUT UR5, UR4, 0x7ffffffc, URZ, 0xc0, !UPT ;  /* 0x7ffffffc04057892 */ /* 0x000fc8000f8ec0ff */
[----:B------:R-:W-:-:S13]  /*2ab0*/  PLOP3.LUT P0, PT, PT, PT, UP0, 0x80, 0x8 ;  /* 0x000000000008781c */ /* 0x000fda0003f0f008 */
.L_x_225:
[----:B-12-4-:R-:W0:Y:S01]  /*2ac0*/  LDC.64 R4, c[0x0][0x3b0] ;  /* 0x0000ec00ff047b82 */ /* 0x016e220000000a00 */
[----:B------:R-:W-:Y:S01]  /*2ad0*/  VIADD R13, R2, 0xfffffffd ;  /* 0xfffffffd020d7836 */ /* 0x000fe20000000000 */
        /* <DEDUP_REMOVED lines=25> */
.L_x_218:
[----:B-----5:R-:W-:-:S05]  /*2c70*/  HADD2.BF16_V2 R14, R17, R16.H0_H0 ;  /* 0x20000010110e7230 */ /* 0x020fca0000200000 */
[----:B------:R-:W-:-:S05]  /*2c80*/  PRMT R9, R17, R18, R14 ;  /* 0x0000001211097216 */ /* 0x000fca000000000e */
[----:B------:R-:W2:Y:S02]  /*2c90*/  ATOM.E.CAS.STRONG.GPU PT, R14, [R12], R17, R9 ;  /* 0x000000110c0e738b */ /* 0x000ea400001ee109 */
[----:B--2---:R-:W-:Y:S02]  /*2ca0*/  ISETP.NE.U32.AND P1, PT, R14, R17, PT ;  /* 0x000000110e00720c */ /* 0x004fe40003f25070 */
[----:B------:R-:W-:-:S11]  /*2cb0*/  MOV R17, R14 ;  /* 0x0000000e00117202 */ /* 0x000fd60000000f00 */
[----:B------:R-:W-:Y:S05]  /*2cc0*/  @P1 BRA `(.L_x_218) ;  /* 0xfffffffc00e81947 */ /* 0x000fea000383ffff */
[----:B------:R-:W-:Y:S05]  /*2cd0*/  BSYNC.RECONVERGENT B0 ;  /* 0x0000000000007941 */ /* 0x000fea0003800200 */
.L_x_217:
        /* <DEDUP_REMOVED lines=18> */
.L_x_220:
[----:B-----5:R-:W-:-:S05]  /*2e00*/  HADD2.BF16_V2 R14, R15, R16.H0_H0 ;  /* 0x200000100f0e7230 */ /* 0x020fca0000200000 */
[----:B0-----:R-:W-:-:S05]  /*2e10*/  PRMT R9, R15, R17, R14 ;  /* 0x000000110f097216 */ /* 0x001fca000000000e */
[----:B------:R-:W2:Y:S02]  /*2e20*/  ATOM.E.CAS.STRONG.GPU PT, R14, [R12], R15, R9 ;  /* 0x0000000f0c0e738b */ /* 0x000ea400001ee109 */
[----:B--2---:R-:W-:Y:S02]  /*2e30*/  ISETP.NE.U32.AND P1, PT, R14, R15, PT ;  /* 0x0000000f0e00720c */ /* 0x004fe40003f25070 */
[----:B------:R-:W-:-:S11]  /*2e40*/  MOV R15, R14 ;  /* 0x0000000e000f7202 */ /* 0x000fd60000000f00 */
[----:B------:R-:W-:Y:S05]  /*2e50*/  @P1 BRA `(.L_x_220) ;  /* 0xfffffffc00e81947 */ /* 0x000fea000383ffff */
[----:B------:R-:W-:Y:S05]  /*2e60*/  BSYNC.RECONVERGENT B0 ;  /* 0x0000000000007941 */ /* 0x000fea0003800200 */
.L_x_219:
        /* <DEDUP_REMOVED lines=19> */
.L_x_222:
[----:B-----5:R-:W-:-:S05]  /*2fa0*/  HADD2.BF16_V2 R14, R15, R16.H0_H0 ;  /* 0x200000100f0e7230 */ /* 0x020fca0000200000 */
[----:B0-----:R-:W-:-:S05]  /*2fb0*/  PRMT R9, R15, R17, R14 ;  /* 0x000000110f097216 */ /* 0x001fca000000000e */
[----:B------:R-:W2:Y:S02]  /*2fc0*/  ATOM.E.CAS.STRONG.GPU PT, R14, [R12], R15, R9 ;  /* 0x0000000f0c0e738b */ /* 0x000ea400001ee109 */
[----:B--2---:R-:W-:Y:S02]  /*2fd0*/  ISETP.NE.U32.AND P1, PT, R14, R15, PT ;  /* 0x0000000f0e00720c */ /* 0x004fe40003f25070 */
[----:B------:R-:W-:-:S11]  /*2fe0*/  MOV R15, R14 ;  /* 0x0000000e000f7202 */ /* 0x000fd60000000f00 */
[----:B------:R-:W-:Y:S05]  /*2ff0*/  @P1 BRA `(.L_x_222) ;  /* 0xfffffffc00e81947 */ /* 0x000fea000383ffff */
[----:B------:R-:W-:Y:S05]  /*3000*/  BSYNC.RECONVERGENT B0 ;  /* 0x0000000000007941 */ /* 0x000fea0003800200 */
.L_x_221:
        /* <DEDUP_REMOVED lines=19> */
.L_x_224:
[----:B-----5:R-:W-:-:S05]  /*3140*/  HADD2.BF16_V2 R10, R11, R12.H0_H0 ;  /* 0x2000000c0b0a7230 */ /* 0x020fca0000200000 */
[----:B------:R-:W-:-:S05]  /*3150*/  PRMT R3, R11, R13, R10 ;  /* 0x0000000d0b037216 */ /* 0x000fca000000000a */
[----:B------:R-:W2:Y:S02]  /*3160*/  ATOM.E.CAS.STRONG.GPU PT, R10, [R4], R11, R3 ;  /* 0x0000000b040a738b */ /* 0x000ea400001ee103 */
[----:B--2---:R-:W-:Y:S02]  /*3170*/  ISETP.NE.U32.AND P1, PT, R10, R11, PT ;  /* 0x0000000b0a00720c */ /* 0x004fe40003f25070 */
[----:B------:R-:W-:-:S11]  /*3180*/  MOV R11, R10 ;  /* 0x0000000a000b7202 */ /* 0x000fd60000000f00 */
[----:B------:R-:W-:Y:S05]  /*3190*/  @P1 BRA `(.L_x_224) ;  /* 0xfffffffc00e81947 */ /* 0x000fea000383ffff */
[----:B------:R-:W-:Y:S05]  /*31a0*/  BSYNC.RECONVERGENT B0 ;  /* 0x0000000000007941 */ /* 0x000fea0003800200 */
.L_x_223:
[----:B------:R-:W-:Y:S01]  /*31b0*/  UIADD3 UR6, UPT, UPT, UR6, 0x4, URZ ;  /* 0x0000000406067890 */ /* 0x000fe2000fffe0ff */
[----:B0-----:R-:W-:Y:S01]  /*31c0*/  IADD3 R0, PT, PT, R0, 0x10, RZ ;  /* 0x0000001000007810 */ /* 0x001fe20007ffe0ff */
[----:B------:R-:W-:Y:S02]  /*31d0*/  VIADD R2, R2, 0x4 ;  /* 0x0000000402027836 */ /* 0x000fe40000000000 */
[----:B------:R-:W-:-:S09]  /*31e0*/  UISETP.NE.AND UP0, UPT, UR6, URZ, UPT ;  /* 0x000000ff0600728c */ /* 0x000fd2000bf05270 */
[----:B------:R-:W-:Y:S05]  /*31f0*/  BRA.U UP0, `(.L_x_225) ;  /* 0xfffffff900307547 */ /* 0x000fea000b83ffff */
.L_x_216:
        /* <DEDUP_REMOVED lines=8> */
.L_x_228:
        /* <DEDUP_REMOVED lines=22> */
.L_x_227:
[----:B0----5:R-:W-:-:S05]  /*33e0*/  HADD2.BF16_V2 R0, R3, R2.H0_H0 ;  /* 0x2000000203007230 */ /* 0x021fca0000200000 */
[----:B------:R-:W-:-:S05]  /*33f0*/  PRMT R5, R3, R4, R0 ;  /* 0x0000000403057216 */ /* 0x000fca0000000000 */
[----:B------:R-:W2:Y:S02]  /*3400*/  ATOM.E.CAS.STRONG.GPU PT, R0, [R10], R3, R5 ;  /* 0x000000030a00738b */ /* 0x000ea400001ee105 */
[----:B--2---:R-:W-:Y:S02]  /*3410*/  ISETP.NE.U32.AND P0, PT, R0, R3, PT ;  /* 0x000000030000720c */ /* 0x004fe40003f05070 */
[----:B------:R-:W-:-:S11]  /*3420*/  MOV R3, R0 ;  /* 0x0000000000037202 */ /* 0x000fd60000000f00 */
[----:B------:R-:W-:Y:S05]  /*3430*/  @P0 BRA `(.L_x_227) ;  /* 0xfffffffc00e80947 */ /* 0x000fea000383ffff */
[----:B------:R-:W-:Y:S05]  /*3440*/  BSYNC.RECONVERGENT B0 ;  /* 0x0000000000007941 */ /* 0x000fea0003800200 */
.L_x_226:
[----:B------:R-:W-:Y:S01]  /*3450*/  UIADD3 UR4, UPT, UPT, UR4, 0x1, URZ ;  /* 0x0000000104047890 */ /* 0x000fe2000fffe0ff */
[----:B------:R-:W-:Y:S01]  /*3460*/  IADD3 R9, PT, PT, R9, 0x1, RZ ;  /* 0x0000000109097810 */ /* 0x000fe20007ffe0ff */
[----:B------:R-:W-:Y:S02]  /*3470*/  UIADD3 UR7, UPT, UPT, UR7, 0x4, URZ ;  /* 0x0000000407077890 */ /* 0x000fe4000fffe0ff */
[----:B------:R-:W-:-:S09]  /*3480*/  UISETP.NE.AND UP0, UPT, UR4, URZ, UPT ;  /* 0x000000ff0400728c */ /* 0x000fd2000bf05270 */
[----:B------:R-:W-:Y:S05]  /*3490*/  BRA.U UP0, `(.L_x_228) ;  /* 0xfffffffd00787547 */ /* 0x000fea000b83ffff */
[----:B------:R-:W-:Y:S05]  /*34a0*/  EXIT ;  /* 0x000000000000794d */ /* 0x000fea0003800000 */
        .weak           $__internal_14_$__cuda_sm20_div_u16
        .type           $__internal_14_$__cuda_sm20_div_u16,@function
        .size           $__internal_14_$__cuda_sm20_div_u16,($__internal_15_$__cuda_sm20_div_u64 - $__internal_14_$__cuda_sm20_div_u16)
$__internal_14_$__cuda_sm20_div_u16:
        /* <DEDUP_REMOVED lines=18> */
[----:B------:R-:W-:Y:S06]  /*35d0*/  RET.REL.NODEC R4 `(_Z21moe_wna16_gemm_kernelI13__nv_bfloat16Li4ELi4EEvPKT_PS1_PKjS3_S6_PKfPKiSA_SA_tttjjjtttbb) ;  /* 0xffffffc804887950 */ /* 0x000fec0003c3ffff */
        .weak           $__internal_15_$__cuda_sm20_div_u64
        .type           $__internal_15_$__cuda_sm20_div_u64,@function
        .size           $__internal_15_$__cuda_sm20_div_u64,($__internal_16_$__cuda_sm20_rem_u16 - $__internal_15_$__cuda_sm20_div_u64)
$__internal_15_$__cuda_sm20_div_u64:
        /* <DEDUP_REMOVED lines=66> */
[----:B------:R-:W-:Y:S06]  /*3a00*/  RET.REL.NODEC R2 `(_Z21moe_wna16_gemm_kernelI13__nv_bfloat16Li4ELi4EEvPKT_PS1_PKjS3_S6_PKfPKiSA_SA_tttjjjtttbb) ;  /* 0xffffffc4027c7950 */ /* 0x000fec0003c3ffff */
        .weak           $__internal_16_$__cuda_sm20_rem_u16
        .type           $__internal_16_$__cuda_sm20_rem_u16,@function
        .size           $__internal_16_$__cuda_sm20_rem_u16,(.L_x_563 - $__internal_16_$__cuda_sm20_rem_u16)
$__internal_16_$__cuda_sm20_rem_u16:
        /* <DEDUP_REMOVED lines=21> */
[----:B------:R-:W-:Y:S05]  /*3b60*/  RET.REL.NODEC R4 `(_Z21moe_wna16_gemm_kernelI13__nv_bfloat16Li4ELi4EEvPKT_PS1_PKjS3_S6_PKfPKiSA_SA_tttjjjtttbb) ;  /* 0xffffffc404247950 */ /* 0x000fea0003c3ffff */
.L_x_229:
        /* <DEDUP_REMOVED lines=9> */
.L_x_563:


//--------------------- .text._Z21moe_wna16_gemm_kernelI13__nv_bfloat16Li4ELi2EEvPKT_PS1_PKjS3_S6_PKfPKiSA_SA_tttjjjtttbb --------------------------
	.section	.text._Z21moe_wna16_gemm_kernelI13__nv_bfloat16Li4ELi2EEvPKT_PS1_PKjS3_S6_PKfPKiSA_SA_tttjjjtttbb,"ax",@progbits
	.align	128
        .global         _Z21moe_wna16_gemm_kernelI13__nv_bfloat16Li4ELi2EEvPKT_PS1_PKjS3_S6_PKfPKiSA_SA_tttjjjtttbb
        .type           _Z21moe_wna16_gemm_kernelI13__nv_bfloat16Li4ELi2EEvPKT_PS1_PKjS3_S6_PKfPKiSA_SA_tttjjjtttbb,@function
        .size           _Z21moe_wna16_gemm_kernelI13__nv_bfloat16Li4ELi2EEvPKT_PS1_PKjS3_S6_PKfPKiSA_SA_tttjjjtttbb,(.L_x_566 - _Z21moe_wna16_gemm_kernelI13__nv_bfloat16Li4ELi2EEvPKT_PS1_PKjS3_S6_PKfPKiSA_SA_tttjjjtttbb)
        .other          _Z21moe_wna16_gemm_kernelI13__nv_bfloat16Li4ELi2EEvPKT_PS1_PKjS3_S6_PKfPKiSA_SA_tttjjjtttbb,@"STO_CUDA_ENTRY STV_DEFAULT"
_Z21moe_wna16_gemm_kernelI13__nv_bfloat16Li4ELi2EEvPKT_PS1_PKjS3_S6_PKfPKiSA_SA_tttjjjtttbb:
.text._Z21moe_wna16_gemm_kernelI13__nv_bfloat16Li4ELi2EEvPKT_PS1_PKjS3_S6_PKfPKiSA_SA_tttjjjtttbb:
        /* <DEDUP_REMOVED lines=43> */
.L_x_234:
        /* <DEDUP_REMOVED lines=79> */
.L_x_233:
        /* <DEDUP_REMOVED lines=15> */
.L_x_232:
[----:B------:R-:W-:Y:S05]  /*0890*/  BSYNC.RECONVERGENT B0 ;  /* 0x0000000000007941 */ /* 0x000fea0003800200 */
.L_x_231:
[----:B------:R-:W-:-:S09]  /*08a0*/  UISETP.NE.AND UP0, UPT, UR5, UR8, UPT ;  /* 0x000000080500728c */ /* 0x000fd2000bf05270 */
[----:B------:R-:W-:Y:S05]  /*08b0*/  BRA.U UP0, `(.L_x_234) ;  /* 0xfffffff9007c7547 */ /* 0x000fea000b83ffff */
[----:B------:R-:W-:-:S05]  /*08c0*/  UMOV UR4, UR8 ;  /* 0x0000000800047c82 */ /* 0x000fca0008000000 */
.L_x_230:
        /* <DEDUP_REMOVED lines=41> */
.L_x_235:
[----:B------:R-:W-:-:S07]  /*0b60*/  MOV R0, 0xb80 ;  /* 0x00000b8000007802 */ /* 0x000fce0000000f00 */
[----:B0--3--:R-:W-:Y:S05]  /*0b70*/  CALL.REL.NOINC `($__internal_18_$__cuda_sm20_div_u64) ;  /* 0x0000002800a07944 */ /* 0x009fea0003c00000 */
[----:B------:R-:W-:Y:S01]  /*0b80*/  MOV R2, R4 ;  /* 0x0000000400027202 */ /* 0x000fe20000000f00 */
[----:B------:R-:W-:-:S07]  /*0b90*/  IMAD.MOV.U32 R3, RZ, RZ, R5 ;  /* 0x000000ffff037224 */ /* 0x000fce00078e0005 */
.L_x_236:
[----:B---3--:R-:W1:Y:S01]  /*0ba0*/  LDC.U16 R5, c[0x0][0x3ca] ;  /* 0x0000f280ff057b82 */ /* 0x008e620000000400 */
[----:B------:R-:W2:Y:S01]  /*0bb0*/  LDCU UR14, c[0x0][0x3d8] ;  /* 0x00007b00ff0e77ac */ /* 0x000ea20008000800 */
[----:B------:R-:W3:Y:S01]  /*0bc0*/  LDCU.S8 UR5, c[0x0][0x3e2] ;  /* 0x00007c40ff0577ac */ /* 0x000ee20008000200 */
[----:B------:R-:W4:Y:S01]  /*0bd0*/  LDCU UR15, c[0x0][0x3e0] ;  /* 0x00007c00ff0f77ac */ /* 0x000f220008000800 */
[----:B------:R-:W5:Y:S01]  /*0be0*/  LDCU.64 UR6, c[0x0][0x3a0] ;  /* 0x00007400ff0677ac */ /* 0x000f620008000a00 */
[----:B--2---:R-:W-:Y:S01]  /*0bf0*/  MOV R11, UR14 ;  /* 0x0000000e000b7c02 */ /* 0x004fe20008000f00 */
[----:B-1----:R-:W1:Y:S08]  /*0c00*/  I2F.U32.RP R4, R5 ;  /* 0x0000000500047306 */ /* 0x002e700000209000 */
[----:B-1----:R-:W1:Y:S02]  /*0c10*/  MUFU.RCP R4, R4 ;  /* 0x0000000400047308 */ /* 0x002e640000001000 */
[----:B-1----:R-:W-:-:S06]  /*0c20*/  IADD3 R6, PT, PT, R4, 0xffffffe, RZ ;  /* 0x0ffffffe04067810 */ /* 0x002fcc0007ffe0ff */
[----:B0-----:R0:W1:Y:S02]  /*0c30*/  F2I.FTZ.U32.TRUNC.NTZ R7, R6 ;  /* 0x0000000600077305 */ /* 0x001064000021f000 */
[----:B0-----:R-:W-:Y:S02]  /*0c40*/  IMAD.MOV.U32 R6, RZ, RZ, RZ ;  /* 0x000000ffff067224 */ /* 0x001fe400078e00ff */
[----:B-1----:R-:W-:-:S04]  /*0c50*/  IMAD.MOV R0, RZ, RZ, -R7 ;  /* 0x000000ffff007224 */ /* 0x002fc800078e0a07 */
[----:B------:R-:W-:Y:S02]  /*0c60*/  IMAD R9, R0, R5, RZ ;  /* 0x0000000500097224 */ /* 0x000fe400078e02ff */
[----:B------:R-:W-:Y:S02]  /*0c70*/  IMAD R0, R8, R11, UR11 ;  /* 0x0000000b08007e24 */ /* 0x000fe4000f8e020b */
[----:B------:R-:W-:Y:S01]  /*0c80*/  IMAD.HI.U32 R7, R7, R9, R6 ;  /* 0x0000000907077227 */ /* 0x000fe200078e0006 */
[----:B------:R-:W0:Y:S01]  /*0c90*/  LDC.64 R10, c[0x0][0x398] ;  /* 0x0000e600ff0a7b82 */ /* 0x000e220000000a00 */
[----:B------:R-:W-:-:S04]  /*0ca0*/  LOP3.LUT R6, RZ, R5, RZ, 0x33, !PT ;  /* 0x00000005ff067212 */ /* 0x000fc800078e33ff */
        /* <DEDUP_REMOVED lines=13> */
[----:B------:R-:W-:-:S05]  /*0d80*/  IMAD.WIDE.U32 R10, R9, 0x4, R10 ;  /* 0x00000004090a7825 */ /* 0x000fca00078e000a */
[----:B------:R-:W2:Y:S01]  /*0d90*/  LDG.E.CONSTANT R4, desc[UR16][R10.64] ;  /* 0x000000100a047981 */ /* 0x000ea2000c1e9900 */
[----:B---3--:R-:W-:Y:S01]  /*0da0*/  ISETP.NE.AND P1, PT, RZ, UR5, PT ;  /* 0x00000005ff007c0c */ /* 0x008fe2000bf25270 */
        /* <DEDUP_REMOVED lines=9> */
[----:B--2---:R1:W-:Y:S01]  /*0e40*/  STL [R1+0x110], R4 ;  /* 0x0001100401007387 */ /* 0x0043e20000100800 */
[----:B0-----:R-:W-:Y:S07]  /*0e50*/  @!P1 BRA `(.L_x_237) ;  /* 0x0000000000a89947 */ /* 0x001fee0003800000 */
[-C--:B------:R-:W-:Y:S01]  /*0e60*/  IABS R12, R5.reuse ;  /* 0x00000005000c7213 */ /* 0x080fe20000000000 */
[----:B------:R-:W-:Y:S01]  /*0e70*/  IMAD.HI.U32 R7, R7, UR14, RZ ;  /* 0x0000000e07077c27 */ /* 0x000fe2000f8e00ff */
[----:B------:R-:W-:Y:S02]  /*0e80*/  IABS R14, UR11 ;  /* 0x0000000b000e7c13 */ /* 0x000fe40008000000 */
[----:B-1----:R-:W0:Y:S01]  /*0e90*/  I2F.RP R4, R12 ;  /* 0x0000000c00047306 */ /* 0x002e220000209400 */
[----:B------:R-:W-:-:S07]  /*0ea0*/  IABS R13, R5 ;  /* 0x00000005000d7213 */ /* 0x000fce0000000000 */
[----:B0-----:R-:W0:Y:S02]  /*0eb0*/  MUFU.RCP R4, R4 ;  /* 0x0000000400047308 */ /* 0x001e240000001000 */
[----:B0-----:R-:W-:Y:S02]  /*0ec0*/  IADD3 R10, PT, PT, R4, 0xffffffe, RZ ;  /* 0x0ffffffe040a7810 */ /* 0x001fe40007ffe0ff */
[----:B------:R-:W-:-:S04]  /*0ed0*/  IADD3 R4, PT, PT, RZ, -R7, RZ ;  /* 0x80000007ff047210 */ /* 0x000fc80007ffe0ff */
[----:B------:R0:W1:Y:S01]  /*0ee0*/  F2I.FTZ.U32.TRUNC.NTZ R11, R10 ;  /* 0x0000000a000b7305 */ /* 0x000062000021f000 */
[----:B------:R-:W-:-:S05]  /*0ef0*/  IMAD R4, R5, R4, UR14 ;  /* 0x0000000e05047e24 */ /* 0x000fca000f8e0204 */
[----:B------:R-:W-:Y:S01]  /*0f00*/  ISETP.GE.U32.AND P4, PT, R4, R5, PT ;  /* 0x000000050400720c */ /* 0x000fe20003f86070 */
[----:B0-----:R-:W-:Y:S02]  /*0f10*/  HFMA2 R10, -RZ, RZ, 0, 0 ;  /* 0x00000000ff0a7431 */ /* 0x001fe400000001ff */
[----:B-1----:R-:W-:-:S04]  /*0f20*/  IMAD.MOV R9, RZ, RZ, -R11 ;  /* 0x000000ffff097224 */ /* 0x002fc800078e0a0b */
[----:B------:R-:W-:-:S06]  /*0f30*/  IMAD R9, R9, R12, RZ ;  /* 0x0000000c09097224 */ /* 0x000fcc00078e02ff */
[----:B------:R-:W-:Y:S01]  /*0f40*/  @P4 IADD3 R4, PT, PT, R4, -R5, RZ ;  /* 0x8000000504044210 */ /* 0x000fe20007ffe0ff */
[----:B------:R-:W-:Y:S02]  /*0f50*/  @P4 VIADD R7, R7, 0x1 ;  /* 0x0000000107074836 */ /* 0x000fe40000000000 */
[----:B------:R-:W-:-:S04]  /*0f60*/  IMAD.HI.U32 R11, R11, R9, R10 ;  /* 0x000000090b0b7227 */ /* 0x000fc800078e000a */
[----:B------:R-:W-:Y:S02]  /*0f70*/  IMAD.MOV R9, RZ, RZ, -R13 ;  /* 0x000000ffff097224 */ /* 0x000fe400078e0a0d */
[----:B------:R-:W-:-:S04]  /*0f80*/  IMAD.HI.U32 R11, R11, R14, RZ ;  /* 0x0000000e0b0b7227 */ /* 0x000fc800078e00ff */
[----:B------:R-:W-:-:S05]  /*0f90*/  IMAD R9, R11, R9, R14 ;  /* 0x000000090b097224 */ /* 0x000fca00078e020e */
[----:B------:R-:W-:-:S13]  /*0fa0*/  ISETP.GT.U32.AND P2, PT, R12, R9, PT ;  /* 0x000000090c00720c */ /* 0x000fda0003f44070 */
[----:B------:R-:W-:Y:S02]  /*0fb0*/  @!P2 IMAD.IADD R9, R9, 0x1, -R12 ;  /* 0x000000010909a824 */ /* 0x000fe400078e0a0c */
[----:B------:R-:W-:Y:S01]  /*0fc0*/  @!P2 VIADD R11, R11, 0x1 ;  /* 0x000000010b0ba836 */ /* 0x000fe20000000000 */
[----:B------:R-:W-:Y:S02]  /*0fd0*/  ISETP.GE.U32.AND P2, PT, R4, R5, PT ;  /* 0x000000050400720c */ /* 0x000fe40003f46070 */
[----:B------:R-:W-:Y:S02]  /*0fe0*/  ISETP.GE.U32.AND P5, PT, R9, R12, PT ;  /* 0x0000000c0900720c */ /* 0x000fe40003fa6070 */
[----:B------:R-:W-:Y:S02]  /*0ff0*/  LOP3.LUT R9, R5, UR11, RZ, 0x3c, !PT ;  /* 0x0000000b05097c12 */ /* 0x000fe4000f8e3cff */
[----:B------:R-:W-:Y:S02]  /*1000*/  LEA.HI R4, R8, R8, RZ, 0x1 ;  /* 0x0000000808047211 */ /* 0x000fe400078f08ff */
[----:B------:R-:W-:-:S02]  /*1010*/  ISETP.GE.AND P3, PT, R9, RZ, PT ;  /* 0x000000ff0900720c */ /* 0x000fc40003f66270 */
[----:B------:R-:W-:-:S03]  /*1020*/  SHF.R.S32.HI R4, RZ, 0x1, R4 ;  /* 0x00000001ff047819 */ /* 0x000fc60000011404 */
[----:B------:R-:W-:Y:S02]  /*1030*/  @P2 VIADD R7, R7, 0x1 ;  /* 0x0000000107072836 */ /* 0x000fe40000000000 */
[----:B------:R-:W-:Y:S02]  /*1040*/  @P5 IADD3 R11, PT, PT, R11, 0x1, RZ ;  /* 0x000000010b0b5810 */ /* 0x000fe40007ffe0ff */
[----:B------:R-:W-:-:S04]  /*1050*/  ISETP.NE.AND P5, PT, R5, RZ, PT ;  /* 0x000000ff0500720c */ /* 0x000fc80003fa5270 */
[----:B------:R-:W-:-:S04]  /*1060*/  @!P3 IADD3 R11, PT, PT, RZ, -R11, RZ ;  /* 0x8000000bff0bb210 */ /* 0x000fc80007ffe0ff */
        /* <DEDUP_REMOVED lines=9> */
.L_x_237:
        /* <DEDUP_REMOVED lines=8> */
.L_x_247:
        /* <DEDUP_REMOVED lines=12> */
[----:B-1----:R-:W-:-:S04]  /*1240*/  SHF.R.S32.HI R4, RZ, 0x1f, R3 ;  /* 0x0000001fff047819 */ /* 0x002fc80000011403 */
        /* <DEDUP_REMOVED lines=9> */
.L_x_239:
[----:B0-----:R-:W-:-:S07]  /*12e0*/  MOV R6, 0x1300 ;  /* 0x0000130000067802 */ /* 0x001fce0000000f00 */
[----:B-1----:R-:W-:Y:S05]  /*12f0*/  CALL.REL.NOINC `($__internal_19_$__cuda_sm20_rem_u16) ;  /* 0x0000002400cc7944 */ /* 0x002fea0003c00000 */
[----:B------:R-:W-:-:S04]  /*1300*/  UPRMT UR18, UR18, 0x9910, URZ ;  /* 0x0000991012127896 */ /* 0x000fc800080000ff */
[----:B------:R-:W-:-:S09]  /*1310*/  UISETP.NE.AND UP0, UPT, UR18, URZ, UPT ;  /* 0x000000ff1200728c */ /* 0x000fd2000bf05270 */
[----:B------:R-:W-:Y:S05]  /*1320*/  BRA.U UP0, `(.L_x_240) ;  /* 0x00000001004c7547 */ /* 0x000fea000b800000 */
[----:B------:R-:W0:Y:S01]  /*1330*/  LDCU.S8 UR18, c[0x0][0x3e2] ;  /* 0x00007c40ff1277ac */ /* 0x000e220008000200 */
[----:B------:R-:W-:Y:S02]  /*1340*/  MOV R4, 0x1380 ;  /* 0x0000138000047802 */ /* 0x000fe40000000f00 */
[----:B0-----:R-:W-:Y:S01]  /*1350*/  ISETP.NE.AND P1, PT, RZ, UR18, PT ;  /* 0x00000012ff007c0c */ /* 0x001fe2000bf25270 */
[----:B------:R-:W-:-:S12]  /*1360*/  ULOP3.LUT UR18, UR5, 0xffff, URZ, 0xc0, !UPT ;  /* 0x0000ffff05127892 */ /* 0x000fd8000f8ec0ff */
[----:B------:R-:W-:Y:S05]  /*1370*/  CALL.REL.NOINC `($__internal_17_$__cuda_sm20_div_u16) ;  /* 0x0000002000547944 */ /* 0x000fea0003c00000 */
        /* <DEDUP_REMOVED lines=14> */
.L_x_240:
        /* <DEDUP_REMOVED lines=35> */
.L_x_244:
        /* <DEDUP_REMOVED lines=68> */
.L_x_243:
        /* <DEDUP_REMOVED lines=68> */
.L_x_242:
        /* <DEDUP_REMOVED lines=22> */
.L_x_246:
        /* <DEDUP_REMOVED lines=73> */
.L_x_245:
        /* <DEDUP_REMOVED lines=73> */
.L_x_241:
[----:B------:R-:W0:Y:S01]  /*2990*/  LDCU UR15, c[0x0][0x3e0] ;  /* 0x00007c00ff0f77ac */ /* 0x000e220008000800 */
[----:B------:R-:W-:Y:S02]  /*29a0*/  UIADD3 UR5, UPT, UPT, UR5, 0x1, URZ ;  /* 0x0000000105057890 */ /* 0x000fe4000fffe0ff */
[----:B0-----:R-:W-:-:S04]  /*29b0*/  ULOP3.LUT UR15, UR15, 0xffff, URZ, 0xc0, !UPT ;  /* 0x0000ffff0f0f7892 */ /* 0x001fc8000f8ec0ff */
[----:B------:R-:W-:-:S04]  /*29c0*/  USHF.R.U32.HI UR6, URZ, 0x3, UR15 ;  /* 0x00000003ff067899 */ /* 0x000fc8000801160f */
[----:B------:R-:W-:-:S09]  /*29d0*/  UISETP.NE.AND UP0, UPT, UR5, UR6, UPT ;  /* 0x000000060500728c */ /* 0x000fd2000bf05270 */
[----:B------:R-:W-:Y:S05]  /*29e0*/  BRA.U UP0, `(.L_x_247) ;  /* 0xffffffe500e47547 */ /* 0x000fea000b83ffff */
.L_x_238:
        /* <DEDUP_REMOVED lines=15> */
.L_x_257:
        /* <DEDUP_REMOVED lines=12> */
[----:B----4-:R-:W-:-:S03]  /*2ba0*/  IMAD.WIDE.U32 R10, R11, 0x2, R6 ;  /* 0x000000020b0a7825 */ /* 0x010fc600078e0006 */
        /* <DEDUP_REMOVED lines=14> */
.L_x_250:
[----:B-----5:R-:W-:-:S05]  /*2c90*/  HADD2.BF16_V2 R14, R17, R16.H0_H0 ;  /* 0x20000010110e7230 */ /* 0x020fca0000200000 */
[----:B------:R-:W-:-:S05]  /*2ca0*/  PRMT R9, R17, R18, R14 ;  /* 0x0000001211097216 */ /* 0x000fca000000000e */
[----:B------:R-:W2:Y:S02]  /*2cb0*/  ATOM.E.CAS.STRONG.GPU PT, R14, [R12], R17, R9 ;  /* 0x000000110c0e738b */ /* 0x000ea400001ee109 */
[----:B--2---:R-:W-:Y:S02]  /*2cc0*/  ISETP.NE.U32.AND P1, PT, R14, R17, PT ;  /* 0x000000110e00720c */ /* 0x004fe40003f25070 */
[----:B------:R-:W-:-:S11]  /*2cd0*/  MOV R17, R14 ;  /* 0x0000000e00117202 */ /* 0x000fd60000000f00 */
[----:B------:R-:W-:Y:S05]  /*2ce0*/  @P1 BRA `(.L_x_250) ;  /* 0xfffffffc00e81947 */ /* 0x000fea000383ffff */
[----:B------:R-:W-:Y:S05]  /*2cf0*/  BSYNC.RECONVERGENT B0 ;  /* 0x0000000000007941 */ /* 0x000fea0003800200 */
.L_x_249:
        /* <DEDUP_REMOVED lines=18> */
.L_x_252:
[----:B-----5:R-:W-:-:S05]  /*2e20*/  HADD2.BF16_V2 R14, R15, R16.H0_H0 ;  /* 0x200000100f0e7230 */ /* 0x020fca0000200000 */
[----:B0-----:R-:W-:-:S05]  /*2e30*/  PRMT R9, R15, R17, R14 ;  /* 0x000000110f097216 */ /* 0x001fca000000000e */
[----:B------:R-:W2:Y:S02]  /*2e40*/  ATOM.E.CAS.STRONG.GPU PT, R14, [R12], R15, R9 ;  /* 0x0000000f0c0e738b */ /* 0x000ea400001ee109 */
[----:B--2---:R-:W-:Y:S02]  /*2e50*/  ISETP.NE.U32.AND P1, PT, R14, R15, PT ;  /* 0x0000000f0e00720c */ /* 0x004fe40003f25070 */
[----:B------:R-:W-:-:S11]  /*2e60*/  MOV R15, R14 ;  /* 0x0000000e000f7202 */ /* 0x000fd60000000f00 */
[----:B------:R-:W-:Y:S05]  /*2e70*/  @P1 BRA `(.L_x_252) ;  /* 0xfffffffc00e81947 */ /* 0x000fea000383ffff */
[----:B------:R-:W-:Y:S05]  /*2e80*/  BSYNC.RECONVERGENT B0 ;  /* 0x0000000000007941 */ /* 0x000fea0003800200 */
.L_x_251:
        /* <DEDUP_REMOVED lines=19> */
.L_x_254:
[----:B-----5:R-:W-:-:S05]  /*2fc0*/  HADD2.BF16_V2 R14, R15, R16.H0_H0 ;  /* 0x200000100f0e7230 */ /* 0x020fca0000200000 */
[----:B0-----:R-:W-:-:S05]  /*2fd0*/  PRMT R9, R15, R17, R14 ;  /* 0x000000110f097216 */ /* 0x001fca000000000e */
[----:B------:R-:W2:Y:S02]  /*2fe0*/  ATOM.E.CAS.STRONG.GPU PT, R14, [R12], R15, R9 ;  /* 0x0000000f0c0e738b */ /* 0x000ea400001ee109 */
[----:B--2---:R-:W-:Y:S02]  /*2ff0*/  ISETP.NE.U32.AND P1, PT, R14, R15, PT ;  /* 0x0000000f0e00720c */ /* 0x004fe40003f25070 */
[----:B------:R-:W-:-:S11]  /*3000*/  MOV R15, R14 ;  /* 0x0000000e000f7202 */ /* 0x000fd60000000f00 */
[----:B------:R-:W-:Y:S05]  /*3010*/  @P1 BRA `(.L_x_254) ;  /* 0xfffffffc00e81947 */ /* 0x000fea000383ffff */
[----:B------:R-:W-:Y:S05]  /*3020*/  BSYNC.RECONVERGENT B0 ;  /* 0x0000000000007941 */ /* 0x000fea0003800200 */
.L_x_253:
        /* <DEDUP_REMOVED lines=19> */
.L_x_256:
[----:B-----5:R-:W-:-:S05]  /*3160*/  HADD2.BF16_V2 R10, R11, R12.H0_H0 ;  /* 0x2000000c0b0a7230 */ /* 0x020fca0000200000 */
[----:B------:R-:W-:-:S05]  /*3170*/  PRMT R3, R11, R13, R10 ;  /* 0x0000000d0b037216 */ /* 0x000fca000000000a */
[----:B------:R-:W2:Y:S02]  /*3180*/  ATOM.E.CAS.STRONG.GPU PT, R10, [R4], R11, R3 ;  /* 0x0000000b040a738b */ /* 0x000ea400001ee103 */
[----:B--2---:R-:W-:Y:S02]  /*3190*/  ISETP.NE.U32.AND P1, PT, R10, R11, PT ;  /* 0x0000000b0a00720c */ /* 0x004fe40003f25070 */
[----:B------:R-:W-:-:S11]  /*31a0*/  MOV R11, R10 ;  /* 0x0000000a000b7202 */ /* 0x000fd60000000f00 */
[----:B------:R-:W-:Y:S05]  /*31b0*/  @P1 BRA `(.L_x_256) ;  /* 0xfffffffc00e81947 */ /* 0x000fea000383ffff */
[----:B------:R-:W-:Y:S05]  /*31c0*/  BSYNC.RECONVERGENT B0 ;  /* 0x0000000000007941 */ /* 0x000fea0003800200 */
.L_x_255:
[----:B------:R-:W-:Y:S01]  /*31d0*/  UIADD3 UR6, UPT, UPT, UR6, 0x4, URZ ;  /* 0x0000000406067890 */ /* 0x000fe2000fffe0ff */
[----:B0-----:R-:W-:Y:S01]  /*31e0*/  IADD3 R0, PT, PT, R0, 0x10, RZ ;  /* 0x0000001000007810 */ /* 0x001fe20007ffe0ff */
[----:B------:R-:W-:Y:S02]  /*31f0*/  VIADD R2, R2, 0x4 ;  /* 0x0000000402027836 */ /* 0x000fe40000000000 */
[----:B------:R-:W-:-:S09]  /*3200*/  UISETP.NE.AND UP0, UPT, UR6, URZ, UPT ;  /* 0x000000ff0600728c */ /* 0x000fd2000bf05270 */
[----:B------:R-:W-:Y:S05]  /*3210*/  BRA.U UP0, `(.L_x_257) ;  /* 0xfffffff900307547 */ /* 0x000fea000b83ffff */
.L_x_248:
        /* <DEDUP_REMOVED lines=8> */
.L_x_260:
        /* <DEDUP_REMOVED lines=22> */
.L_x_259:
[----:B0----5:R-:W-:-:S05]  /*3400*/  HADD2.BF16_V2 R0, R3, R2.H0_H0 ;  /* 0x2000000203007230 */ /* 0x021fca0000200000 */
[----:B------:R-:W-:-:S05]  /*3410*/  PRMT R5, R3, R4, R0 ;  /* 0x0000000403057216 */ /* 0x000fca0000000000 */
[----:B------:R-:W2:Y:S02]  /*3420*/  ATOM.E.CAS.STRONG.GPU PT, R0, [R10], R3, R5 ;  /* 0x000000030a00738b */ /* 0x000ea400001ee105 */
[----:B--2---:R-:W-:Y:S02]  /*3430*/  ISETP.NE.U32.AND P0, PT, R0, R3, PT ;  /* 0x000000030000720c */ /* 0x004fe40003f05070 */
[----:B------:R-:W-:-:S11]  /*3440*/  MOV R3, R0 ;  /* 0x0000000000037202 */ /* 0x000fd60000000f00 */
[----:B------:R-:W-:Y:S05]  /*3450*/  @P0 BRA `(.L_x_259) ;  /* 0xfffffffc00e80947 */ /* 0x000fea000383ffff */
[----:B------:R-:W-:Y:S05]  /*3460*/  BSYNC.RECONVERGENT B0 ;  /* 0x0000000000007941 */ /* 0x000fea0003800200 */
.L_x_258:
[----:B------:R-:W-:Y:S01]  /*3470*/  UIADD3 UR4, UPT, UPT, UR4, 0x1, URZ ;  /* 0x0000000104047890 */ /* 0x000fe2000fffe0ff */
[----:B------:R-:W-:Y:S01]  /*3480*/  IADD3 R9, PT, PT, R9, 0x1, RZ ;  /* 0x0000000109097810 */ /* 0x000fe20007ffe0ff */
[----:B------:R-:W-:Y:S02]  /*3490*/  UIADD3 UR7, UPT, UPT, UR7, 0x4, URZ ;  /* 0x0000000407077890 */ /* 0x000fe4000fffe0ff */
[----:B------:R-:W-:-:S09]  /*34a0*/  UISETP.NE.AND UP0, UPT, UR4, URZ, UPT ;  /* 0x000000ff0400728c */ /* 0x000fd2000bf05270 */
[----:B------:R-:W-:Y:S05]  /*34b0*/  BRA.U UP0, `(.L_x_260) ;  /* 0xfffffffd00787547 */ /* 0x000fea000b83ffff */
[----:B------:R-:W-:Y:S05]  /*34c0*/  EXIT ;  /* 0x000000000000794d */ /* 0x000fea0003800000 */
        .weak           $__internal_17_$__cuda_sm20_div_u16
        .type           $__internal_17_$__cuda_sm20_div_u16,@function
        .size           $__internal_17_$__cuda_sm20_div_u16,($__internal_18_$__cuda_sm20_div_u64 - $__internal_17_$__cuda_sm20_div_u16)
$__internal_17_$__cuda_sm20_div_u16:
        /* <DEDUP_REMOVED lines=18> */
[----:B------:R-:W-:Y:S06]  /*35f0*/  RET.REL.NODEC R4 `(_Z21moe_wna16_gemm_kernelI13__nv_bfloat16Li4ELi2EEvPKT_PS1_PKjS3_S6_PKfPKiSA_SA_tttjjjtttbb) ;  /* 0xffffffc804807950 */ /* 0x000fec0003c3ffff */
        .weak           $__internal_18_$__cuda_sm20_div_u64
        .type           $__internal_18_$__cuda_sm20_div_u64,@function
        .size           $__internal_18_$__cuda_sm20_div_u64,($__internal_19_$__cuda_sm20_rem_u16 - $__internal_18_$__cuda_sm20_div_u64)
$__internal_18_$__cuda_sm20_div_u64:
        /* <DEDUP_REMOVED lines=66> */
[----:B------:R-:W-:Y:S06]  /*3a20*/  RET.REL.NODEC R2 `(_Z21moe_wna16_gemm_kernelI13__nv_bfloat16Li4ELi2EEvPKT_PS1_PKjS3_S6_PKfPKiSA_SA_tttjjjtttbb) ;  /* 0xffffffc402747950 */ /* 0x000fec0003c3ffff */
        .weak           $__internal_19_$__cuda_sm20_rem_u16
        .type           $__internal_19_$__cuda_sm20_rem_u16,@function
        .size           $__internal_19_$__cuda_sm20_rem_u16,(.L_x_566 - $__internal_19_$__cuda_sm20_rem_u16)
$__internal_19_$__cuda_sm20_rem_u16:
        /* <DEDUP_REMOVED lines=21> */
[----:B------:R-:W-:Y:S05]  /*3b80*/  RET.REL.NODEC R4 `(_Z21moe_wna16_gemm_kernelI13__nv_bfloat16Li4ELi2EEvPKT_PS1_PKjS3_S6_PKfPKiSA_SA_tttjjjtttbb) ;  /* 0xffffffc4041c7950 */ /* 0x000fea0003c3ffff */
.L_x_261:
        /* <DEDUP_REMOVED lines=15> */
.L_x_566:


//--------------------- .text._Z21moe_wna16_gemm_kernelI13__nv_bfloat16Li4ELi1EEvPKT_PS1_PKjS3_S6_PKfPKiSA_SA_tttjjjtttbb --------------------------
	.section	.text._Z21moe_wna16_gemm_kernelI13__nv_bfloat16Li4ELi1EEvPKT_PS1_PKjS3_S6_PKfPKiSA_SA_tttjjjtttbb,"ax",@progbits
	.align	128
        .global         _Z21moe_wna16_gemm_kernelI13__nv_bfloat16Li4ELi1EEvPKT_PS1_PKjS3_S6_PKfPKiSA_SA_tttjjjtttbb
        .type           _Z21moe_wna16_gemm_kernelI13__nv_bfloat16Li4ELi1EEvPKT_PS1_PKjS3_S6_PKfPKiSA_SA_tttjjjtttbb,@function
        .size           _Z21moe_wna16_gemm_kernelI13__nv_bfloat16Li4ELi1EEvPKT_PS1_PKjS3_S6_PKfPKiSA_SA_tttjjjtttbb,(.L_x_568 - _Z21moe_wna16_gemm_kernelI13__nv_bfloat16Li4ELi1EEvPKT_PS1_PKjS3_S6_PKfPKiSA_SA_tttjjjtttbb)
        .other          _Z21moe_wna16_gemm_kernelI13__nv_bfloat16Li4ELi1EEvPKT_PS1_PKjS3_S6_PKfPKiSA_SA_tttjjjtttbb,@"STO_CUDA_ENTRY STV_DEFAULT"
_Z21moe_wna16_gemm_kernelI13__nv_bfloat16Li4ELi1EEvPKT_PS1_PKjS3_S6_PKfPKiSA_SA_tttjjjtttbb:
.text._Z21moe_wna16_gemm_kernelI13__nv_bfloat16Li4ELi1EEvPKT_PS1_PKjS3_S6_PKfPKiSA_SA_tttjjjtttbb:
        /* <DEDUP_REMOVED lines=37> */
[----:B------:R-:W-:Y:S01]  /*0250*/  IMAD.U32 R8, RZ, RZ, UR4 ;  /* 0x00000004ff087e24 */ /* 0x000fe2000f8e00ff */
[----:B------:R-:W-:-:S04]  /*0260*/  ULOP3.LUT UR4, UR4, UR13, URZ, 0x3c, !UPT ;  /* 0x0000000d04047292 */ /* 0x000fc8000f8e3cff */
[----:B------:R-:W-:Y:S02]  /*0270*/  IABS R8, R8 ;  /* 0x0000000800087213 */ /* 0x000fe40000000000 */
[----:B------:R-:W-:Y:S02]  /*0280*/  ISETP.LE.AND P2, PT, RZ, UR4, PT ;  /* 0x00000004ff007c0c */ /* 0x000fe4000bf43270 */
[-C--:B0-----:R-:W-:Y:S02]  /*0290*/  IABS R9, R6.reuse ;  /* 0x0000000600097213 */ /* 0x081fe40000000000 */
[----:B------:R-:W-:Y:S02]  /*02a0*/  IABS R6, R6 ;  /* 0x0000000600067213 */ /* 0x000fe40000000000 */
[----:B------:R-:W0:Y:S08]  /*02b0*/  I2F.RP R5, R9 ;  /* 0x0000000900057306 */ /* 0x000e300000209400 */
[----:B0-----:R-:W0:Y:S02]  /*02c0*/  MUFU.RCP R5, R5 ;  /* 0x0000000500057308 */ /* 0x001e240000001000 */
[----:B0-----:R-:W-:Y:S01]  /*02d0*/  VIADD R2, R5, 0xffffffe ;  /* 0x0ffffffe05027836 */ /* 0x001fe20000000000 */
[----:B------:R-:W-:-:S05]  /*02e0*/  IADD3 R5, PT, PT, RZ, -R6, RZ ;  /* 0x80000006ff057210 */ /* 0x000fca0007ffe0ff */
[----:B------:R0:W1:Y:S02]  /*02f0*/  F2I.FTZ.U32.TRUNC.NTZ R3, R2 ;  /* 0x0000000200037305 */ /* 0x000064000021f000 */
[----:B0-----:R-:W-:Y:S01]  /*0300*/  IMAD.MOV.U32 R2, RZ, RZ, RZ ;  /* 0x000000ffff027224 */ /* 0x001fe200078e00ff */
[----:B-1----:R-:W-:-:S05]  /*0310*/  IADD3 R10, PT, PT, RZ, -R3, RZ ;  /* 0x80000003ff0a7210 */ /* 0x002fca0007ffe0ff */
[----:B------:R-:W-:-:S04]  /*0320*/  IMAD R7, R10, R9, RZ ;  /* 0x000000090a077224 */ /* 0x000fc800078e02ff */
[----:B------:R-:W-:Y:S01]  /*0330*/  IMAD.HI.U32 R3, R3, R7, R2 ;  /* 0x0000000703037227 */ /* 0x000fe200078e0002 */
[----:B------:R-:W-:Y:S02]  /*0340*/  MOV R2, R8 ;  /* 0x0000000800027202 */ /* 0x000fe40000000f00 */
[----:B------:R-:W0:Y:S03]  /*0350*/  LDC R8, c[0x0][0x3cc] ;  /* 0x0000f300ff087b82 */ /* 0x000e260000000800 */
[----:B------:R-:W-:Y:S01]  /*0360*/  IMAD.HI.U32 R7, R3, R2, RZ ;  /* 0x0000000203077227 */ /* 0x000fe200078e00ff */
[----:B------:R-:W-:-:S03]  /*0370*/  SHF.L.U32 R3, R4, 0x2, RZ ;  /* 0x0000000204037819 */ /* 0x000fc600000006ff */
[----:B------:R-:W-:-:S05]  /*0380*/  IMAD R2, R7, R5, R2 ;  /* 0x0000000507027224 */ /* 0x000fca00078e0202 */
[----:B------:R-:W-:-:S13]  /*0390*/  ISETP.GT.U32.AND P1, PT, R9, R2, PT ;  /* 0x000000020900720c */ /* 0x000fda0003f24070 */
[----:B------:R-:W-:Y:S01]  /*03a0*/  @!P1 IMAD.IADD R2, R2, 0x1, -R9 ;  /* 0x0000000102029824 */ /* 0x000fe200078e0a09 */
[----:B------:R-:W-:Y:S02]  /*03b0*/  @!P1 IADD3 R7, PT, PT, R7, 0x1, RZ ;  /* 0x0000000107079810 */ /* 0x000fe40007ffe0ff */
[----:B------:R-:W-:Y:S02]  /*03c0*/  ISETP.NE.AND P1, PT, RZ, UR13, PT ;  /* 0x0000000dff007c0c */ /* 0x000fe4000bf25270 */
[----:B------:R-:W-:Y:S02]  /*03d0*/  ISETP.GE.U32.AND P0, PT, R2, R9, PT ;  /* 0x000000090200720c */ /* 0x000fe40003f06070 */
[----:B------:R-:W-:-:S04]  /*03e0*/  SHF.R.U32.HI R2, RZ, 0x1, R4 ;  /* 0x00000001ff027819 */ /* 0x000fc80000011604 */
[----:B------:R-:W-:-:S04]  /*03f0*/  LOP3.LUT R5, R2, 0x3, RZ, 0xc0, !PT ;  /* 0x0000000302057812 */ /* 0x000fc800078ec0ff */
[----:B------:R-:W-:-:S03]  /*0400*/  LOP3.LUT R6, R5, 0x3f8, R4, 0xf8, !PT ;  /* 0x000003f805067812 */ /* 0x000fc600078ef804 */
[----:B------:R-:W-:Y:S01]  /*0410*/  @P0 VIADD R7, R7, 0x1 ;  /* 0x0000000107070836 */ /* 0x000fe20000000000 */
[----:B------:R-:W-:Y:S02]  /*0420*/  LOP3.LUT R5, R6, 0x4, R3, 0xf8, !PT ;  /* 0x0000000406057812 */ /* 0x000fe400078ef803 */
[----:B0-----:R-:W-:Y:S01]  /*0430*/  LOP3.LUT R3, R8, 0xffff, RZ, 0xc0, !PT ;  /* 0x0000ffff08037812 */ /* 0x001fe200078ec0ff */
[----:B------:R-:W-:Y:S02]  /*0440*/  IMAD.MOV.U32 R2, RZ, RZ, R7 ;  /* 0x000000ffff027224 */ /* 0x000fe400078e0007 */
[----:B------:R-:W-:-:S03]  /*0450*/  VIADD R5, R5, UR11 ;  /* 0x0000000b05057c36 */ /* 0x000fc60008000000 */
[----:B------:R-:W-:Y:S02]  /*0460*/  @!P2 IADD3 R2, PT, PT, RZ, -R2, RZ ;  /* 0x80000002ff02a210 */ /* 0x000fe40007ffe0ff */
[----:B------:R-:W-:-:S07]  /*0470*/  @!P1 LOP3.LUT R2, RZ, UR13, RZ, 0x33, !PT ;  /* 0x0000000dff029c12 */ /* 0x000fce000f8e33ff */
.L_x_266:
[----:B0-----:R-:W0:Y:S01]  /*0480*/  LDCU.64 UR6, c[0x0][0x3b0] ;  /* 0x00007600ff0677ac */ /* 0x001e220008000a00 */
[----:B------:R-:W-:-:S04]  /*0490*/  UIADD3 UR4, UPT, UPT, UR20, UR5, URZ ;  /* 0x0000000514047290 */ /* 0x000fc8000fffe0ff */
[----:B0-----:R-:W-:Y:S01]  /*04a0*/  UIMAD.WIDE UR6, UR4, 0x4, UR6 ;  /* 0x00000004040678a5 */ /* 0x001fe2000f8e0206 */
[----:B------:R-:W-:-:S06]  /*04b0*/  IABS R12, R3 ;  /* 0x00000003000c7213 */ /* 0x000fcc0000000000 */
[----:B------:R-:W0:Y:S01]  /*04c0*/  LDCU UR4, c[0x0][0x3d0] ;  /* 0x00007a00ff0477ac */ /* 0x000e220008000800 */
[----:B---3--:R-:W-:Y:S01]  /*04d0*/  MOV R6, UR6 ;  /* 0x0000000600067c02 */ /* 0x008fe20008000f00 */
[----:B------:R-:W-:-:S05]  /*04e0*/  IMAD.U32 R7, RZ, RZ, UR7 ;  /* 0x00000007ff077e24 */ /* 0x000fca000f8e00ff */
[----:B------:R1:W2:Y:S01]  /*04f0*/  LDG.E.CONSTANT R6, desc[UR18][R6.64] ;  /* 0x0000001206067981 */ /* 0x0002a2000c1e9900 */
[----:B------:R-:W3:Y:S01]  /*0500*/  I2F.RP R10, R12 ;  /* 0x0000000c000a7306 */ /* 0x000ee20000209400 */
[----:B------:R-:W-:-:S04]  /*0510*/  IABS R13, R3 ;  /* 0x00000003000d7213 */ /* 0x000fc80000000000 */
[----:B-1----:R-:W-:-:S03]  /*0520*/  IADD3 R7, PT, PT, RZ, -R13, RZ ;  /* 0x8000000dff077210 */ /* 0x002fc60007ffe0ff */
[----:B---3--:R-:W1:Y:S02]  /*0530*/  MUFU.RCP R10, R10 ;  /* 0x0000000a000a7308 */ /* 0x008e640000001000 */
[----:B-1----:R-:W-:-:S06]  /*0540*/  IADD3 R8, PT, PT, R10, 0xffffffe, RZ ;  /* 0x0ffffffe0a087810 */ /* 0x002fcc0007ffe0ff */
        /* <DEDUP_REMOVED lines=36> */
.L_x_265:
        /* <DEDUP_REMOVED lines=15> */
.L_x_264:
[----:B------:R-:W-:Y:S05]  /*0880*/  BSYNC.RECONVERGENT B0 ;  /* 0x0000000000007941 */ /* 0x000fea0003800200 */
.L_x_263:
[----:B------:R-:W-:-:S09]  /*0890*/  UISETP.NE.AND UP0, UPT, UR5, UR8, UPT ;  /* 0x000000080500728c */ /* 0x000fd2000bf05270 */
[----:B------:R-:W-:Y:S05]  /*08a0*/  BRA.U UP0, `(.L_x_266) ;  /* 0xfffffff900f47547 */ /* 0x000fea000b83ffff */
[----:B------:R-:W-:-:S05]  /*08b0*/  UMOV UR4, UR8 ;  /* 0x0000000800047c82 */ /* 0x000fca0008000000 */
.L_x_262:
        /* <DEDUP_REMOVED lines=9> */
[----:B------:R-:W2:Y:S01]  /*0950*/  LDCU.U16 UR6, c[0x0][0x3ca] ;  /* 0x00007940ff0677ac */ /* 0x000ea20008000400 */
[----:B-1----:R-:W-:-:S04]  /*0960*/  UIMAD.WIDE.U32 UR8, UR9, UR8, URZ ;  /* 0x00000008090872a5 */ /* 0x002fc8000f8e00ff */
[----:B------:R-:W-:-:S04]  /*0970*/  UIMAD UR5, UR24, UR9, URZ ;  /* 0x00000009180572a4 */ /* 0x000fc8000f8e02ff */
[----:B------:R-:W-:Y:S02]  /*0980*/  UIMAD UR5, UR8, UR12, UR5 ;  /* 0x0000000c080572a4 */ /* 0x000fe4000f8e0205 */
[----:B------:R-:W-:-:S04]  /*0990*/  UIMAD.WIDE.U32 UR12, UR8, UR24, URZ ;  /* 0x00000018080c72a5 */ /* 0x000fc8000f8e00ff */
[----:B------:R-:W-:-:S05]  /*09a0*/  MOV R3, UR5 ;  /* 0x0000000500037c02 */ /* 0x000fca0008000f00 */
[----:B------:R-:W-:-:S05]  /*09b0*/  VIADD R3, R3, UR13 ;  /* 0x0000000d03037c36 */ /* 0x000fca0008000000 */
[----:B------:R-:W-:-:S13]  /*09c0*/  ISETP.NE.U32.AND P0, PT, R3, RZ, PT ;  /* 0x000000ff0300720c */ /* 0x000fda0003f05070 */
[----:B--2---:R-:W-:Y:S05]  /*09d0*/  @P0 BRA `(.L_x_267) ;  /* 0x0000000000580947 */ /* 0x004fea0003800000 */
[----:B------:R-:W1:Y:S01]  /*09e0*/  I2F.U32.RP R5, UR6 ;  /* 0x0000000600057d06 */ /* 0x000e620008209000 */
[----:B------:R-:W-:Y:S01]  /*09f0*/  HFMA2 R2, -RZ, RZ, 0, 0 ;  /* 0x00000000ff027431 */ /* 0x000fe200000001ff */
[----:B------:R-:W-:-:S06]  /*0a00*/  ISETP.NE.U32.AND P2, PT, RZ, UR6, PT ;  /* 0x00000006ff007c0c */ /* 0x000fcc000bf45070 */
[----:B-1----:R-:W3:Y:S02]  /*0a10*/  MUFU.RCP R5, R5 ;  /* 0x0000000500057308 */ /* 0x002ee40000001000 */
[----:B---3--:R-:W-:-:S06]  /*0a20*/  IADD3 R6, PT, PT, R5, 0xffffffe, RZ ;  /* 0x0ffffffe05067810 */ /* 0x008fcc0007ffe0ff */
[----:B------:R-:W1:Y:S02]  /*0a30*/  F2I.FTZ.U32.TRUNC.NTZ R3, R6 ;  /* 0x0000000600037305 */ /* 0x000e64000021f000 */
[----:B-1----:R-:W-:-:S04]  /*0a40*/  IMAD.MOV R7, RZ, RZ, -R3 ;  /* 0x000000ffff077224 */ /* 0x002fc800078e0a03 */
[----:B------:R-:W-:-:S04]  /*0a50*/  IMAD R7, R7, UR6, RZ ;  /* 0x0000000607077c24 */ /* 0x000fc8000f8e02ff */
[----:B------:R-:W-:Y:S01]  /*0a60*/  IMAD.HI.U32 R2, R3, R7, R2 ;  /* 0x0000000703027227 */ /* 0x000fe200078e0002 */
[----:B------:R-:W-:-:S03]  /*0a70*/  MOV R3, UR13 ;  /* 0x0000000d00037c02 */ /* 0x000fc60008000f00 */
[----:B------:R-:W-:Y:S02]  /*0a80*/  IMAD.MOV.U32 R7, RZ, RZ, RZ ;  /* 0x000000ffff077224 */ /* 0x000fe400078e00ff */
[----:B------:R-:W-:-:S04]  /*0a90*/  IMAD.HI.U32 R6, R2, UR12, RZ ;  /* 0x0000000c02067c27 */ /* 0x000fc8000f8e00ff */
[----:B------:R-:W-:Y:S02]  /*0aa0*/  IMAD.U32 R2, RZ, RZ, UR12 ;  /* 0x0000000cff027e24 */ /* 0x000fe4000f8e00ff */
[----:B------:R-:W-:-:S04]  /*0ab0*/  IMAD.MOV R3, RZ, RZ, -R6 ;  /* 0x000000ffff037224 */ /* 0x000fc800078e0a06 */
[----:B------:R-:W-:-:S05]  /*0ac0*/  IMAD R2, R3, UR6, R2 ;  /* 0x0000000603027c24 */ /* 0x000fca000f8e0202 */
[----:B------:R-:W-:-:S13]  /*0ad0*/  ISETP.GE.U32.AND P0, PT, R2, UR6, PT ;  /* 0x0000000602007c0c */ /* 0x000fda000bf06070 */
[----:B------:R-:W-:Y:S01]  /*0ae0*/  @P0 IADD3 R2, PT, PT, R2, -UR6, RZ ;  /* 0x8000000602020c10 */ /* 0x000fe2000fffe0ff */
[----:B------:R-:W-:-:S03]  /*0af0*/  @P0 VIADD R6, R6, 0x1 ;  /* 0x0000000106060836 */ /* 0x000fc60000000000 */
[----:B------:R-:W-:-:S13]  /*0b00*/  ISETP.GE.U32.AND P1, PT, R2, UR6, PT ;  /* 0x0000000602007c0c */ /* 0x000fda000bf26070 */
[----:B------:R-:W-:Y:S02]  /*0b10*/  @P1 IADD3 R6, PT, PT, R6, 0x1, RZ ;  /* 0x0000000106061810 */ /* 0x000fe40007ffe0ff */
[----:B------:R-:W-:Y:S01]  /*0b20*/  @!P2 LOP3.LUT R6, RZ, UR6, RZ, 0x33, !PT ;  /* 0x00000006ff06ac12 */ /* 0x000fe2000f8e33ff */
[----:B------:R-:W-:Y:S06]  /*0b30*/  BRA `(.L_x_268) ;  /* 0x0000000000087947 */ /* 0x000fec0003800000 */
.L_x_267:
[----:B------:R-:W-:-:S07]  /*0b40*/  MOV R2, 0xb60 ;  /* 0x00000b6000027802 */ /* 0x000fce0000000f00 */
[----:B0--3--:R-:W-:Y:S05]  /*0b50*/  CALL.REL.NOINC `($__internal_20_$__cuda_sm20_div_u64) ;  /* 0x00000028003c7944 */ /* 0x009fea0003c00000 */
.L_x_268:
[----:B------:R-:W1:Y:S01]  /*0b60*/  LDC.U16 R3, c[0x0][0x3ca] ;  /* 0x0000f280ff037b82 */ /* 0x000e620000000400 */
[----:B------:R-:W2:Y:S01]  /*0b70*/  LDCU UR12, c[0x0][0x3d8] ;  /* 0x00007b00ff0c77ac */ /* 0x000ea20008000800 */
[----:B------:R-:W3:Y:S01]  /*0b80*/  LDCU.64 UR6, c[0x0][0x398] ;  /* 0x00007300ff0677ac */ /* 0x000ee20008000a00 */
[----:B------:R-:W4:Y:S01]  /*0b90*/  LDCU.S8 UR5, c[0x0][0x3e2] ;  /* 0x00007c40ff0577ac */ /* 0x000f220008000200 */
[----:B------:R-:W4:Y:S01]  /*0ba0*/  LDCU UR13, c[0x0][0x3e0] ;  /* 0x00007c00ff0d77ac */ /* 0x000f220008000800 */
        /* <DEDUP_REMOVED lines=10> */
[----:B------:R-:W-:-:S05]  /*0c50*/  LOP3.LUT R8, RZ, R3, RZ, 0x33, !PT ;  /* 0x00000003ff087212 */ /* 0x000fca00078e33ff */
        /* <DEDUP_REMOVED lines=8> */
[----:B------:R-:W-:-:S05]  /*0ce0*/  @P1 VIADD R5, R5, 0x1 ;  /* 0x0000000105051836 */ /* 0x000fca0000000000 */
[----:B------:R-:W-:-:S04]  /*0cf0*/  SEL R5, R8, R5, !P0 ;  /* 0x0000000508057207 */ /* 0x000fc80004000000 */
[----:B------:R-:W-:-:S04]  /*0d00*/  IADD3 R2, P1, PT, R5, R6, RZ ;  /* 0x0000000605027210 */ /* 0x000fc80007f3e0ff */
[----:B------:R-:W-:Y:S02]  /*0d10*/  LEA.HI.X.SX32 R5, R5, R7, 0x1, P1 ;  /* 0x0000000705057211 */ /* 0x000fe400008f0eff */
[----:B---3--:R-:W-:-:S04]  /*0d20*/  LEA R10, P1, R2, UR6, 0x1 ;  /* 0x00000006020a7c11 */ /* 0x008fc8000f8208ff */
[----:B------:R-:W-:-:S05]  /*0d30*/  LEA.HI.X R11, R2, UR7, R5, 0x1, P1 ;  /* 0x00000007020b7c11 */ /* 0x000fca00088f0c05 */
[----:B------:R0:W5:Y:S01]  /*0d40*/  LDG.E.U16.CONSTANT R2, desc[UR18][R10.64] ;  /* 0x000000120a027981 */ /* 0x000162000c1e9500 */
[----:B----4-:R-:W-:Y:S01]  /*0d50*/  ISETP.NE.AND P1, PT, RZ, UR5, PT ;  /* 0x00000005ff007c0c */ /* 0x010fe2000bf25270 */
[----:B------:R-:W-:-:S04]  /*0d60*/  ULOP3.LUT UR13, UR13, 0xffff, URZ, 0xc0, !UPT ;  /* 0x0000ffff0d0d7892 */ /* 0x000fc8000f8ec0ff */
[----:B------:R-:W-:-:S08]  /*0d70*/  UISETP.GE.U32.AND UP0, UPT, UR13, 0x8, UPT ;  /* 0x000000080d00788c */ /* 0x000fd0000bf06070 */
[----:B------:R-:W1:Y:S01]  /*0d80*/  @!P1 I2F.BF16 R5, 0x8 ;  /* 0x0000000800059906 */ /* 0x000e620000202400 */
[----:B------:R-:W-:Y:S01]  /*0d90*/  @!P1 MOV R12, RZ ;  /* 0x000000ff000c9202 */ /* 0x000fe20000000f00 */
[----:B0-----:R-:W-:Y:S06]  /*0da0*/  @!P1 BRA `(.L_x_269) ;  /* 0x0000000000b89947 */ /* 0x001fec0003800000 */
[-C--:B------:R-:W-:Y:S01]  /*0db0*/  IABS R13, R3.reuse ;  /* 0x00000003000d7213 */ /* 0x080fe20000000000 */
[----:B------:R-:W-:Y:S01]  /*0dc0*/  IMAD.HI.U32 R9, R9, UR12, RZ ;  /* 0x0000000c09097c27 */ /* 0x000fe2000f8e00ff */
[----:B------:R-:W-:Y:S01]  /*0dd0*/  IABS R16, UR11 ;  /* 0x0000000b00107c13 */ /* 0x000fe20008000000 */
[----:B------:R-:W0:Y:S01]  /*0de0*/  LDCU.64 UR6, c[0x0][0x3a0] ;  /* 0x00007400ff0677ac */ /* 0x000e220008000a00 */
[----:B------:R-:W2:Y:S01]  /*0df0*/  I2F.RP R12, R13 ;  /* 0x0000000d000c7306 */ /* 0x000ea20000209400 */
[----:B------:R-:W-:Y:S02]  /*0e00*/  IABS R17, R3 ;  /* 0x0000000300117213 */ /* 0x000fe40000000000 */
[--C-:B------:R-:W-:Y:S02]  /*0e10*/  SHF.R.U64 R6, R6, 0x1, R7.reuse ;  /* 0x0000000106067819 */ /* 0x100fe40000001207 */
[----:B------:R-:W-:Y:S02]  /*0e20*/  SHF.R.U32.HI R7, RZ, 0x1, R7 ;  /* 0x00000001ff077819 */ /* 0x000fe40000011607 */
[----:B------:R-:W-:Y:S01]  /*0e30*/  LOP3.LUT R6, R6, 0xfffffffc, RZ, 0xc0, !PT ;  /* 0xfffffffc06067812 */ /* 0x000fe200078ec0ff */
[----:B--2---:R-:W2:Y:S02]  /*0e40*/  MUFU.RCP R12, R12 ;  /* 0x0000000c000c7308 */ /* 0x004ea40000001000 */
[----:B--2---:R-:W-:-:S02]  /*0e50*/  VIADD R10, R12, 0xffffffe ;  /* 0x0ffffffe0c0a7836 */ /* 0x004fc40000000000 */
[----:B------:R-:W-:-:S04]  /*0e60*/  IMAD.MOV R12, RZ, RZ, -R17 ;  /* 0x000000ffff0c7224 */ /* 0x000fc800078e0a11 */
[----:B------:R2:W3:Y:S02]  /*0e70*/  F2I.FTZ.U32.TRUNC.NTZ R11, R10 ;  /* 0x0000000a000b7305 */ /* 0x0004e4000021f000 */
[----:B--2---:R-:W-:Y:S02]  /*0e80*/  MOV R10, RZ ;  /* 0x000000ff000a7202 */ /* 0x004fe40000000f00 */
[----:B---3--:R-:W-:-:S05]  /*0e90*/  IADD3 R14, PT, PT, RZ, -R11, RZ ;  /* 0x8000000bff0e7210 */ /* 0x008fca0007ffe0ff */
[----:B------:R-:W-:Y:S02]  /*0ea0*/  IMAD R15, R14, R13, RZ ;  /* 0x0000000d0e0f7224 */ /* 0x000fe400078e02ff */
[----:B------:R-:W-:Y:S02]  /*0eb0*/  IMAD.MOV.U32 R14, RZ, RZ, R16 ;  /* 0x000000ffff0e7224 */ /* 0x000fe400078e0010 */
[----:B------:R-:W-:Y:S01]  /*0ec0*/  IMAD.HI.U32 R11, R11, R15, R10 ;  /* 0x0000000f0b0b7227 */ /* 0x000fe200078e000a */
[----:B------:R-:W-:-:S05]  /*0ed0*/  IADD3 R10, PT, PT, RZ, -R9, RZ ;  /* 0x80000009ff0a7210 */ /* 0x000fca0007ffe0ff */
[----:B------:R-:W-:-:S04]  /*0ee0*/  IMAD.HI.U32 R11, R11, R14, RZ ;  /* 0x0000000e0b0b7227 */ /* 0x000fc800078e00ff */
[----:B------:R-:W-:Y:S02]  /*0ef0*/  IMAD R12, R11, R12, R14 ;  /* 0x0000000c0b0c7224 */ /* 0x000fe400078e020e */
[----:B------:R-:W-:-:S03]  /*0f00*/  IMAD R10, R3, R10, UR12 ;  /* 0x0000000c030a7e24 */ /* 0x000fc6000f8e020a */
        /* <DEDUP_REMOVED lines=10> */
[----:B------:R-:W-:Y:S02]  /*0fb0*/  ISETP.NE.AND P4, PT, R3, RZ, PT ;  /* 0x000000ff0300720c */ /* 0x000fe40003f85270 */
[----:B------:R-:W-:-:S03]  /*0fc0*/  LEA.HI R3, R0, R0, RZ, 0x1 ;  /* 0x0000000000037211 */ /* 0x000fc600078f08ff */
[----:B------:R-:W-:Y:S02]  /*0fd0*/  @P5 IADD3 R11, PT, PT, R11, 0x1, RZ ;  /* 0x000000010b0b5810 */ /* 0x000fe40007ffe0ff */
[----:B------:R-:W-:Y:S02]  /*0fe0*/  SHF.R.S32.HI R3, RZ, 0x1, R3 ;  /* 0x00000001ff037819 */ /* 0x000fe40000011403 */
[----:B------:R-:W-:Y:S02]  /*0ff0*/  @P2 IADD3 R9, PT, PT, R9, 0x1, RZ ;  /* 0x0000000109092810 */ /* 0x000fe40007ffe0ff */
[----:B------:R-:W-:Y:S02]  /*1000*/  @!P3 IMAD.MOV R11, RZ, RZ, -R11 ;  /* 0x000000ffff0bb224 */ /* 0x000fe400078e0a0b */
[----:B------:R-:W-:-:S03]  /*1010*/  SEL R10, R8, R9, !P0 ;  /* 0x00000009080a7207 */ /* 0x000fc60004000000 */
[----:B------:R-:W-:-:S05]  /*1020*/  SEL R8, R8, R11, !P4 ;  /* 0x0000000b08087207 */ /* 0x000fca0006000000 */
[----:B------:R-:W-:Y:S01]  /*1030*/  IMAD R3, R3, R10, R8 ;  /* 0x0000000a03037224 */ /* 0x000fe200078e0208 */
[----:B------:R-:W-:-:S04]  /*1040*/  LOP3.LUT R8, R7, 0x7fffffff, RZ, 0xc0, !PT ;  /* 0x7fffffff07087812 */ /* 0x000fc800078ec0ff */
[----:B0-----:R-:W-:Y:S02]  /*1050*/  IADD3 R6, P0, P2, R3, UR6, R6 ;  /* 0x0000000603067c10 */ /* 0x001fe4000fa1e006 */
[----:B------:R-:W-:-:S04]  /*1060*/  SHF.R.S32.HI R3, RZ, 0x1f, R3 ;  /* 0x0000001fff037819 */ /* 0x000fc80000011403 */
[----:B------:R-:W-:-:S05]  /*1070*/  IADD3.X R7, PT, PT, R3, UR7, R8, P0, P2 ;  /* 0x0000000703077c10 */ /* 0x000fca00087e4408 */
[----:B------:R0:W5:Y:S02]  /*1080*/  LDG.E.U8.CONSTANT R12, desc[UR18][R6.64] ;  /* 0x00000012060c7981 */ /* 0x000164000c1e9100 */
.L_x_269:
[----:B-1----:R-:W-:Y:S01]  /*1090*/  @!P1 PRMT R3, R5, 0x5410, R5 ;  /* 0x0000541005039816 */ /* 0x002fe20000000005 */
[----:B------:R-:W-:Y:S06]  /*10a0*/  BRA.U !UP0, `(.L_x_270) ;  /* 0x0000001908307547 */ /* 0x000fec000b800000 */
[----:B------:R-:W-:Y:S01]  /*10b0*/  SHF.L.U32 R5, R4, 0x2, RZ ;  /* 0x0000000204057819 */ /* 0x000fe200000006ff */
[----:B------:R-:W-:Y:S02]  /*10c0*/  USHF.R.S32.HI UR5, URZ, 0x1f, UR24 ;  /* 0x0000001fff057899 */ /* 0x000fe40008011418 */
[----:B------:R-:W-:Y:S01]  /*10d0*/  UIMAD UR12, UR24, UR9, URZ ;  /* 0x00000009180c72a4 */ /* 0x000fe2000f8e02ff */
[----:B------:R-:W-:Y:S01]  /*10e0*/  LOP3.LUT R5, R5, 0x4, RZ, 0xc0, !PT ;  /* 0x0000000405057812 */ /* 0x000fe200078ec0ff */
[----:B------:R-:W-:Y:S02]  /*10f0*/  UIMAD.WIDE.U32 UR6, UR8, UR24, URZ ;  /* 0x00000018080672a5 */ /* 0x000fe4000f8e00ff */
[----:B------:R-:W-:Y:S01]  /*1100*/  UIMAD UR5, UR8, UR5, UR12 ;  /* 0x00000005080572a4 */ /* 0x000fe2000f8e020c */
[----:B-----5:R-:W-:Y:S01]  /*1110*/  SHF.R.U32.HI R12, RZ, R5, R12 ;  /* 0x00000005ff0c7219 */ /* 0x020fe2000001160c */
[----:B------:R-:W-:Y:S02]  /*1120*/  UIADD3 UR26, UPT, UPT, UR22, 0x100, URZ ;  /* 0x00000100161a7890 */ /* 0x000fe4000fffe0ff */
[----:B------:R-:W-:Y:S01]  /*1130*/  UIADD3 UR5, UPT, UPT, UR7, UR5, URZ ;  /* 0x0000000507057290 */ /* 0x000fe2000fffe0ff */
[----:B------:R-:W-:-:S03]  /*1140*/  LOP3.LUT R12, R12, 0xf, RZ, 0xc0, !PT ;  /* 0x0000000f0c0c7812 */ /* 0x000fc600078ec0ff */
[----:B------:R-:W-:Y:S01]  /*1150*/  USHF.R.U64 UR7, UR6, 0x1, UR5 ;  /* 0x0000000106077899 */ /* 0x000fe20008001205 */
[----:B------:R-:W1:Y:S01]  /*1160*/  I2F.U16 R8, R12 ;  /* 0x0000000c00087306 */ /* 0x000e620000101000 */
[----:B------:R-:W-:Y:S02]  /*1170*/  USHF.R.U32.HI UR12, URZ, 0x1, UR5 ;  /* 0x00000001ff0c7899 */ /* 0x000fe40008011605 */
[----:B------:R-:W-:Y:S02]  /*1180*/  ULOP3.LUT UR7, UR7, 0xfffffffc, URZ, 0xc0, !UPT ;  /* 0xfffffffc07077892 */ /* 0x000fe4000f8ec0ff */
[----:B------:R-:W-:Y:S01]  /*1190*/  ULOP3.LUT UR12, UR12, 0x7fffffff, URZ, 0xc0, !UPT ;  /* 0x7fffffff0c0c7892 */ /* 0x000fe2000f8ec0ff */
[----:B------:R-:W-:Y:S02]  /*11a0*/  UMOV UR5, URZ ;  /* 0x000000ff00057c82 */ /* 0x000fe40008000000 */
[----:B-1----:R-:W1:Y:S09]  /*11b0*/  F2I.FTZ.TRUNC.NTZ R8, R8 ;  /* 0x0000000800087305 */ /* 0x002e72000021f100 */
.L_x_278:
[----:B--2---:R-:W2:Y:S01]  /*11c0*/  LDCU UR25, c[0x0][0x3d8] ;  /* 0x00007b00ff1977ac */ /* 0x004ea20008000800 */
[----:B------:R-:W-:-:S04]  /*11d0*/  ULEA UR23, UR5, UR11, 0x3 ;  /* 0x0000000b05177291 */ /* 0x000fc8000f8e18ff */
[----:B--2---:R-:W-:-:S09]  /*11e0*/  UISETP.GE.U32.AND UP0, UPT, UR23, UR25, UPT ;  /* 0x000000191700728c */ /* 0x004fd2000bf06070 */
[----:B01-34-:R-:W-:Y:S05]  /*11f0*/  BRA.U UP0, `(.L_x_270) ;  /* 0x0000001500dc7547 */ /* 0x01bfea000b800000 */
[----:B------:R-:W2:Y:S01]  /*1200*/  LDCU.U16 UR6, c[0x0][0x3ca] ;  /* 0x00007940ff0677ac */ /* 0x000ea20008000400 */
[----:B------:R-:W-:Y:S02]  /*1210*/  ULOP3.LUT UP0, UR16, UR5, 0x3, URZ, 0xc0, !UPT ;  /* 0x0000000305107892 */ /* 0x000fe4000f80c0ff */
[----:B------:R-:W-:Y:S02]  /*1220*/  ULOP3.LUT UR17, UR5, 0xffff, URZ, 0xc0, !UPT ;  /* 0x0000ffff05117892 */ /* 0x000fe4000f8ec0ff */
[----:B--2---:R-:W-:-:S05]  /*1230*/  USHF.R.U32.HI UR6, URZ, 0x3, UR6 ;  /* 0x00000003ff067899 */ /* 0x004fca0008011606 */
[----:B------:R-:W-:Y:S07]  /*1240*/  BRA.U UP0, `(.L_x_271) ;  /* 0x0000000100347547 */ /* 0x000fee000b800000 */
[----:B------:R-:W2:Y:S01]  /*1250*/  LDCU.64 UR14, c[0x0][0x390] ;  /* 0x00007200ff0e77ac */ /* 0x000ea20008000a00 */
[----:B------:R-:W-:-:S04]  /*1260*/  IMAD.U32 R5, RZ, RZ, UR23 ;  /* 0x00000017ff057e24 */ /* 0x000fc8000f8e00ff */
[----:B------:R-:W-:-:S05]  /*1270*/  IMAD R4, R0, UR25, R5 ;  /* 0x0000001900047c24 */ /* 0x000fca000f8e0205 */
[----:B------:R-:W-:-:S04]  /*1280*/  SHF.R.S32.HI R5, RZ, 0x1f, R4 ;  /* 0x0000001fff057819 */ /* 0x000fc80000011404 */
[----:B0-----:R-:W-:Y:S01]  /*1290*/  LEA.HI R6, R5, R4, RZ, 0x5 ;  /* 0x0000000405067211 */ /* 0x001fe200078f28ff */
[----:B--2---:R-:W-:-:S03]  /*12a0*/  UIADD3 UR14, UP0, UPT, UR7, UR14, URZ ;  /* 0x0000000e070e7290 */ /* 0x004fc6000ff1e0ff */
[----:B------:R-:W-:Y:S01]  /*12b0*/  SHF.R.S32.HI R7, RZ, 0x5, R6 ;  /* 0x00000005ff077819 */ /* 0x000fe20000011406 */
[----:B------:R-:W-:Y:S02]  /*12c0*/  UIADD3.X UR15, UPT, UPT, UR12, UR15, URZ, UP0, !UPT ;  /* 0x0000000f0c0f7290 */ /* 0x000fe400087fe4ff */
[----:B------:R-:W-:-:S04]  /*12d0*/  MOV R4, UR14 ;  /* 0x0000000e00047c02 */ /* 0x000fc80008000f00 */
[----:B------:R-:W-:Y:S02]  /*12e0*/  IMAD.U32 R5, RZ, RZ, UR15 ;  /* 0x0000000fff057e24 */ /* 0x000fe4000f8e00ff */
[----:B------:R-:W-:-:S06]  /*12f0*/  IMAD.WIDE R4, R7, 0x10, R4 ;  /* 0x0000001007047825 */ /* 0x000fcc00078e0204 */
[----:B------:R-:W2:Y:S04]  /*1300*/  LDG.E.128.CONSTANT R4, desc[UR18][R4.64] ;  /* 0x0000001204047981 */ /* 0x000ea8000c1e9d00 */
[----:B--2---:R2:W-:Y:S02]  /*1310*/  STL.128 [R1+0x100], R4 ;  /* 0x0001000401007387 */ /* 0x0045e40000100c00 */
.L_x_271:
[----:B------:R-:W-:-:S07]  /*1320*/  MOV R9, 0x1340 ;  /* 0x0000134000097802 */ /* 0x000fce0000000f00 */
[----:B012---:R-:W-:Y:S05]  /*1330*/  CALL.REL.NOINC `($__internal_21_$__cuda_sm20_rem_u16) ;  /* 0x0000002400487944 */ /* 0x007fea0003c00000 */
[----:B------:R-:W0:Y:S01]  /*1340*/  LDCU.S8 UR14, c[0x0][0x3e2] ;  /* 0x00007c40ff0e77ac */ /* 0x000e220008000200 */
[----:B------:R-:W-:Y:S02]  /*1350*/  UPRMT UR6, UR6, 0x9910, URZ ;  /* 0x0000991006067896 */ /* 0x000fe400080000ff */
[----:B------:R-:W-:Y:S01]  /*1360*/  UISETP.NE.AND UP0, UPT, UR4, URZ, UPT ;  /* 0x000000ff0400728c */ /* 0x000fe2000bf05270 */
[----:B0-----:R-:W-:-:S04]  /*1370*/  ISETP.NE.AND P0, PT, RZ, UR14, PT ;  /* 0x0000000eff007c0c */ /* 0x001fc8000bf05270 */
[----:B------:R-:W-:-:S13]  /*1380*/  ISETP.NE.OR P0, PT, RZ, UR6, !P0 ;  /* 0x00000006ff007c0c */ /* 0x000fda000c705670 */
[----:B------:R-:W0:Y:S02]  /*1390*/  @!P0 I2F.BF16 R4, R8 ;  /* 0x0000000800048306 */ /* 0x000e240000202400 */
[----:B0-----:R-:W-:Y:S01]  /*13a0*/  @!P0 PRMT R3, R4, 0x5410, R4 ;  /* 0x0000541004038816 */ /* 0x001fe20000000004 */
[----:B------:R-:W-:Y:S06]  /*13b0*/  BRA.U !UP0, `(.L_x_272) ;  /* 0x0000001508547547 */ /* 0x000fec000b800000 */
[----:B------:R-:W-:-:S09]  /*13c0*/  ULEA UR6, UR16, UR26, 0x2 ;  /* 0x0000001a10067291 */ /* 0x000fd2000f8e10ff */
[----:B------:R-:W2:Y:S01]  /*13d0*/  LDL R4, [UR6] ;  /* 0x00000006ff047983 */ /* 0x000ea20008100800 */
[----:B------:R-:W-:Y:S01]  /*13e0*/  UISETP.NE.AND UP0, UPT, UR5, URZ, UPT ;  /* 0x000000ff0500728c */ /* 0x000fe2000bf05270 */
[----:B------:R-:W-:Y:S02]  /*13f0*/  HFMA2 R13, -RZ, RZ, 0, 1.875 ;  /* 0x00003f80ff0d7431 */ /* 0x000fe400000001ff */
        /* <DEDUP_REMOVED lines=22> */
[-C--:B------:R-:W-:Y:S01]  /*1560*/  HMUL2.BF16_V2 R13, R13, R2.reuse.H0_H0 ;  /* 0x200000020d0d7232 */ /* 0x080fe20000200000 */
[----:B------:R-:W-:Y:S01]  /*1570*/  ULOP3.LUT UR23, UR4, 0x7ffffffc, URZ, 0xc0, !UPT ;  /* 0x7ffffffc04177892 */ /* 0x000fe2000f8ec0ff */
[----:B------:R-:W-:-:S02]  /*1580*/  HMUL2.BF16_V2 R15, R15, R2.H0_H0 ;  /* 0x200000020f0f7232 */ /* 0x000fc40000200000 */
[-C--:B------:R-:W-:Y:S02]  /*1590*/  HMUL2.BF16_V2 R14, R14, R2.reuse.H0_H0 ;  /* 0x200000020e0e7232 */ /* 0x080fe40000200000 */
[----:B------:R-:W-:Y:S01]  /*15a0*/  HMUL2.BF16_V2 R16, R16, R2.H0_H0 ;  /* 0x2000000210107232 */ /* 0x000fe20000200000 */
[----:B0-----:R-:W-:-:S03]  /*15b0*/  ULEA UR25, UR14, UR6, 0x18 ;  /* 0x000000060e197291 */ /* 0x001fc6000f8ec0ff */
[----:B------:R-:W-:-:S09]  /*15c0*/  UMOV UR6, URZ ;  /* 0x000000ff00067c82 */ /* 0x000fd20008000000 */
.L_x_275:
[----:B------:R-:W-:-:S04]  /*15d0*/  UIMAD UR14, UR6, UR13, URZ ;  /* 0x0000000d060e72a4 */ /* 0x000fc8000f8e02ff */
[----:B------:R-:W-:Y:S02]  /*15e0*/  USHF.R.U32.HI UR15, URZ, 0x1, UR14 ;  /* 0x00000001ff0f7899 */ /* 0x000fe4000801160e */
[----:B------:R-:W-:Y:S02]  /*15f0*/  UIADD3 UR14, UPT, UPT, UR14, UR13, URZ ;  /* 0x0000000d0e0e7290 */ /* 0x000fe4000fffe0ff */
[----:B------:R-:W-:Y:S02]  /*1600*/  ULEA UR15, UR5, UR15, 0x2 ;  /* 0x0000000f050f7291 */ /* 0x000fe4000f8e10ff */
[----:B------:R-:W-:Y:S02]  /*1610*/  USHF.R.U32.HI UR16, URZ, 0x1, UR14 ;  /* 0x00000001ff107899 */ /* 0x000fe4000801160e */
[----:B------:R-:W-:Y:S02]  /*1620*/  UIADD3 UR14, UPT, UPT, UR14, UR13, URZ ;  /* 0x0000000d0e0e7290 */ /* 0x000fe4000fffe0ff */
[----:B------:R-:W-:-:S02]  /*1630*/  ULEA UR15, UR15, UR25, 0x2 ;  /* 0x000000190f0f7291 */ /* 0x000fc4000f8e10ff */
[----:B------:R-:W-:Y:S02]  /*1640*/  USHF.R.U32.HI UR17, URZ, 0x1, UR14 ;  /* 0x00000001ff117899 */ /* 0x000fe4000801160e */
[----:B------:R-:W-:Y:S02]  /*1650*/  ULEA UR16, UR5, UR16, 0x2 ;  /* 0x0000001005107291 */ /* 0x000fe4000f8e10ff */
[----:B------:R-:W-:Y:S02]  /*1660*/  ULEA UR17, UR5, UR17, 0x2 ;  /* 0x0000001105117291 */ /* 0x000fe4000f8e10ff */
[----:B------:R-:W-:Y:S01]  /*1670*/  ULEA UR16, UR16, UR25, 0x2 ;  /* 0x0000001910107291 */ /* 0x000fe2000f8e10ff */
[----:B0-----:R-:W0:Y:S01]  /*1680*/  LDS.64 R4, [UR15] ;  /* 0x0000000fff047984 */ /* 0x001e220008000a00 */
[----:B------:R-:W-:Y:S02]  /*1690*/  ULEA UR17, UR17, UR25, 0x2 ;  /* 0x0000001911117291 */ /* 0x000fe4000f8e10ff */
[----:B------:R-:W-:-:S04]  /*16a0*/  UIADD3 UR14, UPT, UPT, UR14, UR13, URZ ;  /* 0x0000000d0e0e7290 */ /* 0x000fc8000fffe0ff */
[----:B------:R-:W-:Y:S01]  /*16b0*/  USHF.R.U32.HI UR14, URZ, 0x1, UR14 ;  /* 0x00000001ff0e7899 */ /* 0x000fe2000801160e */
[----:B------:R-:W1:Y:S03]  /*16c0*/  LDS R6, [UR16] ;  /* 0x00000010ff067984 */ /* 0x000e660008000800 */
[----:B------:R-:W-:Y:S01]  /*16d0*/  ULEA UR14, UR5, UR14, 0x2 ;  /* 0x0000000e050e7291 */ /* 0x000fe2000f8e10ff */
[----:B------:R-:W2:Y:S03]  /*16e0*/  LDS R20, [UR17] ;  /* 0x00000011ff147984 */ /* 0x000ea60008000800 */
[----:B------:R-:W-:Y:S01]  /*16f0*/  ULEA UR14, UR14, UR25, 0x2 ;  /* 0x000000190e0e7291 */ /* 0x000fe2000f8e10ff */
[----:B------:R-:W3:Y:S04]  /*1700*/  LDS R19, [UR17+0x4] ;  /* 0x00000411ff137984 */ /* 0x000ee80008000800 */
[----:B------:R-:W4:Y:S04]  /*1710*/  LDS R25, [UR16+0x4] ;  /* 0x00000410ff197984 */ /* 0x000f280008000800 */
[----:B------:R-:W5:Y:S04]  /*1720*/  LDS R21, [UR14] ;  /* 0x0000000eff157984 */ /* 0x000f680008000800 */
[----:B------:R-:W5:Y:S04]  /*1730*/  LDS R23, [UR14+0x4] ;  /* 0x0000040eff177984 */ /* 0x000f680008000800 */
[----:B------:R-:W-:Y:S04]  /*1740*/  LDS R22, [UR17+0xc] ;  /* 0x00000c11ff167984 */ /* 0x000fe80008000800 */
[----:B------:R-:W-:Y:S01]  /*1750*/  LDS R24, [UR16+0xc] ;  /* 0x00000c10ff187984 */ /* 0x000fe20008000800 */
[----:B0-----:R-:W-:-:S02]  /*1760*/  HFMA2.BF16_V2 R7, R13, R4, RZ ;  /* 0x000000040d077231 */ /* 0x001fc400002000ff */
[C---:B-1----:R-:W-:Y:S02]  /*1770*/  HFMA2.BF16_V2 R18, R13.reuse, R6, RZ ;  /* 0x000000060d127231 */ /* 0x042fe400002000ff */
[----:B------:R-:W-:Y:S01]  /*1780*/  HFMA2.BF16_V2 R17, R14, R5, R7 ;  /* 0x000000050e117231 */ /* 0x000fe20000200007 */
[----:B------:R-:W0:Y:S01]  /*1790*/  LDS R6, [UR17+0x8] ;  /* 0x00000811ff067984 */ /* 0x000e220008000800 */
[----:B--2---:R-:W-:-:S03]  /*17a0*/  HFMA2.BF16_V2 R20, R13, R20, RZ.H0_H0 ;  /* 0x000000140d147231 */ /* 0x004fc600002400ff */
[----:B------:R-:W1:Y:S01]  /*17b0*/  LDS.64 R4, [UR15+0x8] ;  /* 0x0000080fff047984 */ /* 0x000e620008000a00 */
[----:B---3--:R-:W-:-:S03]  /*17c0*/  HFMA2.BF16_V2 R19, R14, R19, R20 ;  /* 0x000000130e137231 */ /* 0x008fc60000200014 */
[----:B------:R-:W2:Y:S01]  /*17d0*/  LDS R20, [UR14+0x8] ;  /* 0x0000080eff147984 */ /* 0x000ea20008000800 */
[----:B----4-:R-:W-:-:S03]  /*17e0*/  HFMA2.BF16_V2 R18, R14, R25, R18 ;  /* 0x000000190e127231 */ /* 0x010fc60000200012 */
[----:B------:R-:W3:Y:S01]  /*17f0*/  LDS R7, [UR16+0x8] ;  /* 0x00000810ff077984 */ /* 0x000ee20008000800 */
[----:B-----5:R-:W-:-:S03]  /*1800*/  HFMA2.BF16_V2 R25, R13, R21, RZ ;  /* 0x000000150d197231 */ /* 0x020fc600002000ff */
[----:B------:R-:W4:Y:S01]  /*1810*/  LDS R21, [UR14+0xc] ;  /* 0x00000c0eff157984 */ /* 0x000f220008000800 */
[----:B------:R-:W-:Y:S02]  /*1820*/  ULEA UR14, UR6, UR21, 0x2 ;  /* 0x00000015060e7291 */ /* 0x000fe4000f8e10ff */
[----:B------:R-:W-:Y:S01]  /*1830*/  UIADD3 UR6, UPT, UPT, UR6, 0x4, URZ ;  /* 0x0000000406067890 */ /* 0x000fe2000fffe0ff */
[----:B------:R-:W-:-:S03]  /*1840*/  HFMA2.BF16_V2 R23, R14, R23, R25 ;  /* 0x000000170e177231 */ /* 0x000fc60000200019 */
[----:B------:R-:W-:Y:S01]  /*1850*/  UISETP.NE.AND UP0, UPT, UR6, UR23, UPT ;  /* 0x000000170600728c */ /* 0x000fe2000bf05270 */
[C---:B0-----:R-:W-:Y:S02]  /*1860*/  HFMA2.BF16_V2 R19, R15.reuse, R6, R19 ;  /* 0x000000060f137231 */ /* 0x041fe40000200013 */
[C---:B-1----:R-:W-:Y:S02]  /*1870*/  HFMA2.BF16_V2 R17, R15.reuse, R4, R17 ;  /* 0x000000040f117231 */ /* 0x042fe40000200011 */
[C---:B--2---:R-:W-:Y:S02]  /*1880*/  HFMA2.BF16_V2 R23, R15.reuse, R20, R23 ;  /* 0x000000140f177231 */ /* 0x044fe40000200017 */
[----:B---3--:R-:W-:Y:S02]  /*1890*/  HFMA2.BF16_V2 R18, R15, R7, R18 ;  /* 0x000000070f127231 */ /* 0x008fe40000200012 */
[C---:B------:R-:W-:Y:S02]  /*18a0*/  HFMA2.BF16_V2 R4, R16.reuse, R5, R17 ;  /* 0x0000000510047231 */ /* 0x040fe40000200011 */
[----:B------:R-:W-:-:S02]  /*18b0*/  HFMA2.BF16_V2 R17, R16, R22, R19 ;  /* 0x0000001610117231 */ /* 0x000fc40000200013 */
[C---:B------:R-:W-:Y:S02]  /*18c0*/  HFMA2.BF16_V2 R6, R16.reuse, R24, R18 ;  /* 0x0000001810067231 */ /* 0x040fe40000200012 */
[----:B----4-:R-:W-:Y:S01]  /*18d0*/  HFMA2.BF16_V2 R19, R16, R21, R23 ;  /* 0x0000001510137231 */ /* 0x010fe20000200017 */
[----:B------:R-:W-:Y:S02]  /*18e0*/  PRMT R5, R4, 0x7632, R5 ;  /* 0x0000763204057816 */ /* 0x000fe40000000005 */
[----:B------:R-:W-:Y:S02]  /*18f0*/  PRMT R7, R6, 0x7632, R7 ;  /* 0x0000763206077816 */ /* 0x000fe40000000007 */
[----:B------:R-:W-:Y:S01]  /*1900*/  PRMT R20, R19, 0x7632, R20 ;  /* 0x0000763213147816 */ /* 0x000fe20000000014 */
[----:B------:R-:W-:Y:S01]  /*1910*/  IMAD.U32 R5, R5, 0x10000, RZ ;  /* 0x0001000005057824 */ /* 0x000fe200078e00ff */
[----:B------:R-:W-:Y:S01]  /*1920*/  PRMT R18, R17, 0x7632, R18 ;  /* 0x0000763211127816 */ /* 0x000fe20000000012 */
[----:B------:R-:W-:Y:S01]  /*1930*/  IMAD.U32 R7, R7, 0x10000, RZ ;  /* 0x0001000007077824 */ /* 0x000fe200078e00ff */
[----:B------:R-:W-:Y:S01]  /*1940*/  SHF.L.U32 R4, R4, 0x10, RZ ;  /* 0x0000001004047819 */ /* 0x000fe200000006ff */
[----:B------:R-:W-:Y:S01]  /*1950*/  IMAD.U32 R20, R20, 0x10000, RZ ;  /* 0x0001000014147824 */ /* 0x000fe200078e00ff */
[----:B------:R-:W-:Y:S01]  /*1960*/  SHF.L.U32 R6, R6, 0x10, RZ ;  /* 0x0000001006067819 */ /* 0x000fe200000006ff */
[----:B------:R-:W-:Y:S01]  /*1970*/  IMAD.U32 R18, R18, 0x10000, RZ ;  /* 0x0001000012127824 */ /* 0x000fe200078e00ff */
[----:B------:R-:W-:Y:S01]  /*1980*/  SHF.L.U32 R17, R17, 0x10, RZ ;  /* 0x0000001011117819 */ /* 0x000fe200000006ff */
[----:B------:R-:W-:Y:S01]  /*1990*/  FADD.FTZ R4, R4, R5 ;  /* 0x0000000504047221 */ /* 0x000fe20000010000 */
[----:B------:R-:W-:Y:S01]  /*19a0*/  SHF.L.U32 R19, R19, 0x10, RZ ;  /* 0x0000001013137819 */ /* 0x000fe200000006ff */
[----:B------:R-:W-:-:S02]  /*19b0*/  FADD.FTZ R5, R6, R7 ;  /* 0x0000000706057221 */ /* 0x000fc40000010000 */
[----:B------:R-:W-:Y:S02]  /*19c0*/  FADD.FTZ R6, R17, R18 ;  /* 0x0000001211067221 */ /* 0x000fe40000010000 */
[----:B------:R-:W-:-:S05]  /*19d0*/  FADD.FTZ R7, R19, R20 ;  /* 0x0000001413077221 */ /* 0x000fca0000010000 */
[----:B------:R0:W-:Y:S01]  /*19e0*/  STL.128 [UR14], R4 ;  /* 0x00000004ff007987 */ /* 0x0001e20008100c0e */
[----:B------:R-:W-:Y:S05]  /*19f0*/  BRA.U UP0, `(.L_x_275) ;  /* 0xfffffff900f47547 */ /* 0x000fea000b83ffff */
[----:B------:R-:W-:-:S05]  /*1a00*/  UMOV UR6, UR23 ;  /* 0x0000001700067c82 */ /* 0x000fca0008000000 */
.L_x_274:
        /* <DEDUP_REMOVED lines=8> */
[----:B------:R-:W-:Y:S02]  /*1a90*/  HMUL2.BF16_V2 R7, R7, R2.H0_H0 ;  /* 0x2000000207077232 */ /* 0x000fe40000200000 */
        /* <DEDUP_REMOVED lines=59> */
.L_x_273:
        /* <DEDUP_REMOVED lines=9> */
[-C--:B------:R-:W-:Y:S01]  /*1ee0*/  HMUL2.BF16_V2 R13, R13, R2.reuse.H0_H0 ;  /* 0x200000020d0d7232 */ /* 0x080fe20000200000 */
        /* <DEDUP_REMOVED lines=12> */
.L_x_277:
[----:B0-----:R-:W2:Y:S01]  /*1fb0*/  LDL.128 R4, [UR27] ;  /* 0x0000001bff047983 */ /* 0x001ea20008100c00 */
[----:B------:R-:W-:Y:S02]  /*1fc0*/  USHF.R.U32.HI UR16, URZ, 0x1, UR6 ;  /* 0x00000001ff107899 */ /* 0x000fe40008011606 */
[----:B------:R-:W-:Y:S02]  /*1fd0*/  USHF.R.U32.HI UR17, URZ, 0x1, UR15 ;  /* 0x00000001ff117899 */ /* 0x000fe4000801160f */
[----:B------:R-:W-:Y:S02]  /*1fe0*/  ULEA UR16, UR5, UR16, 0x2 ;  /* 0x0000001005107291 */ /* 0x000fe4000f8e10ff */
[----:B------:R-:W-:Y:S02]  /*1ff0*/  ULEA UR17, UR5, UR17, 0x2 ;  /* 0x0000001105117291 */ /* 0x000fe4000f8e10ff */
[----:B------:R-:W-:Y:S02]  /*2000*/  ULEA UR16, UR16, UR29, 0x2 ;  /* 0x0000001d10107291 */ /* 0x000fe4000f8e10ff */
[----:B------:R-:W-:-:S02]  /*2010*/  USHF.R.U32.HI UR23, URZ, 0x1, UR30 ;  /* 0x00000001ff177899 */ /* 0x000fc4000801161e */
[----:B------:R-:W-:Y:S02]  /*2020*/  ULEA UR17, UR17, UR29, 0x2 ;  /* 0x0000001d11117291 */ /* 0x000fe4000f8e10ff */
[----:B------:R-:W-:Y:S02]  /*2030*/  ULEA UR23, UR5, UR23, 0x2 ;  /* 0x0000001705177291 */ /* 0x000fe4000f8e10ff */
[----:B------:R-:W-:Y:S01]  /*2040*/  USHF.R.U32.HI UR25, URZ, 0x1, UR31 ;  /* 0x00000001ff197899 */ /* 0x000fe2000801161f */
[----:B------:R-:W0:Y:S01]  /*2050*/  LDS.64 R14, [UR16] ;  /* 0x00000010ff0e7984 */ /* 0x000e220008000a00 */
[----:B------:R-:W-:Y:S02]  /*2060*/  ULEA UR23, UR23, UR29, 0x2 ;  /* 0x0000001d17177291 */ /* 0x000fe4000f8e10ff */
[----:B------:R-:W-:Y:S01]  /*2070*/  ULEA UR25, UR5, UR25, 0x2 ;  /* 0x0000001905197291 */ /* 0x000fe2000f8e10ff */
[----:B------:R-:W1:Y:S01]  /*2080*/  LDS R20, [UR17] ;  /* 0x00000011ff147984 */ /* 0x000e620008000800 */
[----:B------:R-:W-:-:S02]  /*2090*/  UIADD3 UR14, UPT, UPT, UR14, 0x4, URZ ;  /* 0x000000040e0e7890 */ /* 0x000fc4000fffe0ff */
[----:B------:R-:W-:Y:S01]  /*20a0*/  ULEA UR25, UR25, UR29, 0x2 ;  /* 0x0000001d19197291 */ /* 0x000fe2000f8e10ff */
[----:B------:R-:W3:Y:S01]  /*20b0*/  LDS R21, [UR17+0x4] ;  /* 0x00000411ff157984 */ /* 0x000ee20008000800 */
[----:B------:R-:W-:Y:S02]  /*20c0*/  UISETP.NE.AND UP0, UPT, UR14, URZ, UPT ;  /* 0x000000ff0e00728c */ /* 0x000fe4000bf05270 */
[----:B------:R-:W-:Y:S01]  /*20d0*/  ULEA UR15, UR13, UR15, 0x2 ;  /* 0x0000000f0d0f7291 */ /* 0x000fe2000f8e10ff */
[----:B------:R-:W4:Y:S01]  /*20e0*/  LDS R24, [UR23] ;  /* 0x00000017ff187984 */ /* 0x000f220008000800 */
[----:B------:R-:W-:Y:S02]  /*20f0*/  ULEA UR30, UR13, UR30, 0x2 ;  /* 0x0000001e0d1e7291 */ /* 0x000fe4000f8e10ff */
[----:B------:R-:W-:Y:S01]  /*2100*/  ULEA UR31, UR13, UR31, 0x2 ;  /* 0x0000001f0d1f7291 */ /* 0x000fe2000f8e10ff */
[----:B------:R-:W5:Y:S01]  /*2110*/  LDS R25, [UR23+0x4] ;  /* 0x00000417ff197984 */ /* 0x000f620008000800 */
[----:B------:R-:W-:-:S03]  /*2120*/  ULEA UR6, UR13, UR6, 0x2 ;  /* 0x000000060d067291 */ /* 0x000fc6000f8e10ff */
[----:B------:R-:W5:Y:S04]  /*2130*/  LDS R23, [UR25] ;  /* 0x00000019ff177984 */ /* 0x000f680008000800 */
[----:B------:R-:W5:Y:S01]  /*2140*/  LDS R27, [UR25+0x4] ;  /* 0x00000419ff1b7984 */ /* 0x000f620008000800 */
[C---:B0-----:R-:W-:Y:S02]  /*2150*/  HFMA2.BF16_V2 R19, R13.reuse, R14, RZ ;  /* 0x0000000e0d137231 */ /* 0x041fe400002000ff */
[C---:B-1----:R-:W-:Y:S02]  /*2160*/  HFMA2.BF16_V2 R22, R13.reuse, R20, RZ.H0_H0 ;  /* 0x000000140d167231 */ /* 0x042fe400002400ff */
[C---:B------:R-:W-:Y:S02]  /*2170*/  HFMA2.BF16_V2 R19, R16.reuse, R15, R19 ;  /* 0x0000000f10137231 */ /* 0x040fe40000200013 */
[----:B---3--:R-:W-:Y:S01]  /*2180*/  HFMA2.BF16_V2 R22, R16, R21, R22 ;  /* 0x0000001510167231 */ /* 0x008fe20000200016 */
[----:B------:R-:W-:Y:S01]  /*2190*/  LDS.64 R14, [UR16+0x8] ;  /* 0x00000810ff0e7984 */ /* 0x000fe20008000a00 */
[----:B----4-:R-:W-:-:S03]  /*21a0*/  HFMA2.BF16_V2 R20, R13, R24, RZ.H0_H0 ;  /* 0x000000180d147231 */ /* 0x010fc600002400ff */
[----:B------:R-:W0:Y:S01]  /*21b0*/  LDS R21, [UR17+0x8] ;  /* 0x00000811ff157984 */ /* 0x000e220008000800 */
[----:B-----5:R-:W-:-:S03]  /*21c0*/  HFMA2.BF16_V2 R20, R16, R25, R20 ;  /* 0x0000001910147231 */ /* 0x020fc60000200014 */
[----:B------:R-:W1:Y:S01]  /*21d0*/  LDS R25, [UR23+0x8] ;  /* 0x00000817ff197984 */ /* 0x000e620008000800 */
[----:B------:R-:W-:-:S03]  /*21e0*/  HFMA2.BF16_V2 R23, R13, R23, RZ ;  /* 0x000000170d177231 */ /* 0x000fc600002000ff */
[----:B------:R-:W3:Y:S01]  /*21f0*/  LDS R24, [UR25+0x8] ;  /* 0x00000819ff187984 */ /* 0x000ee20008000800 */
[----:B------:R-:W-:Y:S02]  /*2200*/  HFMA2.BF16_V2 R23, R16, R27, R23 ;  /* 0x0000001b10177231 */ /* 0x000fe40000200017 */
[C---:B0-----:R-:W-:Y:S02]  /*2210*/  HFMA2.BF16_V2 R22, R17.reuse, R21, R22 ;  /* 0x0000001511167231 */ /* 0x041fe40000200016 */
[C---:B------:R-:W-:Y:S02]  /*2220*/  HFMA2.BF16_V2 R21, R17.reuse, R14, R19 ;  /* 0x0000000e11157231 */ /* 0x040fe40000200013 */
[----:B------:R-:W0:Y:S01]  /*2230*/  LDS R19, [UR23+0xc] ;  /* 0x00000c17ff137984 */ /* 0x000e220008000800 */
[----:B-1----:R-:W-:-:S03]  /*2240*/  HFMA2.BF16_V2 R20, R17, R25, R20 ;  /* 0x0000001911147231 */ /* 0x002fc60000200014 */
[----:B------:R-:W1:Y:S01]  /*2250*/  LDS R25, [UR17+0xc] ;  /* 0x00000c11ff197984 */ /* 0x000e620008000800 */
[----:B---3--:R-:W-:Y:S02]  /*2260*/  HFMA2.BF16_V2 R23, R17, R24, R23 ;  /* 0x0000001811177231 */ /* 0x008fe40000200017 */
[C---:B------:R-:W-:Y:S01]  /*2270*/  HFMA2.BF16_V2 R21, R18.reuse, R15, R21 ;  /* 0x0000000f12157231 */ /* 0x040fe20000200015 */
[----:B------:R-:W3:Y:S01]  /*2280*/  LDS R14, [UR25+0xc] ;  /* 0x00000c19ff0e7984 */ /* 0x000ee20008000800 */
[----:B0-----:R-:W-:-:S03]  /*2290*/  HFMA2.BF16_V2 R15, R18, R19, R20 ;  /* 0x00000013120f7231 */ /* 0x001fc60000200014 */
[C---:B------:R-:W-:Y:S01]  /*22a0*/  PRMT R19, R21.reuse, 0x7610, R19 ;  /* 0x0000761015137816 */ /* 0x040fe20000000013 */
[C---:B-1----:R-:W-:Y:S01]  /*22b0*/  HFMA2.BF16_V2 R25, R18.reuse, R25, R22 ;  /* 0x0000001912197231 */ /* 0x042fe20000200016 */
[----:B------:R-:W-:Y:S02]  /*22c0*/  PRMT R22, R21, 0x7632, R22 ;  /* 0x0000763215167816 */ /* 0x000fe40000000016 */
[----:B------:R-:W-:Y:S01]  /*22d0*/  SHF.L.U32 R19, R19, 0x10, RZ ;  /* 0x0000001013137819 */ /* 0x000fe200000006ff */
[----:B---3--:R-:W-:Y:S01]  /*22e0*/  HFMA2.BF16_V2 R14, R18, R14, R23 ;  /* 0x0000000e120e7231 */ /* 0x008fe20000200017 */
[----:B------:R-:W-:Y:S01]  /*22f0*/  PRMT R24, R25, 0x7632, R24 ;  /* 0x0000763219187816 */ /* 0x000fe20000000018 */
[----:B------:R-:W-:Y:S01]  /*2300*/  IMAD.U32 R22, R22, 0x10000, RZ ;  /* 0x0001000016167824 */ /* 0x000fe200078e00ff */
[C---:B------:R-:W-:Y:S02]  /*2310*/  PRMT R21, R15.reuse, 0x7610, R21 ;  /* 0x000076100f157816 */ /* 0x040fe40000000015 */
[----:B------:R-:W-:Y:S01]  /*2320*/  PRMT R23, R15, 0x7632, R23 ;  /* 0x000076320f177816 */ /* 0x000fe20000000017 */
[----:B------:R-:W-:Y:S01]  /*2330*/  FADD.FTZ R19, R19, R22 ;  /* 0x0000001613137221 */ /* 0x000fe20000010000 */
[----:B------:R-:W-:-:S02]  /*2340*/  PRMT R15, R14, 0x7610, R15 ;  /* 0x000076100e0f7816 */ /* 0x000fc4000000000f */
[----:B------:R-:W-:Y:S01]  /*2350*/  PRMT R20, R25, 0x7610, R20 ;  /* 0x0000761019147816 */ /* 0x000fe20000000014 */
[----:B------:R-:W-:Y:S01]  /*2360*/  IMAD.U32 R25, R24, 0x10000, RZ ;  /* 0x0001000018197824 */ /* 0x000fe200078e00ff */
[----:B------:R-:W-:Y:S01]  /*2370*/  PRMT R14, R14, 0x7632, R14 ;  /* 0x000076320e0e7816 */ /* 0x000fe2000000000e */
[----:B------:R-:W-:Y:S01]  /*2380*/  IMAD.U32 R15, R15, 0x10000, RZ ;  /* 0x000100000f0f7824 */ /* 0x000fe200078e00ff */
[----:B------:R-:W-:Y:S02]  /*2390*/  SHF.L.U32 R20, R20, 0x10, RZ ;  /* 0x0000001014147819 */ /* 0x000fe400000006ff */
[----:B------:R-:W-:Y:S02]  /*23a0*/  SHF.L.U32 R21, R21, 0x10, RZ ;  /* 0x0000001015157819 */ /* 0x000fe400000006ff */
[----:B------:R-:W-:Y:S01]  /*23b0*/  SHF.L.U32 R24, R23, 0x10, RZ ;  /* 0x0000001017187819 */ /* 0x000fe200000006ff */
[----:B------:R-:W-:Y:S01]  /*23c0*/  FADD.FTZ R20, R20, R25 ;  /* 0x0000001914147221 */ /* 0x000fe20000010000 */
[----:B------:R-:W-:-:S03]  /*23d0*/  SHF.L.U32 R14, R14, 0x10, RZ ;  /* 0x000000100e0e7819 */ /* 0x000fc600000006ff */
        /* <DEDUP_REMOVED lines=10> */
.L_x_276:
        /* <DEDUP_REMOVED lines=39> */
[----:B-1----:R-:W0:Y:S04]  /*26f0*/  LDS R4, [UR6] ;  /* 0x00000006ff047984 */ /* 0x002e280008000800 */
[----:B------:R-:W1:Y:S04]  /*2700*/  LDS R5, [UR6+0x4] ;  /* 0x00000406ff057984 */ /* 0x000e680008000800 */
[----:B------:R-:W3:Y:S04]  /*2710*/  LDS R11, [UR6+0x8] ;  /* 0x00000806ff0b7984 */ /* 0x000ee80008000800 */
[----:B------:R-:W4:Y:S01]  /*2720*/  LDS R12, [UR6+0xc] ;  /* 0x00000c06ff0c7984 */ /* 0x000f220008000800 */
[----:B0-----:R-:W-:-:S04]  /*2730*/  HFMA2.BF16_V2 R4, R7, R4, RZ ;  /* 0x0000000407047231 */ /* 0x001fc800002000ff */
[----:B-1----:R-:W-:-:S04]  /*2740*/  HFMA2.BF16_V2 R4, R6, R5, R4 ;  /* 0x0000000506047231 */ /* 0x002fc80000200004 */
[----:B---3--:R-:W-:-:S04]  /*2750*/  HFMA2.BF16_V2 R5, R9, R11, R4 ;  /* 0x0000000b09057231 */ /* 0x008fc80000200004 */
[----:B----4-:R-:W-:-:S05]  /*2760*/  HFMA2.BF16_V2 R4, R10, R12, R5 ;  /* 0x0000000c0a047231 */ /* 0x010fca0000200005 */
[C---:B------:R-:W-:Y:S02]  /*2770*/  PRMT R5, R4.reuse, 0x7632, R5 ;  /* 0x0000763204057816 */ /* 0x040fe40000000005 */
[----:B------:R-:W-:Y:S02]  /*2780*/  SHF.L.U32 R4, R4, 0x10, RZ ;  /* 0x0000001004047819 */ /* 0x000fe400000006ff */
        /* <DEDUP_REMOVED lines=24> */
.L_x_272:
[----:B------:R-:W5:Y:S01]  /*2910*/  LDCU UR13, c[0x0][0x3e0] ;  /* 0x00007c00ff0d77ac */ /* 0x000f620008000800 */
[----:B------:R-:W-:Y:S02]  /*2920*/  UIADD3 UR5, UPT, UPT, UR5, 0x1, URZ ;  /* 0x0000000105057890 */ /* 0x000fe4000fffe0ff */
[----:B-----5:R-:W-:-:S04]  /*2930*/  ULOP3.LUT UR13, UR13, 0xffff, URZ, 0xc0, !UPT ;  /* 0x0000ffff0d0d7892 */ /* 0x020fc8000f8ec0ff */
[----:B------:R-:W-:-:S04]  /*2940*/  USHF.R.U32.HI UR6, URZ, 0x3, UR13 ;  /* 0x00000003ff067899 */ /* 0x000fc8000801160d */
[----:B------:R-:W-:-:S09]  /*2950*/  UISETP.NE.AND UP0, UPT, UR5, UR6, UPT ;  /* 0x000000060500728c */ /* 0x000fd2000bf05270 */
[----:B------:R-:W-:Y:S05]  /*2960*/  BRA.U UP0, `(.L_x_278) ;  /* 0xffffffe900147547 */ /* 0x000fea000b83ffff */
.L_x_270:
        /* <DEDUP_REMOVED lines=15> */
.L_x_288:
[----:B-1234-:R-:W0:Y:S01]  /*2a60*/  LDC.64 R4, c[0x0][0x3b0] ;  /* 0x0000ec00ff047b82 */ /* 0x01ee220000000a00 */
[----:B------:R-:W-:Y:S01]  /*2a70*/  IADD3 R9, PT, PT, R3, -0x3, RZ ;  /* 0xfffffffd03097810 */ /* 0x000fe20007ffe0ff */
        /* <DEDUP_REMOVED lines=17> */
[----:B------:R-:W-:Y:S01]  /*2b90*/  IADD3 R19, PT, PT, R3, -0x2, RZ ;  /* 0xfffffffe03137810 */ /* 0x000fe20007ffe0ff */
[----:B---3--:R-:W-:Y:S01]  /*2ba0*/  @P0 FMUL.FTZ R17, R15, R12 ;  /* 0x0000000c0f110220 */ /* 0x008fe20000410000 */
[----:B------:R-:W-:-:S04]  /*2bb0*/  LOP3.LUT R12, R10, 0xfffffffd, RZ, 0xc0, !PT ;  /* 0xfffffffd0a0c7812 */ /* 0x000fc800078ec0ff */
[----:B------:R1:W-:Y:S04]  /*2bc0*/  @P0 STL [R2+-0x8], R17 ;  /* 0xfffff81102000387 */ /* 0x0003e80000100800 */
[----:B------:R2:W5:Y:S01]  /*2bd0*/  LD.E R9, desc[UR18][R12.64] ;  /* 0x000000120c097980 */ /* 0x000562000c101900 */
[----:B------:R-:W-:Y:S02]  /*2be0*/  F2FP.BF16.F32.PACK_AB R16, RZ, R17 ;  /* 0x00000011ff10723e */ /* 0x000fe400000010ff */
[----:B0-----:R-:W-:Y:S02]  /*2bf0*/  ISETP.NE.AND P0, PT, R14, RZ, PT ;  /* 0x000000ff0e00720c */ /* 0x001fe40003f05270 */
[----:B-1----:R-:W-:-:S11]  /*2c00*/  SEL R17, R8, 0x7610, P1 ;  /* 0x0000761008117807 */ /* 0x002fd60000800000 */
.L_x_281:
[----:B-----5:R-:W-:-:S05]  /*2c10*/  HADD2.BF16_V2 R14, R9, R16.H0_H0 ;  /* 0x20000010090e7230 */ /* 0x020fca0000200000 */
[----:B------:R-:W-:-:S05]  /*2c20*/  PRMT R15, R9, R17, R14 ;  /* 0x00000011090f7216 */ /* 0x000fca000000000e */
[----:B------:R-:W3:Y:S02]  /*2c30*/  ATOM.E.CAS.STRONG.GPU PT, R14, [R12], R9, R15 ;  /* 0x000000090c0e738b */ /* 0x000ee400001ee10f */
[----:B---3--:R-:W-:Y:S01]  /*2c40*/  ISETP.NE.U32.AND P1, PT, R14, R9, PT ;  /* 0x000000090e00720c */ /* 0x008fe20003f25070 */
[----:B------:R-:W-:-:S12]  /*2c50*/  IMAD.MOV.U32 R9, RZ, RZ, R14 ;  /* 0x000000ffff097224 */ /* 0x000fd800078e000e */
[----:B------:R-:W-:Y:S05]  /*2c60*/  @P1 BRA `(.L_x_281) ;  /* 0xfffffffc00e81947 */ /* 0x000fea000383ffff */
[----:B------:R-:W-:Y:S05]  /*2c70*/  BSYNC.RECONVERGENT B0 ;  /* 0x0000000000007941 */ /* 0x000fea0003800200 */
.L_x_280:
[----:B------:R-:W-:Y:S01]  /*2c80*/  IMAD.WIDE.U32 R14, R19, 0x4, R4 ;  /* 0x00000004130e7825 */ /* 0x000fe200078e0004 */
[----:B------:R-:W0:Y:S01]  /*2c90*/  @P0 LDC.64 R16, c[0x0][0x3a8] ;  /* 0x0000ea00ff100b82 */ /* 0x000e220000000a00 */
[----:B------:R-:W3:Y:S04]  /*2ca0*/  LDL R9, [R2+-0x4] ;  /* 0xfffffc0002097983 */ /* 0x000ee80000100800 */
[----:B------:R-:W0:Y:S02]  /*2cb0*/  LDG.E.CONSTANT R15, desc[UR18][R14.64] ;  /* 0x000000120e0f7981 */ /* 0x000e24000c1e9900 */
[----:B0-----:R-:W-:-:S06]  /*2cc0*/  @P0 IMAD.WIDE R16, R15, 0x4, R16 ;  /* 0x000000040f100825 */ /* 0x001fcc00078e0210 */
[----:B------:R0:W3:Y:S01]  /*2cd0*/  @P0 LDG.E.CONSTANT R16, desc[UR18][R16.64] ;  /* 0x0000001210100981 */ /* 0x0000e2000c1e9900 */
[----:B------:R-:W-:-:S04]  /*2ce0*/  IMAD R11, R15, UR7, R0 ;  /* 0x000000070f0b7c24 */ /* 0x000fc8000f8e0200 */
[----:B------:R-:W-:-:S03]  /*2cf0*/  IMAD.WIDE.U32 R10, R11, 0x2, R6 ;  /* 0x000000020b0a7825 */ /* 0x000fc600078e0006 */
[C---:B--2---:R-:W-:Y:S02]  /*2d00*/  LOP3.LUT R12, R10.reuse, 0xfffffffd, RZ, 0xc0, !PT ;  /* 0xfffffffd0a0c7812 */ /* 0x044fe400078ec0ff */
[----:B------:R-:W-:Y:S02]  /*2d10*/  MOV R13, R11 ;  /* 0x0000000b000d7202 */ /* 0x000fe40000000f00 */
        /* <DEDUP_REMOVED lines=8> */
.L_x_283:
[----:B-----5:R-:W-:-:S05]  /*2da0*/  HADD2.BF16_V2 R14, R15, R16.H0_H0 ;  /* 0x200000100f0e7230 */ /* 0x020fca0000200000 */
[----:B0-----:R-:W-:-:S05]  /*2db0*/  PRMT R9, R15, R17, R14 ;  /* 0x000000110f097216 */ /* 0x001fca000000000e */
[----:B------:R-:W2:Y:S02]  /*2dc0*/  ATOM.E.CAS.STRONG.GPU PT, R14, [R12], R15, R9 ;  /* 0x0000000f0c0e738b */ /* 0x000ea400001ee109 */
[----:B--2---:R-:W-:Y:S02]  /*2dd0*/  ISETP.NE.U32.AND P1, PT, R14, R15, PT ;  /* 0x0000000f0e00720c */ /* 0x004fe40003f25070 */
[----:B------:R-:W-:-:S11]  /*2de0*/  MOV R15, R14 ;  /* 0x0000000e000f7202 */ /* 0x000fd60000000f00 */
[----:B------:R-:W-:Y:S05]  /*2df0*/  @P1 BRA `(.L_x_283) ;  /* 0xfffffffc00e81947 */ /* 0x000fea000383ffff */
[----:B------:R-:W-:Y:S05]  /*2e00*/  BSYNC.RECONVERGENT B0 ;  /* 0x0000000000007941 */ /* 0x000fea0003800200 */
.L_x_282:
        /* <DEDUP_REMOVED lines=19> */
.L_x_285:
[----:B-----5:R-:W-:-:S05]  /*2f40*/  HADD2.BF16_V2 R14, R15, R16.H0_H0 ;  /* 0x200000100f0e7230 */ /* 0x020fca0000200000 */
[----:B0-----:R-:W-:-:S05]  /*2f50*/  PRMT R9, R15, R17, R14 ;  /* 0x000000110f097216 */ /* 0x001fca000000000e */
[----:B------:R-:W2:Y:S02]  /*2f60*/  ATOM.E.CAS.STRONG.GPU PT, R14, [R12], R15, R9 ;  /* 0x0000000f0c0e738b */ /* 0x000ea400001ee109 */
[----:B--2---:R-:W-:Y:S02]  /*2f70*/  ISETP.NE.U32.AND P1, PT, R14, R15, PT ;  /* 0x0000000f0e00720c */ /* 0x004fe40003f25070 */
[----:B------:R-:W-:-:S11]  /*2f80*/  MOV R15, R14 ;  /* 0x0000000e000f7202 */ /* 0x000fd60000000f00 */
[----:B------:R-:W-:Y:S05]  /*2f90*/  @P1 BRA `(.L_x_285) ;  /* 0xfffffffc00e81947 */ /* 0x000fea000383ffff */
[----:B------:R-:W-:Y:S05]  /*2fa0*/  BSYNC.RECONVERGENT B0 ;  /* 0x0000000000007941 */ /* 0x000fea0003800200 */
.L_x_284:
[----:B------:R-:W-:Y:S01]  /*2fb0*/  IMAD.WIDE.U32 R10, R3, 0x4, R4 ;  /* 0x00000004030a7825 */ /* 0x000fe200078e0004 */
[----:B------:R-:W0:Y:S01]  /*2fc0*/  @P0 LDC.64 R12, c[0x0][0x3a8] ;  /* 0x0000ea00ff0c0b82 */ /* 0x000e220000000a00 */
[----:B------:R-:W2:Y:S04]  /*2fd0*/  LDL R5, [R2+0x4] ;  /* 0x0000040002057983 */ /* 0x000ea80000100800 */
[----:B------:R-:W0:Y:S02]  /*2fe0*/  LDG.E.CONSTANT R11, desc[UR18][R10.64] ;  /* 0x000000120a0b7981 */ /* 0x000e24000c1e9900 */
[----:B0-----:R-:W-:-:S06]  /*2ff0*/  @P0 IMAD.WIDE R12, R11, 0x4, R12 ;  /* 0x000000040b0c0825 */ /* 0x001fcc00078e020c */
[----:B------:R-:W3:Y:S01]  /*3000*/  @P0 LDG.E.CONSTANT R12, desc[UR18][R12.64] ;  /* 0x000000120c0c0981 */ /* 0x000ee2000c1e9900 */
[----:B------:R-:W-:-:S04]  /*3010*/  IMAD R9, R11, UR7, R0 ;  /* 0x000000070b097c24 */ /* 0x000fc8000f8e0200 */
[----:B------:R-:W-:-:S04]  /*3020*/  IMAD.WIDE.U32 R6, R9, 0x2, R6 ;  /* 0x0000000209067825 */ /* 0x000fc800078e0006 */
[----:B--2---:R-:W-:Y:S01]  /*3030*/  @!P0 IMAD.MOV.U32 R9, RZ, RZ, R5 ;  /* 0x000000ffff098224 */ /* 0x004fe200078e0005 */
[C---:B------:R-:W-:Y:S02]  /*3040*/  LOP3.LUT R4, R6.reuse, 0xfffffffd, RZ, 0xc0, !PT ;  /* 0xfffffffd06047812 */ /* 0x040fe400078ec0ff */
[----:B------:R-:W-:Y:S01]  /*3050*/  LOP3.LUT R10, R6, 0x2, RZ, 0xc0, !PT ;  /* 0x00000002060a7812 */ /* 0x000fe200078ec0ff */
[----:B------:R-:W-:Y:S03]  /*3060*/  BSSY.RECONVERGENT B0, `(.L_x_286) ;  /* 0x000000e000007945 */ /* 0x000fe60003800200 */
[----:B------:R-:W-:Y:S01]  /*3070*/  ISETP.EQ.U32.AND P1, PT, R10, RZ, PT ;  /* 0x000000ff0a00720c */ /* 0x000fe20003f22070 */
[----:B---3--:R-:W-:Y:S01]  /*3080*/  @P0 FMUL.FTZ R9, R12, R5 ;  /* 0x000000050c090220 */ /* 0x008fe20000410000 */
[----:B------:R-:W-:-:S04]  /*3090*/  MOV R5, R7 ;  /* 0x0000000700057202 */ /* 0x000fc80000000f00 */
[----:B------:R0:W-:Y:S04]  /*30a0*/  @P0 STL [R2+0x4], R9 ;  /* 0x0000040902000387 */ /* 0x0001e80000100800 */
[----:B------:R0:W5:Y:S01]  /*30b0*/  LD.E R11, desc[UR18][R4.64] ;  /* 0x00000012040b7980 */ /* 0x000162000c101900 */
[----:B------:R-:W-:Y:S02]  /*30c0*/  F2FP.BF16.F32.PACK_AB R10, RZ, R9 ;  /* 0x00000009ff0a723e */ /* 0x000fe400000010ff */
[----:B------:R-:W-:-:S07]  /*30d0*/  SEL R12, R8, 0x7610, P1 ;  /* 0x00007610080c7807 */ /* 0x000fce0000800000 */
.L_x_287:
[----:B-----5:R-:W-:-:S05]  /*30e0*/  HADD2.BF16_V2 R8, R11, R10.H0_H0 ;  /* 0x2000000a0b087230 */ /* 0x020fca0000200000 */
[----:B0-----:R-:W-:-:S05]  /*30f0*/  PRMT R9, R11, R12, R8 ;  /* 0x0000000c0b097216 */ /* 0x001fca0000000008 */
[----:B------:R-:W2:Y:S02]  /*3100*/  ATOM.E.CAS.STRONG.GPU PT, R8, [R4], R11, R9 ;  /* 0x0000000b0408738b */ /* 0x000ea400001ee109 */
[----:B--2---:R-:W-:Y:S02]  /*3110*/  ISETP.NE.U32.AND P1, PT, R8, R11, PT ;  /* 0x0000000b0800720c */ /* 0x004fe40003f25070 */
[----:B------:R-:W-:-:S11]  /*3120*/  MOV R11, R8 ;  /* 0x00000008000b7202 */ /* 0x000fd60000000f00 */
[----:B------:R-:W-:Y:S05]  /*3130*/  @P1 BRA `(.L_x_287) ;  /* 0xfffffffc00e81947 */ /* 0x000fea000383ffff */
[----:B------:R-:W-:Y:S05]  /*3140*/  BSYNC.RECONVERGENT B0 ;  /* 0x0000000000007941 */ /* 0x000fea0003800200 */
.L_x_286:
[----:B------:R-:W-:Y:S01]  /*3150*/  UIADD3 UR6, UPT, UPT, UR6, 0x4, URZ ;  /* 0x0000000406067890 */ /* 0x000fe2000fffe0ff */
[----:B------:R-:W-:Y:S01]  /*3160*/  VIADD R2, R2, 0x10 ;  /* 0x0000001002027836 */ /* 0x000fe20000000000 */
[----:B------:R-:W-:Y:S02]  /*3170*/  IADD3 R3, PT, PT, R3, 0x4, RZ ;  /* 0x0000000403037810 */ /* 0x000fe40007ffe0ff */
[----:B------:R-:W-:-:S09]  /*3180*/  UISETP.NE.AND UP0, UPT, UR6, URZ, UPT ;  /* 0x000000ff0600728c */ /* 0x000fd2000bf05270 */
[----:B------:R-:W-:Y:S05]  /*3190*/  BRA.U UP0, `(.L_x_288) ;  /* 0xfffffff900307547 */ /* 0x000fea000b83ffff */
.L_x_279:
        /* <DEDUP_REMOVED lines=8> */
.L_x_291:
[----:B0----5:R-:W0:Y:S01]  /*3220*/  LDC.64 R2, c[0x0][0x3b0] ;  /* 0x0000ec00ff027b82 */ /* 0x021e220000000a00 */
[----:B------:R-:W2:Y:S01]  /*3230*/  LDL R10, [UR7] ;  /* 0x00000007ff0a7983 */ /* 0x000ea20008100800 */
[----:B------:R-:W0:Y:S06]  /*3240*/  LDCU UR5, c[0x0][0x3d4] ;  /* 0x00007a80ff0577ac */ /* 0x000e2c0008000800 */
[----:B-1234-:R-:W1:Y:S08]  /*3250*/  @P1 LDC.64 R4, c[0x0][0x3a8] ;  /* 0x0000ea00ff041b82 */ /* 0x01ee700000000a00 */
[----:B------:R-:W2:Y:S01]  /*3260*/  LDC.64 R6, c[0x0][0x388] ;  /* 0x0000e200ff067b82 */ /* 0x000ea20000000a00 */
[----:B0-----:R-:W-:-:S06]  /*3270*/  IMAD.WIDE.U32 R2, R11, 0x4, R2 ;  /* 0x000000040b027825 */ /* 0x001fcc00078e0002 */
[----:B------:R-:W1:Y:S02]  /*3280*/  LDG.E.CONSTANT R3, desc[UR18][R2.64] ;  /* 0x0000001202037981 */ /* 0x000e64000c1e9900 */
[----:B-1----:R-:W-:-:S06]  /*3290*/  @P1 IMAD.WIDE R4, R3, 0x4, R4 ;  /* 0x0000000403041825 */ /* 0x002fcc00078e0204 */
[----:B------:R-:W3:Y:S01]  /*32a0*/  @P1 LDG.E.CONSTANT R5, desc[UR18][R4.64] ;  /* 0x0000001204051981 */ /* 0x000ee2000c1e9900 */
[----:B------:R-:W-:-:S04]  /*32b0*/  IMAD R9, R3, UR5, R0 ;  /* 0x0000000503097c24 */ /* 0x000fc8000f8e0200 */
[----:B--2---:R-:W-:-:S04]  /*32c0*/  IMAD.WIDE.U32 R6, R9, 0x2, R6 ;  /* 0x0000000209067825 */ /* 0x004fc800078e0006 */
[----:B------:R-:W-:Y:S01]  /*32d0*/  IMAD.MOV.U32 R9, RZ, RZ, R7 ;  /* 0x000000ffff097224 */ /* 0x000fe200078e0007 */
[C---:B------:R-:W-:Y:S01]  /*32e0*/  LOP3.LUT R8, R6.reuse, 0xfffffffd, RZ, 0xc0, !PT ;  /* 0xfffffffd06087812 */ /* 0x040fe200078ec0ff */
[----:B------:R-:W-:Y:S01]  /*32f0*/  HFMA2 R12, -RZ, RZ, 0, 0.19775390625 ;  /* 0x00003254ff0c7431 */ /* 0x000fe200000001ff */
[----:B------:R-:W-:Y:S01]  /*3300*/  LOP3.LUT R2, R6, 0x2, RZ, 0xc0, !PT ;  /* 0x0000000206027812 */ /* 0x000fe200078ec0ff */
[----:B------:R-:W-:Y:S03]  /*3310*/  BSSY.RECONVERGENT B0, `(.L_x_289) ;  /* 0x000000d000007945 */ /* 0x000fe60003800200 */
[----:B------:R-:W-:-:S04]  /*3320*/  ISETP.EQ.U32.AND P0, PT, R2, RZ, PT ;  /* 0x000000ff0200720c */ /* 0x000fc80003f02070 */
[----:B------:R-:W-:Y:S01]  /*3330*/  SEL R12, R12, 0x7610, P0 ;  /* 0x000076100c0c7807 */ /* 0x000fe20000000000 */
[----:B---3--:R-:W-:-:S05]  /*3340*/  @P1 FMUL.FTZ R10, R5, R10 ;  /* 0x0000000a050a1220 */ /* 0x008fca0000410000 */
[----:B------:R0:W-:Y:S04]  /*3350*/  @P1 STL [UR7], R10 ;  /* 0x0000000aff001987 */ /* 0x0001e80008100807 */
[----:B------:R0:W5:Y:S01]  /*3360*/  LD.E R3, desc[UR18][R8.64] ;  /* 0x0000001208037980 */ /* 0x000162000c101900 */
[----:B------:R-:W-:-:S07]  /*3370*/  F2FP.BF16.F32.PACK_AB R4, RZ, R10 ;  /* 0x0000000aff04723e */ /* 0x000fce00000010ff */
.L_x_290:
[----:B-----5:R-:W-:-:S05]  /*3380*/  HADD2.BF16_V2 R2, R3, R4.H0_H0 ;  /* 0x2000000403027230 */ /* 0x020fca0000200000 */
[----:B------:R-:W-:-:S05]  /*3390*/  PRMT R5, R3, R12, R2 ;  /* 0x0000000c03057216 */ /* 0x000fca0000000002 */
[----:B------:R-:W2:Y:S02]  /*33a0*/  ATOM.E.CAS.STRONG.GPU PT, R2, [R8], R3, R5 ;  /* 0x000000030802738b */ /* 0x000ea400001ee105 */
[----:B--2---:R-:W-:Y:S02]  /*33b0*/  ISETP.NE.U32.AND P0, PT, R2, R3, PT ;  /* 0x000000030200720c */ /* 0x004fe40003f05070 */
[----:B------:R-:W-:-:S11]  /*33c0*/  MOV R3, R2 ;  /* 0x0000000200037202 */ /* 0x000fd60000000f00 */
[----:B------:R-:W-:Y:S05]  /*33d0*/  @P0 BRA `(.L_x_290) ;  /* 0xfffffffc00e80947 */ /* 0x000fea000383ffff */
[----:B------:R-:W-:Y:S05]  /*33e0*/  BSYNC.RECONVERGENT B0 ;  /* 0x0000000000007941 */ /* 0x000fea0003800200 */
.L_x_289:
[----:B------:R-:W-:Y:S01]  /*33f0*/  UIADD3 UR4, UPT, UPT, UR4, 0x1, URZ ;  /* 0x0000000104047890 */ /* 0x000fe2000fffe0ff */
[----:B------:R-:W-:Y:S01]  /*3400*/  VIADD R11, R11, 0x1 ;  /* 0x000000010b0b7836 */ /* 0x000fe20000000000 */
[----:B------:R-:W-:Y:S02]  /*3410*/  UIADD3 UR7, UPT, UPT, UR7, 0x4, URZ ;  /* 0x0000000407077890 */ /* 0x000fe4000fffe0ff */
[----:B------:R-:W-:-:S09]  /*3420*/  UISETP.NE.AND UP0, UPT, UR4, URZ, UPT ;  /* 0x000000ff0400728c */ /* 0x000fd2000bf05270 */
[----:B------:R-:W-:Y:S05]  /*3430*/  BRA.U UP0, `(.L_x_291) ;  /* 0xfffffffd00787547 */ /* 0x000fea000b83ffff */
[----:B------:R-:W-:Y:S05]  /*3440*/  EXIT ;  /* 0x000000000000794d */ /* 0x000fea0003800000 */
        .weak           $__internal_20_$__cuda_sm20_div_u64
        .type           $__internal_20_$__cuda_sm20_div_u64,@function
        .size           $__internal_20_$__cuda_sm20_div_u64,($__internal_21_$__cuda_sm20_rem_u16 - $__internal_20_$__cuda_sm20_div_u64)
$__internal_20_$__cuda_sm20_div_u64:
        /* <DEDUP_REMOVED lines=20> */
[----:B------:R-:W-:-:S04]  /*3590*/  IMAD R6, R5, UR6, R7 ;  /* 0x0000000605067c24 */ /* 0x000fc8000f8e0207 */
[----:B------:R-:W-:Y:S01]  /*35a0*/  IMAD.HI.U32 R8, R9, R11, RZ ;  /* 0x0000000b09087227 */ /* 0x000fe200078e00ff */
[----:B------:R-:W-:-:S05]  /*35b0*/  IADD3.X R6, PT, PT, RZ, ~R6, RZ, P0, !PT ;  /* 0x80000006ff067210 */ /* 0x000fca00007fe4ff */
[----:B------:R-:W-:-:S04]  /*35c0*/  IMAD.WIDE.U32 R8, P0, R9, R6, R8 ;  /* 0x0000000609087225 */ /* 0x000fc80007800008 */
[C---:B------:R-:W-:Y:S02]  /*35d0*/  IMAD R7, R5.reuse, R6, RZ ;  /* 0x0000000605077224 */ /* 0x040fe400078e02ff */
[----:B------:R-:W-:-:S04]  /*35e0*/  IMAD.HI.U32 R8, P1, R5, R11, R8 ;  /* 0x0000000b05087227 */ /* 0x000fc80007820008 */
[----:B------:R-:W-:Y:S01]  /*35f0*/  IMAD.HI.U32 R6, R5, R6, RZ ;  /* 0x0000000605067227 */ /* 0x000fe200078e00ff */
[----:B------:R-:W-:-:S03]  /*3600*/  IADD3 R8, P2, PT, R7, R8, RZ ;  /* 0x0000000807087210 */ /* 0x000fc60007f5e0ff */
[----:B------:R-:W-:Y:S02]  /*3610*/  HFMA2 R7, -RZ, RZ, 0, 0 ;  /* 0x00000000ff077431 */ /* 0x000fe400000001ff */
[----:B------:R-:W-:Y:S02]  /*3620*/  IMAD.X R5, R6, 0x1, R5, P0 ;  /* 0x0000000106057824 */ /* 0x000fe400000e0605 */
[----:B------:R-:W-:-:S03]  /*3630*/  IMAD.HI.U32 R6, R8, UR12, RZ ;  /* 0x0000000c08067c27 */ /* 0x000fc6000f8e00ff */
[----:B------:R-:W-:Y:S01]  /*3640*/  IADD3.X R10, PT, PT, RZ, RZ, R5, P2, P1 ;  /* 0x000000ffff0a7210 */ /* 0x000fe200017e2405 */
[----:B------:R-:W-:-:S04]  /*3650*/  IMAD.WIDE.U32 R6, R8, R3, R6 ;  /* 0x0000000308067225 */ /* 0x000fc800078e0006 */
[C---:B------:R-:W-:Y:S02]  /*3660*/  IMAD R9, R10.reuse, R3, RZ ;  /* 0x000000030a097224 */ /* 0x040fe400078e02ff */
[----:B------:R-:W-:-:S04]  /*3670*/  IMAD.HI.U32 R6, P0, R10, UR12, R6 ;  /* 0x0000000c0a067c27 */ /* 0x000fc8000f800006 */
[----:B------:R-:W-:Y:S01]  /*3680*/  IMAD.HI.U32 R5, R10, R3, RZ ;  /* 0x000000030a057227 */ /* 0x000fe200078e00ff */
[----:B------:R-:W-:-:S04]  /*3690*/  IADD3 R8, P1, PT, R9, R6, RZ ;  /* 0x0000000609087210 */ /* 0x000fc80007f3e0ff */
[----:B------:R-:W-:Y:S01]  /*36a0*/  IADD3.X R5, PT, PT, R5, RZ, RZ, P0, !PT ;  /* 0x000000ff05057210 */ /* 0x000fe200007fe4ff */
[----:B------:R-:W-:-:S04]  /*36b0*/  IMAD.WIDE.U32 R6, R8, UR6, RZ ;  /* 0x0000000608067c25 */ /* 0x000fc8000f8e00ff */
[----:B------:R-:W-:Y:S01]  /*36c0*/  IMAD.X R5, RZ, RZ, R5, P1 ;  /* 0x000000ffff057224 */ /* 0x000fe200008e0605 */
[----:B------:R-:W-:-:S03]  /*36d0*/  IADD3 R12, P0, PT, -R6, UR12, RZ ;  /* 0x0000000c060c7c10 */ /* 0x000fc6000ff1e1ff */
[----:B------:R-:W-:Y:S01]  /*36e0*/  IMAD R10, R5, UR6, R7 ;  /* 0x00000006050a7c24 */ /* 0x000fe2000f8e0207 */
[----:B------:R-:W-:-:S04]  /*36f0*/  IADD3 R7, P1, PT, R12, -UR6, RZ ;  /* 0x800000060c077c10 */ /* 0x000fc8000ff3e0ff */
[----:B------:R-:W-:Y:S02]  /*3700*/  IADD3.X R10, PT, PT, ~R10, R3, RZ, P0, !PT ;  /* 0x000000030a0a7210 */ /* 0x000fe400007fe5ff */
[----:B------:R-:W-:Y:S02]  /*3710*/  ISETP.GE.U32.AND P0, PT, R12, UR6, PT ;  /* 0x000000060c007c0c */ /* 0x000fe4000bf06070 */
[----:B------:R-:W-:Y:S02]  /*3720*/  IADD3 R3, P2, PT, R8, 0x1, RZ ;  /* 0x0000000108037810 */ /* 0x000fe40007f5e0ff */
[C---:B------:R-:W-:Y:S02]  /*3730*/  ISETP.GE.U32.AND.EX P0, PT, R10.reuse, RZ, PT, P0 ;  /* 0x000000ff0a00720c */ /* 0x040fe40003f06100 */
[----:B------:R-:W-:Y:S02]  /*3740*/  IADD3.X R9, PT, PT, R10, -0x1, RZ, P1, !PT ;  /* 0xffffffff0a097810 */ /* 0x000fe40000ffe4ff */
[----:B------:R-:W-:-:S02]  /*3750*/  IADD3.X R6, PT, PT, RZ, R5, RZ, P2, !PT ;  /* 0x00000005ff067210 */ /* 0x000fc400017fe4ff */
[----:B------:R-:W-:Y:S02]  /*3760*/  SEL R7, R7, R12, P0 ;  /* 0x0000000c07077207 */ /* 0x000fe40000000000 */
[----:B------:R-:W-:Y:S02]  /*3770*/  SEL R3, R3, R8, P0 ;  /* 0x0000000803037207 */ /* 0x000fe40000000000 */
[----:B------:R-:W-:Y:S02]  /*3780*/  SEL R9, R9, R10, P0 ;  /* 0x0000000a09097207 */ /* 0x000fe40000000000 */
[----:B------:R-:W-:Y:S02]  /*3790*/  SEL R8, R6, R5, P0 ;  /* 0x0000000506087207 */ /* 0x000fe40000000000 */
[----:B------:R-:W-:Y:S02]  /*37a0*/  ISETP.GE.U32.AND P0, PT, R7, UR6, PT ;  /* 0x0000000607007c0c */ /* 0x000fe4000bf06070 */
[----:B------:R-:W-:-:S02]  /*37b0*/  IADD3 R6, P2, PT, R3, 0x1, RZ ;  /* 0x0000000103067810 */ /* 0x000fc40007f5e0ff */
[----:B------:R-:W-:Y:S02]  /*37c0*/  ISETP.GE.U32.AND.EX P0, PT, R9, RZ, PT, P0 ;  /* 0x000000ff0900720c */ /* 0x000fe40003f06100 */
[----:B------:R-:W-:Y:S01]  /*37d0*/  ISETP.NE.U32.AND P1, PT, RZ, UR6, PT ;  /* 0x00000006ff007c0c */ /* 0x000fe2000bf25070 */
[----:B------:R-:W-:Y:S01]  /*37e0*/  IMAD.X R7, RZ, RZ, R8, P2 ;  /* 0x000000ffff077224 */ /* 0x000fe200010e0608 */
[----:B------:R-:W-:Y:S02]  /*37f0*/  SEL R6, R6, R3, P0 ;  /* 0x0000000306067207 */ /* 0x000fe40000000000 */
[----:B------:R-:W-:Y:S02]  /*3800*/  MOV R3, 0x0 ;  /* 0x0000000000037802 */ /* 0x000fe40000000f00 */
[----:B------:R-:W-:Y:S02]  /*3810*/  ISETP.NE.AND.EX P1, PT, RZ, RZ, PT, P1 ;  /* 0x000000ffff00720c */ /* 0x000fe40003f25310 */
[----:B------:R-:W-:-:S02]  /*3820*/  SEL R7, R7, R8, P0 ;  /* 0x0000000807077207 */ /* 0x000fc40000000000 */
[----:B------:R-:W-:Y:S02]  /*3830*/  SEL R6, R6, 0xffffffff, P1 ;  /* 0xffffffff06067807 */ /* 0x000fe40000800000 */
[----:B------:R-:W-:Y:S01]  /*3840*/  SEL R7, R7, 0xffffffff, P1 ;  /* 0xffffffff07077807 */ /* 0x000fe20000800000 */
[----:B------:R-:W-:Y:S06]  /*3850*/  RET.REL.NODEC R2 `(_Z21moe_wna16_gemm_kernelI13__nv_bfloat16Li4ELi1EEvPKT_PS1_PKjS3_S6_PKfPKiSA_SA_tttjjjtttbb) ;  /* 0xffffffc402e87950 */ /* 0x000fec0003c3ffff */
        .weak           $__internal_21_$__cuda_sm20_rem_u16
        .type           $__internal_21_$__cuda_sm20_rem_u16,@function
        .size           $__internal_21_$__cuda_sm20_rem_u16,(.L_x_568 - $__internal_21_$__cuda_sm20_rem_u16)
$__internal_21_$__cuda_sm20_rem_u16:
        /* <DEDUP_REMOVED lines=10> */
[----:B0-----:R-:W-:-:S04]  /*3900*/  FMUL R5, R5, R6 ;  /* 0x0000000605057220 */ /* 0x001fc80000400000 */
[----:B------:R-:W-:-:S04]  /*3910*/  VIADD R5, R5, 0x2 ;  /* 0x0000000205057836 */ /* 0x000fc80000000000 */
[----:B------:R-:W-:Y:S01]  /*3920*/  FMUL.RZ R7, R4, R5 ;  /* 0x0000000504077220 */ /* 0x000fe2000040c000 */
[----:B------:R-:W-:Y:S01]  /*3930*/  HFMA2 R5, -RZ, RZ, 0, 0 ;  /* 0x00000000ff057431 */ /* 0x000fe200000001ff */
[----:B------:R-:W-:-:S04]  /*3940*/  MOV R4, R9 ;  /* 0x0000000900047202 */ /* 0x000fc80000000f00 */
[----:B------:R-:W0:Y:S02]  /*3950*/  F2I.U32.TRUNC.NTZ R7, R7 ;  /* 0x0000000700077305 */ /* 0x000e24000020f000 */
[----:B0-----:R-:W-:-:S13]  /*3960*/  R2UR UR14, R7 ;  /* 0x00000000070e72ca */ /* 0x001fda00000e0000 */
[----:B------:R-:W-:-:S04]  /*3970*/  ULOP3.LUT UR14, UR14, 0xffff, URZ, 0xc0, !UPT ;  /* 0x0000ffff0e0e7892 */ /* 0x000fc8000f8ec0ff */
[----:B------:R-:W-:-:S04]  /*3980*/  UIADD3 UR14, UPT, UPT, URZ, -UR14, URZ ;  /* 0x8000000eff0e7290 */ /* 0x000fc8000fffe0ff */
[----:B------:R-:W-:-:S07]  /*3990*/  UIMAD UR6, UR6, UR14, UR17 ;  /* 0x0000000e060672a4 */ /* 0x000fce000f8e0211 */
[----:B------:R-:W-:Y:S01]  /*39a0*/  @!UP0 UMOV UR6, 0xffffffff ;  /* 0xffffffff00068882 */ /* 0x000fe20000000000 */
[----:B------:R-:W-:Y:S05]  /*39b0*/  RET.REL.NODEC R4 `(_Z21moe_wna16_gemm_kernelI13__nv_bfloat16Li4ELi1EEvPKT_PS1_PKjS3_S6_PKfPKiSA_SA_tttjjjtttbb) ;  /* 0xffffffc404907950 */ /* 0x000fea0003c3ffff */
.L_x_292:
        /* <DEDUP_REMOVED lines=12> */
.L_x_568:


//--------------------- .text._Z21moe_wna16_gemm_kernelI6__halfLi8ELi8EEvPKT_PS1_PKjS3_S6_PKfPKiSA_SA_tttjjjtttbb --------------------------
	.section	.text._Z21moe_wna16_gemm_kernelI6__halfLi8ELi8EEvPKT_PS1_PKjS3_S6_PKfPKiSA_SA_tttjjjtttbb,"ax",@progbits
	.align	128
        .global         _Z21moe_wna16_gemm_kernelI6__halfLi8ELi8EEvPKT_PS1_PKjS3_S6_PKfPKiSA_SA_tttjjjtttbb
        .type           _Z21moe_wna16_gemm_kernelI6__halfLi8ELi8EEvPKT_PS1_PKjS3_S6_PKfPKiSA_SA_tttjjjtttbb,@function
        .size           _Z21moe_wna16_gemm_kernelI6__halfLi8ELi8EEvPKT_PS1_PKjS3_S6_PKfPKiSA_SA_tttjjjtttbb,(.L_x_571 - _Z21moe_wna16_gemm_kernelI6__halfLi8ELi8EEvPKT_PS1_PKjS3_S6_PKfPKiSA_SA_tttjjjtttbb)
        .other          _Z21moe_wna16_gemm_kernelI6__halfLi8ELi8EEvPKT_PS1_PKjS3_S6_PKfPKiSA_SA_tttjjjtttbb,@"STO_CUDA_ENTRY STV_DEFAULT"
_Z21moe_wna16_gemm_kernelI6__halfLi8ELi8EEvPKT_PS1_PKjS3_S6_PKfPKiSA_SA_tttjjjtttbb:
.text._Z21moe_wna16_gemm_kernelI6__halfLi8ELi8EEvPKT_PS1_PKjS3_S6_PKfPKiSA_SA_tttjjjtttbb:
        /* <DEDUP_REMOVED lines=40> */
.L_x_297:
        /* <DEDUP_REMOVED lines=54> */
[----:B------:R-:W-:-:S05]  /*05e0*/  MOV R4, R13 ;  /* 0x0000000d00047202 */ /* 0x000fca0000000f00 */
[----:B------:R-:W-:-:S04]  /*05f0*/  IMAD.HI.U32 R5, R5, R4, RZ ;  /* 0x0000000405057227 */ /* 0x000fc800078e00ff */
[----:B------:R-:W-:-:S05]  /*0600*/  IMAD R4, R5, R7, R4 ;  /* 0x0000000705047224 */ /* 0x000fca00078e0204 */
[----:B------:R-:W-:-:S13]  /*0610*/  ISETP.GT.U32.AND P1, PT, R9, R4, PT ;  /* 0x000000040900720c */ /* 0x000fda0003f24070 */
[----:B------:R-:W-:Y:S01]  /*0620*/  @!P1 IMAD.IADD R4, R4, 0x1, -R9 ;  /* 0x0000000104049824 */ /* 0x000fe200078e0a09 */
[----:B------:R-:W-:Y:S02]  /*0630*/  @!P1 IADD3 R5, PT, PT, R5, 0x1, RZ ;  /* 0x0000000105059810 */ /* 0x000fe40007ffe0ff */
[----:B------:R-:W-:Y:S02]  /*0640*/  ISETP.NE.AND P1, PT, RZ, UR11, PT ;  /* 0x0000000bff007c0c */ /* 0x000fe4000bf25270 */
[----:B------:R-:W-:-:S13]  /*0650*/  ISETP.GE.U32.AND P0, PT, R4, R9, PT ;  /* 0x000000090400720c */ /* 0x000fda0003f06070 */
[----:B------:R-:W-:-:S05]  /*0660*/  @P0 VIADD R5, R5, 0x1 ;  /* 0x0000000105050836 */ /* 0x000fca0000000000 */
[----:B------:R-:W-:-:S05]  /*0670*/  MOV R14, R5 ;  /* 0x00000005000e7202 */ /* 0x000fca0000000f00 */
        /* <DEDUP_REMOVED lines=14> */
.L_x_296:
        /* <DEDUP_REMOVED lines=15> */
.L_x_295:
[----:B------:R-:W-:Y:S05]  /*0850*/  BSYNC.RECONVERGENT B0 ;  /* 0x0000000000007941 */ /* 0x000fea0003800200 */
.L_x_294:
[----:B------:R-:W-:-:S09]  /*0860*/  UISETP.NE.AND UP0, UPT, UR5, UR9, UPT ;  /* 0x000000090500728c */ /* 0x000fd2000bf05270 */
[----:B------:R-:W-:Y:S05]  /*0870*/  BRA.U UP0, `(.L_x_297) ;  /* 0xfffffff900807547 */ /* 0x000fea000b83ffff */
[----:B------:R-:W-:-:S05]  /*0880*/  UMOV UR4, UR9 ;  /* 0x0000000900047c82 */ /* 0x000fca0008000000 */
.L_x_293:
        /* <DEDUP_REMOVED lines=9> */
[----:B------:R-:W-:Y:S01]  /*0920*/  VIADD R9, R1, 0x110 ;  /* 0x0000011001097836 */ /* 0x000fe20000000000 */
[----:B-1----:R-:W-:-:S06]  /*0930*/  UIMAD.WIDE.U32 UR6, UR7, UR6, URZ ;  /* 0x00000006070672a5 */ /* 0x002fcc000f8e00ff */
[C---:B------:R-:W-:Y:S02]  /*0940*/  IMAD R3, R12.reuse, UR7, RZ ;  /* 0x000000070c037c24 */ /* 0x040fe4000f8e02ff */
[----:B------:R-:W-:-:S04]  /*0950*/  IMAD.WIDE.U32 R12, R12, UR6, RZ ;  /* 0x000000060c0c7c25 */ /* 0x000fc8000f8e00ff */
[----:B------:R-:W-:Y:S01]  /*0960*/  IMAD R3, R0, UR6, R3 ;  /* 0x0000000600037c24 */ /* 0x000fe2000f8e0203 */
[----:B------:R-:W1:Y:S04]  /*0970*/  LDCU.U16 UR6, c[0x0][0x3ca] ;  /* 0x00007940ff0677ac */ /* 0x000e680008000400 */
[----:B------:R-:W-:-:S04]  /*0980*/  IADD3 R11, PT, PT, R13, R3, RZ ;  /* 0x000000030d0b7210 */ /* 0x000fc80007ffe0ff */
[----:B------:R-:W-:-:S13]  /*0990*/  ISETP.NE.U32.AND P0, PT, R11, RZ, PT ;  /* 0x000000ff0b00720c */ /* 0x000fda0003f05070 */
[----:B-1----:R-:W-:Y:S05]  /*09a0*/  @P0 BRA `(.L_x_298) ;  /* 0x0000000000500947 */ /* 0x002fea0003800000 */
[----:B------:R-:W1:Y:S01]  /*09b0*/  I2F.U32.RP R0, UR6 ;  /* 0x0000000600007d06 */ /* 0x000e620008209000 */
        /* <DEDUP_REMOVED lines=8> */
[----:B------:R-:W-:-:S04]  /*0a40*/  IMAD.HI.U32 R2, R3, R12, RZ ;  /* 0x0000000c03027227 */ /* 0x000fc800078e00ff */
[----:B------:R-:W-:-:S04]  /*0a50*/  IMAD.MOV R3, RZ, RZ, -R2 ;  /* 0x000000ffff037224 */ /* 0x000fc800078e0a02 */
[----:B------:R-:W-:-:S05]  /*0a60*/  IMAD R3, R3, UR6, R12 ;  /* 0x0000000603037c24 */ /* 0x000fca000f8e020c */
[----:B------:R-:W-:-:S13]  /*0a70*/  ISETP.GE.U32.AND P0, PT, R3, UR6, PT ;  /* 0x0000000603007c0c */ /* 0x000fda000bf06070 */
[----:B------:R-:W-:Y:S01]  /*0a80*/  @P0 IADD3 R3, PT, PT, R3, -UR6, RZ ;  /* 0x8000000603030c10 */ /* 0x000fe2000fffe0ff */
[----:B------:R-:W-:-:S03]  /*0a90*/  @P0 VIADD R2, R2, 0x1 ;  /* 0x0000000102020836 */ /* 0x000fc60000000000 */
[----:B------:R-:W-:Y:S01]  /*0aa0*/  ISETP.GE.U32.AND P1, PT, R3, UR6, PT ;  /* 0x0000000603007c0c */ /* 0x000fe2000bf26070 */
[----:B------:R-:W-:-:S12]  /*0ab0*/  IMAD.MOV.U32 R3, RZ, RZ, RZ ;  /* 0x000000ffff037224 */ /* 0x000fd800078e00ff */
[----:B------:R-:W-:Y:S02]  /*0ac0*/  @P1 IADD3 R2, PT, PT, R2, 0x1, RZ ;  /* 0x0000000102021810 */ /* 0x000fe40007ffe0ff */
[----:B------:R-:W-:Y:S01]  /*0ad0*/  @!P2 LOP3.LUT R2, RZ, UR6, RZ, 0x33, !PT ;  /* 0x00000006ff02ac12 */ /* 0x000fe2000f8e33ff */
[----:B------:R-:W-:Y:S06]  /*0ae0*/  BRA `(.L_x_299) ;  /* 0x0000000000107947 */ /* 0x000fec0003800000 */
.L_x_298:
[----:B------:R-:W-:-:S07]  /*0af0*/  MOV R0, 0xb10 ;  /* 0x00000b1000007802 */ /* 0x000fce0000000f00 */
[----:B0--3--:R-:W-:Y:S05]  /*0b00*/  CALL.REL.NOINC `($__internal_23_$__cuda_sm20_div_u64) ;  /* 0x0000002400007944 */ /* 0x009fea0003c00000 */
[----:B------:R-:W-:Y:S01]  /*0b10*/  MOV R2, R4 ;  /* 0x0000000400027202 */ /* 0x000fe20000000f00 */
[----:B------:R-:W-:-:S07]  /*0b20*/  IMAD.MOV.U32 R3, RZ, RZ, R5 ;  /* 0x000000ffff037224 */ /* 0x000fce00078e0005 */
.L_x_299:
[----:B0-----:R-:W0:Y:S01]  /*0b30*/  LDC.U16 R10, c[0x0][0x3ca] ;  /* 0x0000f280ff0a7b82 */ /* 0x001e220000000400 */
[----:B------:R-:W1:Y:S01]  /*0b40*/  LDCU UR6, c[0x0][0x3d8] ;  /* 0x00007b00ff0677ac */ /* 0x000e620008000800 */
[----:B------:R-:W-:Y:S01]  /*0b50*/  IMAD.MOV.U32 R14, RZ, RZ, RZ ;  /* 0x000000ffff0e7224 */ /* 0x000fe200078e00ff */
[----:B------:R-:W2:Y:S01]  /*0b60*/  LDCU.S8 UR5, c[0x0][0x3e2] ;  /* 0x00007c40ff0577ac */ /* 0x000ea20008000200 */
[----:B------:R-:W3:Y:S01]  /*0b70*/  LDCU UR7, c[0x0][0x3e0] ;  /* 0x00007c00ff0777ac */ /* 0x000ee20008000800 */
[----:B------:R-:W4:Y:S01]  /*0b80*/  LDCU.64 UR10, c[0x0][0x3a0] ;  /* 0x00007400ff0a77ac */ /* 0x000f220008000a00 */
[----:B-1----:R-:W-:Y:S01]  /*0b90*/  MOV R7, UR6 ;  /* 0x0000000600077c02 */ /* 0x002fe20008000f00 */
[----:B0-----:R-:W0:Y:S08]  /*0ba0*/  I2F.U32.RP R0, R10 ;  /* 0x0000000a00007306 */ /* 0x001e300000209000 */
[----:B0-----:R-:W0:Y:S02]  /*0bb0*/  MUFU.RCP R0, R0 ;  /* 0x0000000000007308 */ /* 0x001e240000001000 */
[----:B0-----:R-:W-:-:S06]  /*0bc0*/  IADD3 R15, PT, PT, R0, 0xffffffe, RZ ;  /* 0x0ffffffe000f7810 */ /* 0x001fcc0007ffe0ff */
[----:B------:R-:W0:Y:S02]  /*0bd0*/  F2I.FTZ.U32.TRUNC.NTZ R15, R15 ;  /* 0x0000000f000f7305 */ /* 0x000e24000021f000 */
[----:B0-----:R-:W-:-:S04]  /*0be0*/  IMAD.MOV R5, RZ, RZ, -R15 ;  /* 0x000000ffff057224 */ /* 0x001fc800078e0a0f */
[----:B------:R-:W-:-:S04]  /*0bf0*/  IMAD R5, R5, R10, RZ ;  /* 0x0000000a05057224 */ /* 0x000fc800078e02ff */
[----:B------:R-:W-:Y:S01]  /*0c00*/  IMAD.HI.U32 R14, R15, R5, R14 ;  /* 0x000000050f0e7227 */ /* 0x000fe200078e000e */
[----:B------:R-:W-:-:S03]  /*0c10*/  LOP3.LUT R15, RZ, R10, RZ, 0x33, !PT ;  /* 0x0000000aff0f7212 */ /* 0x000fc600078e33ff */
[----:B------:R-:W-:Y:S02]  /*0c20*/  IMAD R5, R8, R7, UR8 ;  /* 0x0000000808057e24 */ /* 0x000fe4000f8e0207 */
[----:B------:R-:W0:Y:S02]  /*0c30*/  LDC.64 R6, c[0x0][0x398] ;  /* 0x0000e600ff067b82 */ /* 0x000e240000000a00 */
[----:B------:R-:W-:-:S05]  /*0c40*/  IMAD.HI.U32 R0, R14, R5, RZ ;  /* 0x000000050e007227 */ /* 0x000fca00078e00ff */
[----:B------:R-:W-:-:S05]  /*0c50*/  IADD3 R4, PT, PT, RZ, -R0, RZ ;  /* 0x80000000ff047210 */ /* 0x000fca0007ffe0ff */
        /* <DEDUP_REMOVED lines=19> */
[----:B------:R-:W0:Y:S01]  /*0d90*/  @!P1 I2F.F16 R0, 0x80 ;  /* 0x0000008000009906 */ /* 0x000e220000200c00 */
        /* <DEDUP_REMOVED lines=11> */
[----:B0-----:R-:W-:Y:S02]  /*0e50*/  HFMA2 R4, -RZ, RZ, 0, 0 ;  /* 0x00000000ff047431 */ /* 0x001fe400000001ff */
[----:B-1----:R-:W-:-:S04]  /*0e60*/  IMAD.MOV R17, RZ, RZ, -R5 ;  /* 0x000000ffff117224 */ /* 0x002fc800078e0a05 */
        /* <DEDUP_REMOVED lines=11> */
[C---:B------:R-:W-:Y:S01]  /*0f20*/  LOP3.LUT R6, R10.reuse, UR8, RZ, 0x3c, !PT ;  /* 0x000000080a067c12 */ /* 0x040fe2000f8e3cff */
[----:B------:R-:W-:Y:S01]  /*0f30*/  @P2 IMAD.IADD R5, R5, 0x1, -R10 ;  /* 0x0000000105052824 */ /* 0x000fe200078e0a0a */
[----:B------:R-:W-:Y:S01]  /*0f40*/  ISETP.NE.AND P5, PT, R10, RZ, PT ;  /* 0x000000ff0a00720c */ /* 0x000fe20003fa5270 */
[----:B------:R-:W-:Y:S01]  /*0f50*/  @P2 VIADD R14, R14, 0x1 ;  /* 0x000000010e0e2836 */ /* 0x000fe20000000000 */
[----:B------:R-:W-:-:S07]  /*0f60*/  ISETP.GE.AND P3, PT, R6, RZ, PT ;  /* 0x000000ff0600720c */ /* 0x000fce0003f66270 */
[----:B------:R-:W-:Y:S02]  /*0f70*/  @P4 IADD3 R4, PT, PT, R4, 0x1, RZ ;  /* 0x0000000104044810 */ /* 0x000fe40007ffe0ff */
[----:B------:R-:W-:-:S04]  /*0f80*/  ISETP.GE.U32.AND P4, PT, R5, R10, PT ;  /* 0x0000000a0500720c */ /* 0x000fc80003f86070 */
[----:B------:R-:W-:-:S04]  /*0f90*/  @!P3 IADD3 R4, PT, PT, RZ, -R4, RZ ;  /* 0x80000004ff04b210 */ /* 0x000fc80007ffe0ff */
[----:B------:R-:W-:-:S04]  /*0fa0*/  SEL R4, R15, R4, !P5 ;  /* 0x000000040f047207 */ /* 0x000fc80006800000 */
[----:B------:R-:W-:Y:S02]  /*0fb0*/  SHF.R.S32.HI R5, RZ, 0x1f, R4 ;  /* 0x0000001fff057819 */ /* 0x000fe40000011404 */
[----:B------:R-:W-:Y:S02]  /*0fc0*/  @P4 IADD3 R14, PT, PT, R14, 0x1, RZ ;  /* 0x000000010e0e4810 */ /* 0x000fe40007ffe0ff */
[----:B------:R-:W-:Y:S02]  /*0fd0*/  LEA.HI R4, R5, R4, RZ, 0x3 ;  /* 0x0000000405047211 */ /* 0x000fe400078f18ff */
[----:B------:R-:W-:Y:S02]  /*0fe0*/  SEL R14, R15, R14, !P0 ;  /* 0x0000000e0f0e7207 */ /* 0x000fe40004000000 */
[----:B------:R-:W-:Y:S02]  /*0ff0*/  SHF.R.S32.HI R4, RZ, 0x3, R4 ;  /* 0x00000003ff047819 */ /* 0x000fe40000011404 */
[----:B------:R-:W-:-:S05]  /*1000*/  SHF.R.U32.HI R5, RZ, 0x3, R14 ;  /* 0x00000003ff057819 */ /* 0x000fca000001160e */
[----:B------:R-:W-:-:S04]  /*1010*/  IMAD R5, R8, R5, R4 ;  /* 0x0000000508057224 */ /* 0x000fc800078e0204 */
[----:B------:R-:W-:-:S06]  /*1020*/  IMAD.WIDE R2, R5, 0x8, R2 ;  /* 0x0000000805027825 */ /* 0x000fcc00078e0202 */
[----:B------:R-:W2:Y:S04]  /*1030*/  LDG.E.64.CONSTANT R2, desc[UR12][R2.64] ;  /* 0x0000000c02027981 */ /* 0x000ea8000c1e9b00 */
[----:B--2---:R0:W-:Y:S02]  /*1040*/  STL.64 [R1+0x120], R2 ;  /* 0x0001200201007387 */ /* 0x0041e40000100a00 */
.L_x_300:
[----:B------:R-:W-:Y:S01]  /*1050*/  @!P1 PRMT R10, R0, 0x5410, R0 ;  /* 0x00005410000a9816 */ /* 0x000fe20000000000 */
[----:B------:R-:W-:Y:S06]  /*1060*/  BRA.U !UP0, `(.L_x_301) ;  /* 0x0000001108a07547 */ /* 0x000fec000b800000 */
[----:B------:R-:W2:Y:S01]  /*1070*/  LDCU.64 UR10, c[0x0][0x390] ;  /* 0x00007200ff0a77ac */ /* 0x000ea20008000a00 */
[----:B0-----:R-:W-:Y:S01]  /*1080*/  LOP3.LUT R2, R12, 0xfffffffc, RZ, 0xc0, !PT ;  /* 0xfffffffc0c027812 */ /* 0x001fe200078ec0ff */
[----:B------:R-:W-:Y:S01]  /*1090*/  UIADD3 UR20, UPT, UPT, UR19, 0x100, URZ ;  /* 0x0000010013147890 */ /* 0x000fe2000fffe0ff */
[----:B------:R-:W-:Y:S02]  /*10a0*/  UMOV UR5, URZ ;  /* 0x000000ff00057c82 */ /* 0x000fe40008000000 */
[----:B--2---:R-:W-:-:S04]  /*10b0*/  IADD3 R2, P0, PT, R2, UR10, RZ ;  /* 0x0000000a02027c10 */ /* 0x004fc8000ff1e0ff */
[----:B------:R-:W-:-:S09]  /*10c0*/  IADD3.X R3, PT, PT, R11, UR11, RZ, P0, !PT ;  /* 0x0000000b0b037c10 */ /* 0x000fd200087fe4ff */
.L_x_310:
        /* <DEDUP_REMOVED lines=9> */
[----:B-1----:R-:W-:-:S05]  /*1160*/  MOV R5, UR14 ;  /* 0x0000000e00057c02 */ /* 0x002fca0008000f00 */
[----:B------:R-:W-:-:S05]  /*1170*/  IMAD R0, R8, UR15, R5 ;  /* 0x0000000f08007c24 */ /* 0x000fca000f8e0205 */
[----:B------:R-:W-:-:S04]  /*1180*/  SHF.R.S32.HI R5, RZ, 0x1f, R0 ;  /* 0x0000001fff057819 */ /* 0x000fc80000011400 */
[----:B------:R-:W-:-:S04]  /*1190*/  LEA.HI R5, R5, R0, RZ, 0x4 ;  /* 0x0000000005057211 */ /* 0x000fc800078f20ff */
[----:B------:R-:W-:-:S05]  /*11a0*/  SHF.R.S32.HI R5, RZ, 0x4, R5 ;  /* 0x00000004ff057819 */ /* 0x000fca0000011405 */
[----:B------:R-:W-:-:S06]  /*11b0*/  IMAD.WIDE R4, R5, 0x10, R2 ;  /* 0x0000001005047825 */ /* 0x000fcc00078e0202 */
[----:B------:R-:W2:Y:S04]  /*11c0*/  LDG.E.128.CONSTANT R4, desc[UR12][R4.64] ;  /* 0x0000000c04047981 */ /* 0x000ea8000c1e9d00 */
[----:B--2---:R0:W-:Y:S02]  /*11d0*/  STL.128 [R1+0x100], R4 ;  /* 0x0001000401007387 */ /* 0x0041e40000100c00 */
.L_x_302:
[----:B01----:R-:W-:-:S07]  /*11e0*/  MOV R6, 0x1200 ;  /* 0x0000120000067802 */ /* 0x003fce0000000f00 */
[----:B------:R-:W-:Y:S05]  /*11f0*/  CALL.REL.NOINC `($__internal_24_$__cuda_sm20_rem_u16) ;  /* 0x00000020004c7944 */ /* 0x000fea0003c00000 */
[----:B------:R-:W-:-:S04]  /*1200*/  UPRMT UR6, UR6, 0x9910, URZ ;  /* 0x0000991006067896 */ /* 0x000fc800080000ff */
[----:B------:R-:W-:-:S09]  /*1210*/  UISETP.NE.AND UP0, UPT, UR6, URZ, UPT ;  /* 0x000000ff0600728c */ /* 0x000fd2000bf05270 */
[----:B------:R-:W-:Y:S05]  /*1220*/  BRA.U UP0, `(.L_x_303) ;  /* 0x0000000100387547 */ /* 0x000fea000b800000 */
[----:B------:R-:W0:Y:S01]  /*1230*/  LDCU.S8 UR6, c[0x0][0x3e2] ;  /* 0x00007c40ff0677ac */ /* 0x000e220008000200 */
[----:B------:R-:W-:Y:S02]  /*1240*/  MOV R11, 0x1280 ;  /* 0x00001280000b7802 */ /* 0x000fe40000000f00 */
[----:B0-----:R-:W-:Y:S01]  /*1250*/  ISETP.NE.AND P1, PT, RZ, UR6, PT ;  /* 0x00000006ff007c0c */ /* 0x001fe2000bf25270 */
[----:B------:R-:W-:-:S12]  /*1260*/  ULOP3.LUT UR6, UR5, 0xffff, URZ, 0xc0, !UPT ;  /* 0x0000ffff05067892 */ /* 0x000fd8000f8ec0ff */
[----:B------:R-:W-:Y:S05]  /*1270*/  CALL.REL.NOINC `($__internal_22_$__cuda_sm20_div_u16) ;  /* 0x0000001800d47944 */ /* 0x000fea0003c00000 */
[----:B------:R-:W-:-:S05]  /*1280*/  LOP3.LUT R0, R7, 0xffff, RZ, 0xc0, !PT ;  /* 0x0000ffff07007812 */ /* 0x000fca00078ec0ff */
[----:B------:R-:W-:-:S05]  /*1290*/  @P1 IMAD.IADD R5, R1, 0x1, R0 ;  /* 0x0000000101051824 */ /* 0x000fca00078e0200 */
[----:B------:R-:W2:Y:S01]  /*12a0*/  @P1 LDL.U8 R4, [R5+0x120] ;  /* 0x0001200005041983 */ /* 0x000ea20000100000 */
[----:B------:R-:W-:-:S06]  /*12b0*/  LEA R11, R0, R9, 0x1 ;  /* 0x00000009000b7211 */ /* 0x000fcc00078e08ff */
[----:B------:R-:W5:Y:S01]  /*12c0*/  LDL.U16 R11, [R11] ;  /* 0x000000000b0b7983 */ /* 0x000f620000100400 */
[----:B--2---:R-:W-:-:S06]  /*12d0*/  @P1 I2FP.F32.U32 R4, R4 ;  /* 0x0000000400041245 */ /* 0x004fcc0000201000 */
[----:B------:R-:W0:Y:S08]  /*12e0*/  @P1 F2I.FTZ.TRUNC.NTZ R4, R4 ;  /* 0x0000000400041305 */ /* 0x000e30000021f100 */
[----:B0-----:R-:W0:Y:S02]  /*12f0*/  @P1 I2F.F16 R0, R4 ;  /* 0x0000000400001306 */ /* 0x001e240000200c00 */
[----:B0-----:R-:W-:-:S07]  /*1300*/  @P1 PRMT R10, R0, 0x5410, R0 ;  /* 0x00005410000a1816 */ /* 0x001fce0000000000 */
.L_x_303:
[----:B------:R-:W-:-:S09]  /*1310*/  UISETP.NE.AND UP0, UPT, UR4, URZ, UPT ;  /* 0x000000ff0400728c */ /* 0x000fd2000bf05270 */
[----:B------:R-:W-:Y:S05]  /*1320*/  BRA.U !UP0, `(.L_x_304) ;  /* 0x0000000d08d87547 */ /* 0x000fea000b800000 */
[----:B------:R-:W-:-:S09]  /*1330*/  ULEA UR6, UR9, UR20, 0x2 ;  /* 0x0000001409067291 */ /* 0x000fd2000f8e10ff */
[----:B------:R-:W2:Y:S01]  /*1340*/  LDL R0, [UR6] ;  /* 0x00000006ff007983 */ /* 0x000ea20008100800 */
[----:B------:R-:W-:Y:S01]  /*1350*/  HFMA2 R13, -RZ, RZ, 1124, 1124 ;  /* 0x64646464ff0d7431 */ /* 0x000fe200000001ff */
[----:B------:R-:W-:-:S04]  /*1360*/  UISETP.NE.AND UP0, UPT, UR5, URZ, UPT ;  /* 0x000000ff0500728c */ /* 0x000fc8000bf05270 */
[C-C-:B--2---:R-:W-:Y:S02]  /*1370*/  PRMT R12, R0.reuse, 0x5250, R13.reuse ;  /* 0x00005250000c7816 */ /* 0x144fe4000000000d */
[----:B------:R-:W-:-:S03]  /*1380*/  PRMT R13, R0, 0x5351, R13 ;  /* 0x00005351000d7816 */ /* 0x000fc6000000000d */
[----:B------:R-:W-:Y:S02]  /*1390*/  HADD2 R12, R12, -1024, -1024 ;  /* 0xe400e4000c0c7430 */ /* 0x000fe40000000000 */
[----:B------:R-:W-:Y:S01]  /*13a0*/  HADD2 R13, R13, -1024, -1024 ;  /* 0xe400e4000d0d7430 */ /* 0x000fe20000000000 */
[----:B------:R-:W-:Y:S06]  /*13b0*/  BRA.U UP0, `(.L_x_305) ;  /* 0x0000000500bc7547 */ /* 0x000fec000b800000 */
[----:B------:R-:W-:Y:S01]  /*13c0*/  UISETP.GE.U32.AND UP0, UPT, UR4, 0x4, UPT ;  /* 0x000000040400788c */ /* 0x000fe2000bf06070 */
[----:B------:R-:W-:-:S08]  /*13d0*/  UMOV UR6, URZ ;  /* 0x000000ff00067c82 */ /* 0x000fd00008000000 */
[----:B------:R-:W-:Y:S05]  /*13e0*/  BRA.U !UP0, `(.L_x_306) ;  /* 0x0000000108e87547 */ /* 0x000fea000b800000 */
[----:B------:R-:W0:Y:S01]  /*13f0*/  S2UR UR9, SR_CgaCtaId ;  /* 0x00000000000979c3 */ /* 0x000e220000008800 */
[--C-:B------:R-:W-:Y:S02]  /*1400*/  HFMA2 R0, R12, 1, 1, -R10.reuse ;  /* 0x3c003c000c007831 */ /* 0x100fe4000010000a */
[----:B------:R-:W-:Y:S01]  /*1410*/  HADD2 R14, R13, -R10 ;  /* 0x8000000a0d0e7230 */ /* 0x000fe20000000000 */
[----:B------:R-:W-:Y:S01]  /*1420*/  UMOV UR6, 0x400 ;  /* 0x0000040000067882 */ /* 0x000fe20000000000 */
[----:B------:R-:W-:Y:S02]  /*1430*/  ULOP3.LUT UR15, UR4, 0x7ffffffc, URZ, 0xc0, !UPT ;  /* 0x7ffffffc040f7892 */ /* 0x000fe4000f8ec0ff */
[-C--:B-----5:R-:W-:Y:S02]  /*1440*/  HMUL2 R14, R14, R11.reuse.H0_H0 ;  /* 0x2000000b0e0e7232 */ /* 0x0a0fe40000000000 */
[----:B------:R-:W-:Y:S01]  /*1450*/  HMUL2 R0, R0, R11.H0_H0 ;  /* 0x2000000b00007232 */ /* 0x000fe20000000000 */
[----:B0-----:R-:W-:-:S03]  /*1460*/  ULEA UR16, UR9, UR6, 0x18 ;  /* 0x0000000609107291 */ /* 0x001fc6000f8ec0ff */
[----:B------:R-:W-:-:S09]  /*1470*/  UMOV UR6, URZ ;  /* 0x000000ff00067c82 */ /* 0x000fd20008000000 */
.L_x_307:
        /* <DEDUP_REMOVED lines=26> */
[----:B0-----:R-:W-:-:S02]  /*1620*/  HFMA2 R4, R0, R4, RZ ;  /* 0x0000000400047231 */ /* 0x001fc400000000ff */
[C---:B-1----:R-:W-:Y:S02]  /*1630*/  HFMA2 R6, R0.reuse, R6, RZ ;  /* 0x0000000600067231 */ /* 0x042fe400000000ff */
[----:B--2---:R-:W-:Y:S02]  /*1640*/  HFMA2 R15, R0, R15, RZ.H0_H0 ;  /* 0x0000000f000f7231 */ /* 0x004fe400000400ff */
[----:B------:R-:W-:Y:S02]  /*1650*/  HFMA2 R4, R14, R5, R4 ;  /* 0x000000050e047231 */ /* 0x000fe40000000004 */
[----:B---3--:R-:W-:-:S03]  /*1660*/  HFMA2 R17, R0, R17, RZ ;  /* 0x0000001100117231 */ /* 0x008fc600000000ff */
[--C-:B------:R-:W-:Y:S02]  /*1670*/  HADD2.F32 R5, -RZ, R4.reuse.H0_H0 ;  /* 0x20000004ff057230 */ /* 0x100fe40000004100 */
[C---:B----4-:R-:W-:Y:S02]  /*1680*/  HFMA2 R15, R14.reuse, R16, R15 ;  /* 0x000000100e0f7231 */ /* 0x050fe4000000000f */
[----:B------:R-:W-:Y:S02]  /*1690*/  HADD2.F32 R4, -RZ, R4.H1_H1 ;  /* 0x30000004ff047230 */ /* 0x000fe40000004100 */
[----:B-----5:R-:W-:-:S03]  /*16a0*/  HFMA2 R6, R14, R7, R6 ;  /* 0x000000070e067231 */ /* 0x020fc60000000006 */
[----:B------:R-:W-:Y:S01]  /*16b0*/  FADD.FTZ R4, R5, R4 ;  /* 0x0000000405047221 */ /* 0x000fe20000010000 */
[----:B------:R-:W-:Y:S02]  /*16c0*/  HFMA2 R17, R14, R18, R17 ;  /* 0x000000120e117231 */ /* 0x000fe40000000011 */
[--C-:B------:R-:W-:Y:S02]  /*16d0*/  HADD2.F32 R7, -RZ, R6.reuse.H0_H0 ;  /* 0x20000006ff077230 */ /* 0x100fe40000004100 */
[----:B------:R-:W-:Y:S02]  /*16e0*/  HADD2.F32 R6, -RZ, R6.H1_H1 ;  /* 0x30000006ff067230 */ /* 0x000fe40000004100 */
[----:B------:R-:W-:Y:S02]  /*16f0*/  HADD2.F32 R16, -RZ, R15.H0_H0 ;  /* 0x2000000fff107230 */ /* 0x000fe40000004100 */
[----:B------:R-:W-:Y:S02]  /*1700*/  HADD2.F32 R18, -RZ, R17.H0_H0 ;  /* 0x20000011ff127230 */ /* 0x000fe40000004100 */
[----:B------:R-:W-:Y:S01]  /*1710*/  FADD.FTZ R5, R7, R6 ;  /* 0x0000000607057221 */ /* 0x000fe20000010000 */
[----:B------:R-:W-:-:S02]  /*1720*/  HADD2.F32 R15, -RZ, R15.H1_H1 ;  /* 0x3000000fff0f7230 */ /* 0x000fc40000004100 */
[----:B------:R-:W-:-:S03]  /*1730*/  HADD2.F32 R17, -RZ, R17.H1_H1 ;  /* 0x30000011ff117230 */ /* 0x000fc60000004100 */
[----:B------:R-:W-:Y:S02]  /*1740*/  FADD.FTZ R6, R16, R15 ;  /* 0x0000000f10067221 */ /* 0x000fe40000010000 */
[----:B------:R-:W-:-:S05]  /*1750*/  FADD.FTZ R7, R18, R17 ;  /* 0x0000001112077221 */ /* 0x000fca0000010000 */
[----:B------:R0:W-:Y:S01]  /*1760*/  STL.128 [UR9], R4 ;  /* 0x00000004ff007987 */ /* 0x0001e20008100c09 */
[----:B------:R-:W-:Y:S05]  /*1770*/  BRA.U UP0, `(.L_x_307) ;  /* 0xfffffffd00407547 */ /* 0x000fea000b83ffff */
[----:B------:R-:W-:-:S05]  /*1780*/  UMOV UR6, UR15 ;  /* 0x0000000f00067c82 */ /* 0x000fca0008000000 */
.L_x_306:
[----:B------:R-:W-:-:S09]  /*1790*/  ULOP3.LUT UP0, UR15, UR4, 0x3, URZ, 0xc0, !UPT ;  /* 0x00000003040f7892 */ /* 0x000fd2000f80c0ff */
[----:B------:R-:W-:Y:S05]  /*17a0*/  BRA.U !UP0, `(.L_x_304) ;  /* 0x0000000908b87547 */ /* 0x000fea000b800000 */
[----:B------:R-:W1:Y:S01]  /*17b0*/  S2UR UR14, SR_CgaCtaId ;  /* 0x00000000000e79c3 */ /* 0x000e620000008800 */
[----:B------:R-:W-:Y:S01]  /*17c0*/  UIMAD UR10, UR6, UR7, URZ ;  /* 0x00000007060a72a4 */ /* 0x000fe2000f8e02ff */
[--C-:B0-----:R-:W-:Y:S01]  /*17d0*/  HFMA2 R7, R12, 1, 1, -R10.reuse ;  /* 0x3c003c000c077831 */ /* 0x101fe2000010000a */
[----:B------:R-:W-:Y:S01]  /*17e0*/  UMOV UR11, 0x400 ;  /* 0x00000400000b7882 */ /* 0x000fe20000000000 */
[----:B------:R-:W-:Y:S01]  /*17f0*/  HADD2 R13, R13, -R10 ;  /* 0x8000000a0d0d7230 */ /* 0x000fe20000000000 */
[----:B------:R-:W-:Y:S02]  /*1800*/  USHF.R.U32.HI UR9, URZ, 0x1, UR10 ;  /* 0x00000001ff097899 */ /* 0x000fe4000801160a */
[----:B------:R-:W-:Y:S01]  /*1810*/  ULEA UR6, UR6, UR18, 0x2 ;  /* 0x0000001206067291 */ /* 0x000fe2000f8e10ff */
[-C--:B-----5:R-:W-:Y:S01]  /*1820*/  HMUL2 R13, R13, R11.reuse.H0_H0 ;  /* 0x2000000b0d0d7232 */ /* 0x0a0fe20000000000 */
[----:B------:R-:W-:Y:S02]  /*1830*/  ULEA UR9, UR5, UR9, 0x1 ;  /* 0x0000000905097291 */ /* 0x000fe4000f8e08ff */
[----:B------:R-:W-:Y:S01]  /*1840*/  UISETP.NE.AND UP0, UPT, UR15, 0x1, UPT ;  /* 0x000000010f00788c */ /* 0x000fe2000bf05270 */
[----:B------:R-:W-:Y:S01]  /*1850*/  HMUL2 R7, R7, R11.H0_H0 ;  /* 0x2000000b07077232 */ /* 0x000fe20000000000 */
[----:B-1----:R-:W-:-:S04]  /*1860*/  ULEA UR11, UR14, UR11, 0x18 ;  /* 0x0000000b0e0b7291 */ /* 0x002fc8000f8ec0ff */
[----:B------:R-:W-:-:S09]  /*1870*/  ULEA UR9, UR9, UR11, 0x2 ;  /* 0x0000000b09097291 */ /* 0x000fd2000f8e10ff */
[----:B------:R-:W0:Y:S02]  /*1880*/  LDS.64 R4, [UR9] ;  /* 0x00000009ff047984 */ /* 0x000e240008000a00 */
[----:B0-----:R-:W-:-:S04]  /*1890*/  HFMA2 R4, R7, R4, RZ ;  /* 0x0000000407047231 */ /* 0x001fc800000000ff */
[----:B------:R-:W-:-:S05]  /*18a0*/  HFMA2 R4, R13, R5, R4 ;  /* 0x000000050d047231 */ /* 0x000fca0000000004 */
[--C-:B------:R-:W-:Y:S02]  /*18b0*/  HADD2.F32 R0, -RZ, R4.reuse.H0_H0 ;  /* 0x20000004ff007230 */ /* 0x100fe40000004100 */
[----:B------:R-:W-:-:S05]  /*18c0*/  HADD2.F32 R5, -RZ, R4.H1_H1 ;  /* 0x30000004ff057230 */ /* 0x000fca0000004100 */
        /* <DEDUP_REMOVED lines=8> */
[----:B---3--:R-:W0:Y:S04]  /*1950*/  LDS R0, [UR9] ;  /* 0x00000009ff007984 */ /* 0x008e280008000800 */
[----:B------:R-:W1:Y:S01]  /*1960*/  LDS R5, [UR9+0x4] ;  /* 0x00000409ff057984 */ /* 0x000e620008000800 */
[----:B0-----:R-:W-:-:S04]  /*1970*/  HFMA2 R0, R7, R0, RZ ;  /* 0x0000000007007231 */ /* 0x001fc800000000ff */
[----:B-1----:R-:W-:-:S05]  /*1980*/  HFMA2 R0, R13, R5, R0 ;  /* 0x000000050d007231 */ /* 0x002fca0000000000 */
[--C-:B------:R-:W-:Y:S02]  /*1990*/  HADD2.F32 R4, -RZ, R0.reuse.H0_H0 ;  /* 0x20000000ff047230 */ /* 0x100fe40000004100 */
[----:B------:R-:W-:-:S05]  /*19a0*/  HADD2.F32 R5, -RZ, R0.H1_H1 ;  /* 0x30000000ff057230 */ /* 0x000fca0000004100 */
[----:B------:R-:W-:-:S05]  /*19b0*/  FADD.FTZ R4, R4, R5 ;  /* 0x0000000504047221 */ /* 0x000fca0000010000 */
[----:B------:R4:W-:Y:S01]  /*19c0*/  STL [UR6+0x4], R4 ;  /* 0x00000404ff007987 */ /* 0x0009e20008100806 */
[----:B------:R-:W-:Y:S05]  /*19d0*/  BRA.U !UP0, `(.L_x_304) ;  /* 0x00000009082c7547 */ /* 0x000fea000b800000 */
[----:B------:R-:W-:-:S04]  /*19e0*/  UIADD3 UR7, UPT, UPT, UR10, UR7, URZ ;  /* 0x000000070a077290 */ /* 0x000fc8000fffe0ff */
[----:B------:R-:W-:-:S04]  /*19f0*/  USHF.R.U32.HI UR7, URZ, 0x1, UR7 ;  /* 0x00000001ff077899 */ /* 0x000fc80008011607 */
[----:B------:R-:W-:-:S04]  /*1a00*/  ULEA UR7, UR5, UR7, 0x1 ;  /* 0x0000000705077291 */ /* 0x000fc8000f8e08ff */
[----:B------:R-:W-:-:S09]  /*1a10*/  ULEA UR7, UR7, UR11, 0x2 ;  /* 0x0000000b07077291 */ /* 0x000fd2000f8e10ff */
[----:B------:R-:W0:Y:S04]  /*1a20*/  LDS R0, [UR7] ;  /* 0x00000007ff007984 */ /* 0x000e280008000800 */
[----:B------:R-:W1:Y:S01]  /*1a30*/  LDS R5, [UR7+0x4] ;  /* 0x00000407ff057984 */ /* 0x000e620008000800 */
[----:B0-----:R-:W-:-:S04]  /*1a40*/  HFMA2 R0, R7, R0, RZ ;  /* 0x0000000007007231 */ /* 0x001fc800000000ff */
[----:B-1----:R-:W-:-:S05]  /*1a50*/  HFMA2 R0, R13, R5, R0 ;  /* 0x000000050d007231 */ /* 0x002fca0000000000 */
[--C-:B----4-:R-:W-:Y:S02]  /*1a60*/  HADD2.F32 R4, -RZ, R0.reuse.H0_H0 ;  /* 0x20000000ff047230 */ /* 0x110fe40000004100 */
[----:B------:R-:W-:-:S05]  /*1a70*/  HADD2.F32 R5, -RZ, R0.H1_H1 ;  /* 0x30000000ff057230 */ /* 0x000fca0000004100 */
[----:B------:R-:W-:-:S05]  /*1a80*/  FADD.FTZ R4, R4, R5 ;  /* 0x0000000504047221 */ /* 0x000fca0000010000 */
[----:B------:R0:W-:Y:S01]  /*1a90*/  STL [UR6+0x8], R4 ;  /* 0x00000804ff007987 */ /* 0x0001e20008100806 */
[----:B------:R-:W-:Y:S05]  /*1aa0*/  BRA `(.L_x_304) ;  /* 0x0000000400f87947 */ /* 0x000fea0003800000 */
.L_x_305:
[----:B------:R-:W-:Y:S01]  /*1ab0*/  UISETP.GE.U32.AND UP0, UPT, UR4, 0x4, UPT ;  /* 0x000000040400788c */ /* 0x000fe2000bf06070 */
[----:B------:R-:W-:-:S08]  /*1ac0*/  UMOV UR6, URZ ;  /* 0x000000ff00067c82 */ /* 0x000fd00008000000 */
[----:B------:R-:W-:Y:S05]  /*1ad0*/  BRA.U !UP0, `(.L_x_308) ;  /* 0x0000000508107547 */ /* 0x000fea000b800000 */
[----:B------:R-:W0:Y:S01]  /*1ae0*/  S2UR UR11, SR_CgaCtaId ;  /* 0x00000000000b79c3 */ /* 0x000e220000008800 */
[--C-:B------:R-:W-:Y:S01]  /*1af0*/  HFMA2 R16, R12, 1, 1, -R10.reuse ;  /* 0x3c003c000c107831 */ /* 0x100fe2000010000a */
[----:B------:R-:W-:Y:S01]  /*1b00*/  ULOP3.LUT UR6, UR4, 0xfffffffc, URZ, 0xc0, !UPT ;  /* 0xfffffffc04067892 */ /* 0x000fe2000f8ec0ff */
[----:B------:R-:W-:Y:S01]  /*1b10*/  HADD2 R17, R13, -R10 ;  /* 0x8000000a0d117230 */ /* 0x000fe20000000000 */
[----:B------:R-:W-:Y:S01]  /*1b20*/  UMOV UR10, 0x400 ;  /* 0x00000400000a7882 */ /* 0x000fe20000000000 */
[----:B------:R-:W-:Y:S01]  /*1b30*/  IMAD.MOV.U32 R0, RZ, RZ, R1 ;  /* 0x000000ffff007224 */ /* 0x000fe200078e0001 */
[----:B------:R-:W-:Y:S01]  /*1b40*/  UIADD3 UR9, UPT, UPT, URZ, -UR6, URZ ;  /* 0x80000006ff097290 */ /* 0x000fe2000fffe0ff */
[-C--:B-----5:R-:W-:Y:S01]  /*1b50*/  HMUL2 R17, R17, R11.reuse.H0_H0 ;  /* 0x2000000b11117232 */ /* 0x0a0fe20000000000 */
[----:B------:R-:W-:Y:S02]  /*1b60*/  USHF.L.U32 UR22, UR7, 0x1, URZ ;  /* 0x0000000107167899 */ /* 0x000fe400080006ff */
[----:B------:R-:W-:Y:S01]  /*1b70*/  UIMAD UR23, UR7, 0x3, URZ ;  /* 0x00000003071778a4 */ /* 0x000fe2000f8e02ff */
[----:B------:R-:W-:Y:S01]  /*1b80*/  HMUL2 R16, R16, R11.H0_H0 ;  /* 0x2000000b10107232 */ /* 0x000fe20000000000 */
[----:B------:R-:W-:Y:S01]  /*1b90*/  UMOV UR6, URZ ;  /* 0x000000ff00067c82 */ /* 0x000fe20008000000 */
[----:B0-----:R-:W-:-:S03]  /*1ba0*/  ULEA UR21, UR11, UR10, 0x18 ;  /* 0x0000000a0b157291 */ /* 0x001fc6000f8ec0ff */
[----:B------:R-:W-:-:S09]  /*1bb0*/  UMOV UR10, UR7 ;  /* 0x00000007000a7c82 */ /* 0x000fd20008000000 */
.L_x_309:
[----:B------:R-:W2:Y:S01]  /*1bc0*/  LDL.128 R4, [R0] ;  /* 0x0000000000047983 */ /* 0x000ea20000100c00 */
        /* <DEDUP_REMOVED lines=25> */
[----:B0-----:R-:W-:-:S02]  /*1d60*/  HFMA2 R21, R16, R21, RZ.H0_H0 ;  /* 0x0000001510157231 */ /* 0x001fc400000400ff */
[C---:B-1----:R-:W-:Y:S02]  /*1d70*/  HFMA2 R14, R16.reuse, R14, RZ ;  /* 0x0000000e100e7231 */ /* 0x042fe400000000ff */
[C---:B---3--:R-:W-:Y:S02]  /*1d80*/  HFMA2 R19, R16.reuse, R19, RZ ;  /* 0x0000001310137231 */ /* 0x048fe400000000ff */
[----:B----4-:R-:W-:Y:S02]  /*1d90*/  HFMA2 R23, R16, R23, RZ ;  /* 0x0000001710177231 */ /* 0x010fe400000000ff */
[C---:B------:R-:W-:Y:S02]  /*1da0*/  HFMA2 R15, R17.reuse, R15, R14 ;  /* 0x0000000f110f7231 */ /* 0x040fe4000000000e */
[----:B-----5:R-:W-:-:S03]  /*1db0*/  HFMA2 R21, R17, R20, R21 ;  /* 0x0000001411157231 */ /* 0x020fc60000000015 */
[----:B------:R-:W-:Y:S02]  /*1dc0*/  HADD2.F32 R14, -RZ, R15.H0_H0 ;  /* 0x2000000fff0e7230 */ /* 0x000fe40000004100 */
[C---:B------:R-:W-:Y:S02]  /*1dd0*/  HFMA2 R19, R17.reuse, R22, R19 ;  /* 0x0000001611137231 */ /* 0x040fe40000000013 */
[----:B------:R-:W-:Y:S02]  /*1de0*/  HADD2.F32 R15, -RZ, R15.H1_H1 ;  /* 0x3000000fff0f7230 */ /* 0x000fe40000004100 */
[----:B------:R-:W-:Y:S02]  /*1df0*/  HFMA2 R23, R17, R18, R23 ;  /* 0x0000001211177231 */ /* 0x000fe40000000017 */
[----:B------:R-:W-:Y:S02]  /*1e00*/  HADD2.F32 R18, -RZ, R19.H0_H0 ;  /* 0x20000013ff127230 */ /* 0x000fe40000004100 */
[----:B------:R-:W-:Y:S01]  /*1e10*/  FADD.FTZ R15, R14, R15 ;  /* 0x0000000f0e0f7221 */ /* 0x000fe20000010000 */
[----:B------:R-:W-:-:S02]  /*1e20*/  HADD2.F32 R20, -RZ, R21.H0_H0 ;  /* 0x20000015ff147230 */ /* 0x000fc40000004100 */
[----:B------:R-:W-:Y:S02]  /*1e30*/  HADD2.F32 R22, -RZ, R23.H0_H0 ;  /* 0x20000017ff167230 */ /* 0x000fe40000004100 */
[----:B------:R-:W-:Y:S02]  /*1e40*/  HADD2.F32 R19, -RZ, R19.H1_H1 ;  /* 0x30000013ff137230 */ /* 0x000fe40000004100 */
[----:B------:R-:W-:Y:S02]  /*1e50*/  HADD2.F32 R21, -RZ, R21.H1_H1 ;  /* 0x30000015ff157230 */ /* 0x000fe40000004100 */
[----:B------:R-:W-:Y:S02]  /*1e60*/  HADD2.F32 R23, -RZ, R23.H1_H1 ;  /* 0x30000017ff177230 */ /* 0x000fe40000004100 */
[----:B------:R-:W-:Y:S01]  /*1e70*/  FADD.FTZ R18, R18, R19 ;  /* 0x0000001312127221 */ /* 0x000fe20000010000 */
[----:B------:R-:W-:Y:S02]  /*1e80*/  FADD.FTZ R21, R20, R21 ;  /* 0x0000001514157221 */ /* 0x000fe40000010000 */
[----:B------:R-:W-:Y:S01]  /*1e90*/  FADD.FTZ R22, R22, R23 ;  /* 0x0000001716167221 */ /* 0x000fe20000010000 */
[----:B--2---:R-:W-:Y:S01]  /*1ea0*/  FADD.FTZ R4, R15, R4 ;  /* 0x000000040f047221 */ /* 0x004fe20000010000 */
[----:B------:R-:W-:Y:S01]  /*1eb0*/  FADD.FTZ R5, R5, R18 ;  /* 0x0000001205057221 */ /* 0x000fe20000010000 */
[----:B------:R-:W-:Y:S01]  /*1ec0*/  FADD.FTZ R6, R6, R21 ;  /* 0x0000001506067221 */ /* 0x000fe20000010000 */
[----:B------:R-:W-:-:S05]  /*1ed0*/  FADD.FTZ R7, R7, R22 ;  /* 0x0000001607077221 */ /* 0x000fca0000010000 */
[----:B------:R0:W-:Y:S02]  /*1ee0*/  STL.128 [R0], R4 ;  /* 0x0000000400007387 */ /* 0x0001e40000100c00 */
[----:B0-----:R-:W-:Y:S01]  /*1ef0*/  IADD3 R0, PT, PT, R0, 0x10, RZ ;  /* 0x0000001000007810 */ /* 0x001fe20007ffe0ff */
[----:B------:R-:W-:Y:S06]  /*1f00*/  BRA.U UP0, `(.L_x_309) ;  /* 0xfffffffd002c7547 */ /* 0x000fec000b83ffff */
[----:B------:R-:W-:-:S12]  /*1f10*/  ULOP3.LUT UR6, UR4, 0x7ffffffc, URZ, 0xc0, !UPT ;  /* 0x7ffffffc04067892 */ /* 0x000fd8000f8ec0ff */
.L_x_308:
[----:B------:R-:W-:-:S09]  /*1f20*/  ULOP3.LUT UP0, UR15, UR4, 0x3, URZ, 0xc0, !UPT ;  /* 0x00000003040f7892 */ /* 0x000fd2000f80c0ff */
[----:B------:R-:W-:Y:S05]  /*1f30*/  BRA.U !UP0, `(.L_x_304) ;  /* 0x0000000108d47547 */ /* 0x000fea000b800000 */
[----:B------:R-:W-:-:S09]  /*1f40*/  ULEA UR14, UR6, UR18, 0x2 ;  /* 0x00000012060e7291 */ /* 0x000fd2000f8e10ff */
[----:B------:R-:W2:Y:S01]  /*1f50*/  LDL R15, [UR14] ;  /* 0x0000000eff0f7983 */ /* 0x000ea20008100800 */
[----:B------:R-:W0:Y:S01]  /*1f60*/  S2UR UR11, SR_CgaCtaId ;  /* 0x00000000000b79c3 */ /* 0x000e220000008800 */
[----:B------:R-:W-:Y:S01]  /*1f70*/  UIMAD UR9, UR6, UR7, URZ ;  /* 0x00000007060972a4 */ /* 0x000fe2000f8e02ff */
[--C-:B------:R-:W-:Y:S01]  /*1f80*/  HFMA2 R7, R12, 1, 1, -R10.reuse ;  /* 0x3c003c000c077831 */ /* 0x100fe2000010000a */
[----:B------:R-:W-:Y:S01]  /*1f90*/  UMOV UR10, 0x400 ;  /* 0x00000400000a7882 */ /* 0x000fe20000000000 */
[----:B------:R-:W-:Y:S01]  /*1fa0*/  HADD2 R0, R13, -R10 ;  /* 0x8000000a0d007230 */ /* 0x000fe20000000000 */
[----:B------:R-:W-:Y:S02]  /*1fb0*/  USHF.R.U32.HI UR6, URZ, 0x1, UR9 ;  /* 0x00000001ff067899 */ /* 0x000fe40008011609 */
[----:B------:R-:W-:Y:S01]  /*1fc0*/  UISETP.NE.AND UP0, UPT, UR15, 0x1, UPT ;  /* 0x000000010f00788c */ /* 0x000fe2000bf05270 */
[-C--:B-----5:R-:W-:Y:S01]  /*1fd0*/  HMUL2 R0, R0, R11.reuse.H0_H0 ;  /* 0x2000000b00007232 */ /* 0x0a0fe20000000000 */
[----:B------:R-:W-:Y:S01]  /*1fe0*/  ULEA UR6, UR5, UR6, 0x1 ;  /* 0x0000000605067291 */ /* 0x000fe2000f8e08ff */
[----:B------:R-:W-:Y:S01]  /*1ff0*/  HMUL2 R7, R7, R11.H0_H0 ;  /* 0x2000000b07077232 */ /* 0x000fe20000000000 */
[----:B0-----:R-:W-:-:S04]  /*2000*/  ULEA UR10, UR11, UR10, 0x18 ;  /* 0x0000000a0b0a7291 */ /* 0x001fc8000f8ec0ff */
[----:B------:R-:W-:-:S09]  /*2010*/  ULEA UR6, UR6, UR10, 0x2 ;  /* 0x0000000a06067291 */ /* 0x000fd2000f8e10ff */
[----:B------:R-:W0:Y:S02]  /*2020*/  LDS.64 R4, [UR6] ;  /* 0x00000006ff047984 */ /* 0x000e240008000a00 */
[----:B0-----:R-:W-:-:S04]  /*2030*/  HFMA2 R4, R7, R4, RZ ;  /* 0x0000000407047231 */ /* 0x001fc800000000ff */
[----:B------:R-:W-:-:S05]  /*2040*/  HFMA2 R4, R0, R5, R4 ;  /* 0x0000000500047231 */ /* 0x000fca0000000004 */
[--C-:B------:R-:W-:Y:S02]  /*2050*/  HADD2.F32 R5, -RZ, R4.reuse.H0_H0 ;  /* 0x20000004ff057230 */ /* 0x100fe40000004100 */
[----:B------:R-:W-:-:S05]  /*2060*/  HADD2.F32 R4, -RZ, R4.H1_H1 ;  /* 0x30000004ff047230 */ /* 0x000fca0000004100 */
        /* <DEDUP_REMOVED lines=10> */
[----:B0-----:R-:W0:Y:S04]  /*2110*/  LDS R4, [UR6] ;  /* 0x00000006ff047984 */ /* 0x001e280008000800 */
[----:B------:R-:W1:Y:S01]  /*2120*/  LDS R5, [UR6+0x4] ;  /* 0x00000406ff057984 */ /* 0x000e620008000800 */
[----:B0-----:R-:W-:-:S04]  /*2130*/  HFMA2 R4, R7, R4, RZ ;  /* 0x0000000407047231 */ /* 0x001fc800000000ff */
[----:B-1----:R-:W-:-:S05]  /*2140*/  HFMA2 R4, R0, R5, R4 ;  /* 0x0000000500047231 */ /* 0x002fca0000000004 */
[--C-:B------:R-:W-:Y:S02]  /*2150*/  HADD2.F32 R5, -RZ, R4.reuse.H0_H0 ;  /* 0x20000004ff057230 */ /* 0x100fe40000004100 */
[----:B------:R-:W-:-:S05]  /*2160*/  HADD2.F32 R4, -RZ, R4.H1_H1 ;  /* 0x30000004ff047230 */ /* 0x000fca0000004100 */
        /* <DEDUP_REMOVED lines=9> */
[----:B-1----:R-:W0:Y:S04]  /*2200*/  LDS R4, [UR7] ;  /* 0x00000007ff047984 */ /* 0x002e280008000800 */
[----:B------:R-:W1:Y:S01]  /*2210*/  LDS R5, [UR7+0x4] ;  /* 0x00000407ff057984 */ /* 0x000e620008000800 */
[----:B0-----:R-:W-:-:S04]  /*2220*/  HFMA2 R4, R7, R4, RZ ;  /* 0x0000000407047231 */ /* 0x001fc800000000ff */
[----:B-1----:R-:W-:-:S05]  /*2230*/  HFMA2 R4, R0, R5, R4 ;  /* 0x0000000500047231 */ /* 0x002fca0000000004 */
[--C-:B------:R-:W-:Y:S02]  /*2240*/  HADD2.F32 R0, -RZ, R4.reuse.H0_H0 ;  /* 0x20000004ff007230 */ /* 0x100fe40000004100 */
[----:B------:R-:W-:-:S05]  /*2250*/  HADD2.F32 R5, -RZ, R4.H1_H1 ;  /* 0x30000004ff057230 */ /* 0x000fca0000004100 */
[----:B------:R-:W-:-:S04]  /*2260*/  FADD.FTZ R0, R0, R5 ;  /* 0x0000000500007221 */ /* 0x000fc80000010000 */
[----:B--2---:R-:W-:-:S05]  /*2270*/  FADD.FTZ R0, R0, R13 ;  /* 0x0000000d00007221 */ /* 0x004fca0000010000 */
[----:B------:R2:W-:Y:S02]  /*2280*/  STL [UR14+0x8], R0 ;  /* 0x00000800ff007987 */ /* 0x0005e4000810080e */
.L_x_304:
[----:B------:R-:W0:Y:S01]  /*2290*/  LDCU UR7, c[0x0][0x3e0] ;  /* 0x00007c00ff0777ac */ /* 0x000e220008000800 */
[----:B------:R-:W-:Y:S02]  /*22a0*/  UIADD3 UR5, UPT, UPT, UR5, 0x1, URZ ;  /* 0x0000000105057890 */ /* 0x000fe4000fffe0ff */
[----:B0-----:R-:W-:-:S04]  /*22b0*/  ULOP3.LUT UR7, UR7, 0xffff, URZ, 0xc0, !UPT ;  /* 0x0000ffff07077892 */ /* 0x001fc8000f8ec0ff */
[----:B------:R-:W-:-:S04]  /*22c0*/  USHF.R.U32.HI UR6, URZ, 0x2, UR7 ;  /* 0x00000002ff067899 */ /* 0x000fc80008011607 */
[----:B------:R-:W-:-:S09]  /*22d0*/  UISETP.NE.AND UP0, UPT, UR5, UR6, UPT ;  /* 0x000000060500728c */ /* 0x000fd2000bf05270 */
[----:B------:R-:W-:Y:S05]  /*22e0*/  BRA.U UP0, `(.L_x_310) ;  /* 0xffffffed00787547 */ /* 0x000fea000b83ffff */
.L_x_301:
[----:B------:R-:W-:-:S13]  /*22f0*/  ISETP.NE.AND P0, PT, RZ, UR4, PT ;  /* 0x00000004ff007c0c */ /* 0x000fda000bf05270 */
[----:B------:R-:W-:Y:S05]  /*2300*/  @!P0 EXIT ;  /* 0x000000000000894d */ /* 0x000fea0003800000 */
[----:B------:R-:W-:Y:S02]  /*2310*/  UISETP.GE.U32.AND UP0, UPT, UR4, 0x4, UPT ;  /* 0x000000040400788c */ /* 0x000fe4000bf06070 */
[----:B------:R-:W-:Y:S01]  /*2320*/  ULOP3.LUT UR8, UR4, 0x3, URZ, 0xc0, !UPT ;  /* 0x0000000304087892 */ /* 0x000fe2000f8ec0ff */
[----:B------:R-:W-:-:S06]  /*2330*/  UMOV UR5, URZ ;  /* 0x000000ff00057c82 */ /* 0x000fcc0008000000 */
[----:B------:R-:W-:Y:S05]  /*2340*/  BRA.U !UP0, `(.L_x_311) ;  /* 0x0000000508f47547 */ /* 0x000fea000b800000 */
[----:B------:R-:W1:Y:S01]  /*2350*/  LDCU.S8 UR5, c[0x0][0x3e3] ;  /* 0x00007c60ff0577ac */ /* 0x000e620008000200 */
[----:B--23--:R-:W-:Y:S01]  /*2360*/  IADD3 R0, PT, PT, R1, 0x8, RZ ;  /* 0x0000000801007810 */ /* 0x00cfe20007ffe0ff */
[----:B------:R-:W-:Y:S02]  /*2370*/  UIADD3 UR7, UPT, UPT, UR17, 0x3, URZ ;  /* 0x0000000311077890 */ /* 0x000fe4000fffe0ff */
[----:B------:R-:W-:-:S04]  /*2380*/  ULOP3.LUT UR6, UR4, 0xfffffffc, URZ, 0xc0, !UPT ;  /* 0xfffffffc04067892 */ /* 0x000fc8000f8ec0ff */
[----:B0-----:R-:W-:Y:S01]  /*2390*/  IMAD.U32 R2, RZ, RZ, UR7 ;  /* 0x00000007ff027e24 */ /* 0x001fe2000f8e00ff */
[----:B------:R-:W-:Y:S02]  /*23a0*/  UIADD3 UR6, UPT, UPT, URZ, -UR6, URZ ;  /* 0x80000006ff067290 */ /* 0x000fe4000fffe0ff */
[----:B-1----:R-:W-:Y:S02]  /*23b0*/  UISETP.NE.AND UP0, UPT, UR5, URZ, UPT ;  /* 0x000000ff0500728c */ /* 0x002fe4000bf05270 */
[----:B------:R-:W-:-:S04]  /*23c0*/  ULOP3.LUT UR5, UR4, 0x7ffffffc, URZ, 0xc0, !UPT ;  /* 0x7ffffffc04057892 */ /* 0x000fc8000f8ec0ff */
[----:B------:R-:W-:-:S13]  /*23d0*/  PLOP3.LUT P0, PT, PT, PT, UP0, 0x80, 0x8 ;  /* 0x000000000008781c */ /* 0x000fda0003f0f008 */
.L_x_320:
[----:B----4-:R-:W0:Y:S01]  /*23e0*/  LDC.64 R4, c[0x0][0x3b0] ;  /* 0x0000ec00ff047b82 */ /* 0x010e220000000a00 */
        /* <DEDUP_REMOVED lines=22> */
[----:B------:R-:W-:Y:S01]  /*2550*/  HFMA2 R3, -RZ, RZ, 0, 0.19775390625 ;  /* 0x00003254ff037431 */ /* 0x000fe200000001ff */
[----:B------:R-:W-:-:S04]  /*2560*/  F2FP.F16.F32.PACK_AB R16, RZ, R9 ;  /* 0x00000009ff10723e */ /* 0x000fc800000000ff */
[----:B------:R-:W-:Y:S02]  /*2570*/  SEL R18, R3, 0x7610, P1 ;  /* 0x0000761003127807 */ /* 0x000fe40000800000 */
[----:B01----:R-:W-:-:S13]  /*2580*/  ISETP.NE.AND P0, PT, R14, RZ, PT ;  /* 0x000000ff0e00720c */ /* 0x003fda0003f05270 */
.L_x_313:
[----:B-----5:R-:W-:-:S05]  /*2590*/  HADD2 R14, R17, R16.H0_H0 ;  /* 0x20000010110e7230 */ /* 0x020fca0000000000 */
[----:B------:R-:W-:-:S05]  /*25a0*/  PRMT R9, R17, R18, R14 ;  /* 0x0000001211097216 */ /* 0x000fca000000000e */
[----:B------:R-:W2:Y:S02]  /*25b0*/  ATOM.E.CAS.STRONG.GPU PT, R14, [R12], R17, R9 ;  /* 0x000000110c0e738b */ /* 0x000ea400001ee109 */
[----:B--2---:R-:W-:Y:S01]  /*25c0*/  ISETP.NE.U32.AND P1, PT, R14, R17, PT ;  /* 0x000000110e00720c */ /* 0x004fe20003f25070 */
[----:B------:R-:W-:-:S12]  /*25d0*/  IMAD.MOV.U32 R17, RZ, RZ, R14 ;  /* 0x000000ffff117224 */ /* 0x000fd800078e000e */
[----:B------:R-:W-:Y:S05]  /*25e0*/  @P1 BRA `(.L_x_313) ;  /* 0xfffffffc00e81947 */ /* 0x000fea000383ffff */
[----:B------:R-:W-:Y:S05]  /*25f0*/  BSYNC.RECONVERGENT B0 ;  /* 0x0000000000007941 */ /* 0x000fea0003800200 */
.L_x_312:
[----:B------:R-:W-:Y:S01]  /*2600*/  IMAD.WIDE.U32 R14, R15, 0x4, R4 ;  /* 0x000000040f0e7825 */ /* 0x000fe200078e0004 */
[----:B------:R-:W0:Y:S01]  /*2610*/  @P0 LDC.64 R16, c[0x0][0x3a8] ;  /* 0x0000ea00ff100b82 */ /* 0x000e220000000a00 */
[----:B------:R-:W2:Y:S04]  /*2620*/  LDL R9, [R0+-0x4] ;  /* 0xfffffc0000097983 */ /* 0x000ea80000100800 */
        /* <DEDUP_REMOVED lines=12> */
[----:B------:R0:W-:Y:S04]  /*26f0*/  @P0 STL [R0+-0x4], R9 ;  /* 0xfffffc0900000387 */ /* 0x0001e80000100800 */
[----:B------:R0:W5:Y:S01]  /*2700*/  LD.E R15, desc[UR12][R12.64] ;  /* 0x0000000c0c0f7980 */ /* 0x000162000c101900 */
[----:B------:R-:W-:-:S07]  /*2710*/  F2FP.F16.F32.PACK_AB R16, RZ, R9 ;  /* 0x00000009ff10723e */ /* 0x000fce00000000ff */
.L_x_315:
[----:B-----5:R-:W-:-:S05]  /*2720*/  HADD2 R14, R15, R16.H0_H0 ;  /* 0x200000100f0e7230 */ /* 0x020fca0000000000 */
[----:B0-----:R-:W-:-:S05]  /*2730*/  PRMT R9, R15, R17, R14 ;  /* 0x000000110f097216 */ /* 0x001fca000000000e */
[----:B------:R-:W2:Y:S02]  /*2740*/  ATOM.E.CAS.STRONG.GPU PT, R14, [R12], R15, R9 ;  /* 0x0000000f0c0e738b */ /* 0x000ea400001ee109 */
[----:B--2---:R-:W-:Y:S02]  /*2750*/  ISETP.NE.U32.AND P1, PT, R14, R15, PT ;  /* 0x0000000f0e00720c */ /* 0x004fe40003f25070 */
[----:B------:R-:W-:-:S11]  /*2760*/  MOV R15, R14 ;  /* 0x0000000e000f7202 */ /* 0x000fd60000000f00 */
[----:B------:R-:W-:Y:S05]  /*2770*/  @P1 BRA `(.L_x_315) ;  /* 0xfffffffc00e81947 */ /* 0x000fea000383ffff */
[----:B------:R-:W-:Y:S05]  /*2780*/  BSYNC.RECONVERGENT B0 ;  /* 0x0000000000007941 */ /* 0x000fea0003800200 */
.L_x_314:
        /* <DEDUP_REMOVED lines=18> */
[----:B------:R-:W-:-:S07]  /*28b0*/  F2FP.F16.F32.PACK_AB R16, RZ, R9 ;  /* 0x00000009ff10723e */ /* 0x000fce00000000ff */
.L_x_317:
[----:B-----5:R-:W-:-:S05]  /*28c0*/  HADD2 R14, R15, R16.H0_H0 ;  /* 0x200000100f0e7230 */ /* 0x020fca0000000000 */
[----:B0-----:R-:W-:-:S05]  /*28d0*/  PRMT R9, R15, R17, R14 ;  /* 0x000000110f097216 */ /* 0x001fca000000000e */
[----:B------:R-:W2:Y:S02]  /*28e0*/  ATOM.E.CAS.STRONG.GPU PT, R14, [R12], R15, R9 ;  /* 0x0000000f0c0e738b */ /* 0x000ea400001ee109 */
[----:B--2---:R-:W-:Y:S02]  /*28f0*/  ISETP.NE.U32.AND P1, PT, R14, R15, PT ;  /* 0x0000000f0e00720c */ /* 0x004fe40003f25070 */
[----:B------:R-:W-:-:S11]  /*2900*/  MOV R15, R14 ;  /* 0x0000000e000f7202 */ /* 0x000fd60000000f00 */
[----:B------:R-:W-:Y:S05]  /*2910*/  @P1 BRA `(.L_x_317) ;  /* 0xfffffffc00e81947 */ /* 0x000fea000383ffff */
[----:B------:R-:W-:Y:S05]  /*2920*/  BSYNC.RECONVERGENT B0 ;  /* 0x0000000000007941 */ /* 0x000fea0003800200 */
.L_x_316:
[----:B------:R-:W-:Y:S01]  /*2930*/  IMAD.WIDE.U32 R10, R2, 0x4, R4 ;  /* 0x00000004020a7825 */ /* 0x000fe200078e0004 */
[----:B------:R-:W0:Y:S01]  /*2940*/  @P0 LDC.64 R12, c[0x0][0x3a8] ;  /* 0x0000ea00ff0c0b82 */ /* 0x000e220000000a00 */
[----:B------:R-:W2:Y:S04]  /*2950*/  LDL R5, [R0+0x4] ;  /* 0x0000040000057983 */ /* 0x000ea80000100800 */
[----:B------:R-:W0:Y:S02]  /*2960*/  LDG.E.CONSTANT R11, desc[UR12][R10.64] ;  /* 0x0000000c0a0b7981 */ /* 0x000e24000c1e9900 */
[----:B0-----:R-:W-:-:S06]  /*2970*/  @P0 IMAD.WIDE R12, R11, 0x4, R12 ;  /* 0x000000040b0c0825 */ /* 0x001fcc00078e020c */
[----:B------:R0:W3:Y:S01]  /*2980*/  @P0 LDG.E.CONSTANT R12, desc[UR12][R12.64] ;  /* 0x0000000c0c0c0981 */ /* 0x0000e2000c1e9900 */
[----:B------:R-:W-:-:S04]  /*2990*/  IMAD R9, R11, UR7, R8 ;  /* 0x000000070b097c24 */ /* 0x000fc8000f8e0208 */
[----:B------:R-:W-:-:S04]  /*29a0*/  IMAD.WIDE.U32 R6, R9, 0x2, R6 ;  /* 0x0000000209067825 */ /* 0x000fc800078e0006 */
[----:B--2---:R-:W-:Y:S01]  /*29b0*/  @!P0 IMAD.MOV.U32 R9, RZ, RZ, R5 ;  /* 0x000000ffff098224 */ /* 0x004fe200078e0005 */
[C---:B------:R-:W-:Y:S02]  /*29c0*/  LOP3.LUT R4, R6.reuse, 0xfffffffd, RZ, 0xc0, !PT ;  /* 0xfffffffd06047812 */ /* 0x040fe400078ec0ff */
[----:B------:R-:W-:Y:S01]  /*29d0*/  LOP3.LUT R10, R6, 0x2, RZ, 0xc0, !PT ;  /* 0x00000002060a7812 */ /* 0x000fe200078ec0ff */
[----:B------:R-:W-:Y:S03]  /*29e0*/  BSSY.RECONVERGENT B0, `(.L_x_318) ;  /* 0x000000e000007945 */ /* 0x000fe60003800200 */
[----:B------:R-:W-:-:S04]  /*29f0*/  ISETP.EQ.U32.AND P1, PT, R10, RZ, PT ;  /* 0x000000ff0a00720c */ /* 0x000fc80003f22070 */
[----:B0-----:R-:W-:Y:S01]  /*2a00*/  SEL R13, R3, 0x7610, P1 ;  /* 0x00007610030d7807 */ /* 0x001fe20000800000 */
[----:B---3--:R-:W-:Y:S01]  /*2a10*/  @P0 FMUL.FTZ R9, R12, R5 ;  /* 0x000000050c090220 */ /* 0x008fe20000410000 */
[----:B------:R-:W-:-:S04]  /*2a20*/  MOV R5, R7 ;  /* 0x0000000700057202 */ /* 0x000fc80000000f00 */
[----:B------:R0:W-:Y:S04]  /*2a30*/  @P0 STL [R0+0x4], R9 ;  /* 0x0000040900000387 */ /* 0x0001e80000100800 */
[----:B------:R0:W5:Y:S01]  /*2a40*/  LD.E R11, desc[UR12][R4.64] ;  /* 0x0000000c040b7980 */ /* 0x000162000c101900 */
[----:B------:R-:W-:-:S07]  /*2a50*/  F2FP.F16.F32.PACK_AB R12, RZ, R9 ;  /* 0x00000009ff0c723e */ /* 0x000fce00000000ff */
.L_x_319:
[----:B-----5:R-:W-:-:S05]  /*2a60*/  HADD2 R10, R11, R12.H0_H0 ;  /* 0x2000000c0b0a7230 */ /* 0x020fca0000000000 */
[----:B------:R-:W-:-:S05]  /*2a70*/  PRMT R3, R11, R13, R10 ;  /* 0x0000000d0b037216 */ /* 0x000fca000000000a */
[----:B------:R-:W2:Y:S02]  /*2a80*/  ATOM.E.CAS.STRONG.GPU PT, R10, [R4], R11, R3 ;  /* 0x0000000b040a738b */ /* 0x000ea400001ee103 */
[----:B--2---:R-:W-:Y:S02]  /*2a90*/  ISETP.NE.U32.AND P1, PT, R10, R11, PT ;  /* 0x0000000b0a00720c */ /* 0x004fe40003f25070 */
[----:B------:R-:W-:-:S11]  /*2aa0*/  MOV R11, R10 ;  /* 0x0000000a000b7202 */ /* 0x000fd60000000f00 */
[----:B------:R-:W-:Y:S05]  /*2ab0*/  @P1 BRA `(.L_x_319) ;  /* 0xfffffffc00e81947 */ /* 0x000fea000383ffff */
[----:B------:R-:W-:Y:S05]  /*2ac0*/  BSYNC.RECONVERGENT B0 ;  /* 0x0000000000007941 */ /* 0x000fea0003800200 */
.L_x_318:
[----:B------:R-:W-:Y:S01]  /*2ad0*/  UIADD3 UR6, UPT, UPT, UR6, 0x4, URZ ;  /* 0x0000000406067890 */ /* 0x000fe2000fffe0ff */
[----:B0-----:R-:W-:Y:S01]  /*2ae0*/  VIADD R0, R0, 0x10 ;  /* 0x0000001000007836 */ /* 0x001fe20000000000 */
[----:B------:R-:W-:Y:S02]  /*2af0*/  IADD3 R2, PT, PT, R2, 0x4, RZ ;  /* 0x0000000402027810 */ /* 0x000fe40007ffe0ff */
[----:B------:R-:W-:-:S09]  /*2b00*/  UISETP.NE.AND UP0, UPT, UR6, URZ, UPT ;  /* 0x000000ff0600728c */ /* 0x000fd2000bf05270 */
[----:B------:R-:W-:Y:S05]  /*2b10*/  BRA.U UP0, `(.L_x_320) ;  /* 0xfffffff900307547 */ /* 0x000fea000b83ffff */
.L_x_311:
        /* <DEDUP_REMOVED lines=8> */
.L_x_323:
[----:B------:R-:W0:Y:S01]  /*2ba0*/  LDC.64 R2, c[0x0][0x3b0] ;  /* 0x0000ec00ff027b82 */ /* 0x000e220000000a00 */
[----:B--23--:R-:W2:Y:S01]  /*2bb0*/  LDL R0, [UR7] ;  /* 0x00000007ff007983 */ /* 0x00cea20008100800 */
[----:B------:R-:W3:Y:S06]  /*2bc0*/  LDCU UR5, c[0x0][0x3d4] ;  /* 0x00007a80ff0577ac */ /* 0x000eec0008000800 */
[----:B-1--4-:R-:W1:Y:S08]  /*2bd0*/  @P1 LDC.64 R4, c[0x0][0x3a8] ;  /* 0x0000ea00ff041b82 */ /* 0x012e700000000a00 */
[----:B------:R-:W4:Y:S01]  /*2be0*/  LDC.64 R6, c[0x0][0x388] ;  /* 0x0000e200ff067b82 */ /* 0x000f220000000a00 */
[----:B0-----:R-:W-:-:S06]  /*2bf0*/  IMAD.WIDE.U32 R2, R9, 0x4, R2 ;  /* 0x0000000409027825 */ /* 0x001fcc00078e0002 */
[----:B------:R-:W1:Y:S02]  /*2c00*/  LDG.E.CONSTANT R3, desc[UR12][R2.64] ;  /* 0x0000000c02037981 */ /* 0x000e64000c1e9900 */
[----:B-1----:R-:W-:-:S06]  /*2c10*/  @P1 IMAD.WIDE R4, R3, 0x4, R4 ;  /* 0x0000000403041825 */ /* 0x002fcc00078e0204 */
[----:B------:R0:W2:Y:S01]  /*2c20*/  @P1 LDG.E.CONSTANT R5, desc[UR12][R4.64] ;  /* 0x0000000c04051981 */ /* 0x0000a2000c1e9900 */
[----:B---3-5:R-:W-:-:S04]  /*2c30*/  IMAD R11, R3, UR5, R8 ;  /* 0x00000005030b7c24 */ /* 0x028fc8000f8e0208 */
[----:B----4-:R-:W-:-:S04]  /*2c40*/  IMAD.WIDE.U32 R6, R11, 0x2, R6 ;  /* 0x000000020b067825 */ /* 0x010fc800078e0006 */
[----:B------:R-:W-:Y:S01]  /*2c50*/  IMAD.MOV.U32 R11, RZ, RZ, R7 ;  /* 0x000000ffff0b7224 */ /* 0x000fe200078e0007 */
[C---:B------:R-:W-:Y:S01]  /*2c60*/  LOP3.LUT R10, R6.reuse, 0xfffffffd, RZ, 0xc0, !PT ;  /* 0xfffffffd060a7812 */ /* 0x040fe200078ec0ff */
[----:B0-----:R-:W-:Y:S01]  /*2c70*/  HFMA2 R4, -RZ, RZ, 0, 0.19775390625 ;  /* 0x00003254ff047431 */ /* 0x001fe200000001ff */
[----:B------:R-:W-:Y:S01]  /*2c80*/  LOP3.LUT R2, R6, 0x2, RZ, 0xc0, !PT ;  /* 0x0000000206027812 */ /* 0x000fe200078ec0ff */
[----:B------:R-:W-:Y:S03]  /*2c90*/  BSSY.RECONVERGENT B0, `(.L_x_321) ;  /* 0x000000d000007945 */ /* 0x000fe60003800200 */
[----:B------:R-:W-:-:S04]  /*2ca0*/  ISETP.EQ.U32.AND P0, PT, R2, RZ, PT ;  /* 0x000000ff0200720c */ /* 0x000fc80003f02070 */
[----:B------:R-:W-:Y:S01]  /*2cb0*/  SEL R4, R4, 0x7610, P0 ;  /* 0x0000761004047807 */ /* 0x000fe20000000000 */
[----:B--2---:R-:W-:-:S05]  /*2cc0*/  @P1 FMUL.FTZ R0, R5, R0 ;  /* 0x0000000005001220 */ /* 0x004fca0000410000 */
[----:B------:R0:W-:Y:S04]  /*2cd0*/  @P1 STL [UR7], R0 ;  /* 0x00000000ff001987 */ /* 0x0001e80008100807 */
[----:B------:R0:W5:Y:S01]  /*2ce0*/  LD.E R3, desc[UR12][R10.64] ;  /* 0x0000000c0a037980 */ /* 0x000162000c101900 */
[----:B------:R-:W-:-:S07]  /*2cf0*/  F2FP.F16.F32.PACK_AB R2, RZ, R0 ;  /* 0x00000000ff02723e */ /* 0x000fce00000000ff */
.L_x_322:
[----:B0----5:R-:W-:-:S05]  /*2d00*/  HADD2 R0, R3, R2.H0_H0 ;  /* 0x2000000203007230 */ /* 0x021fca0000000000 */
[----:B------:R-:W-:-:S05]  /*2d10*/  PRMT R5, R3, R4, R0 ;  /* 0x0000000403057216 */ /* 0x000fca0000000000 */
[----:B------:R-:W2:Y:S02]  /*2d20*/  ATOM.E.CAS.STRONG.GPU PT, R0, [R10], R3, R5 ;  /* 0x000000030a00738b */ /* 0x000ea400001ee105 */
[----:B--2---:R-:W-:Y:S02]  /*2d30*/  ISETP.NE.U32.AND P0, PT, R0, R3, PT ;  /* 0x000000030000720c */ /* 0x004fe40003f05070 */
[----:B------:R-:W-:-:S11]  /*2d40*/  MOV R3, R0 ;  /* 0x0000000000037202 */ /* 0x000fd60000000f00 */
[----:B------:R-:W-:Y:S05]  /*2d50*/  @P0 BRA `(.L_x_322) ;  /* 0xfffffffc00e80947 */ /* 0x000fea000383ffff */
[----:B------:R-:W-:Y:S05]  /*2d60*/  BSYNC.RECONVERGENT B0 ;  /* 0x0000000000007941 */ /* 0x000fea0003800200 */
.L_x_321:
[----:B------:R-:W-:Y:S01]  /*2d70*/  UIADD3 UR4, UPT, UPT, UR4, 0x1, URZ ;  /* 0x0000000104047890 */ /* 0x000fe2000fffe0ff */
[----:B------:R-:W-:Y:S01]  /*2d80*/  VIADD R9, R9, 0x1 ;  /* 0x0000000109097836 */ /* 0x000fe20000000000 */
[----:B------:R-:W-:Y:S02]  /*2d90*/  UIADD3 UR7, UPT, UPT, UR7, 0x4, URZ ;  /* 0x0000000407077890 */ /* 0x000fe4000fffe0ff */
[----:B------:R-:W-:-:S09]  /*2da0*/  UISETP.NE.AND UP0, UPT, UR4, URZ, UPT ;  /* 0x000000ff0400728c */ /* 0x000fd2000bf05270 */
[----:B------:R-:W-:Y:S05]  /*2db0*/  BRA.U UP0, `(.L_x_323) ;  /* 0xfffffffd00787547 */ /* 0x000fea000b83ffff */
[----:B------:R-:W-:Y:S05]  /*2dc0*/  EXIT ;  /* 0x000000000000794d */ /* 0x000fea0003800000 */
        .weak           $__internal_22_$__cuda_sm20_div_u16
        .type           $__internal_22_$__cuda_sm20_div_u16,@function
        .size           $__internal_22_$__cuda_sm20_div_u16,($__internal_23_$__cuda_sm20_div_u64 - $__internal_22_$__cuda_sm20_div_u16)
$__internal_22_$__cuda_sm20_div_u16:
[----:B------:R-:W0:Y:S01]  /*2dd0*/  I2F.U16 R0, UR11 ;  /* 0x0000000b00007d06 */ /* 0x000e220008101000 */
[----:B------:R-:W-:Y:S01]  /*2de0*/  MOV R4, 0x4b800000 ;  /* 0x4b80000000047802 */ /* 0x000fe20000000f00 */
[----:B------:R-:W-:Y:S01]  /*2df0*/  ULOP3.LUT UR6, UR6, 0xffff, URZ, 0xc0, !UPT ;  /* 0x0000ffff06067892 */ /* 0x000fe2000f8ec0ff */
[C---:B0-----:R-:W-:Y:S02]  /*2e00*/  FSETP.GEU.AND P2, PT, |R0|.reuse, 1.175494350822287508e-38, PT ;  /* 0x008000000000780b */ /* 0x041fe40003f4e200 */
[----:B------:R-:W-:Y:S02]  /*2e10*/  FSETP.GT.AND P0, PT, |R0|, 8.50705917302346158658e+37, PT ;  /* 0x7e8000000000780b */ /* 0x000fe40003f04200 */
[----:B------:R-:W-:-:S04]  /*2e20*/  FSEL R4, R4, 1, !P2 ;  /* 0x3f80000004047808 */ /* 0x000fc80005000000 */
[----:B------:R-:W-:Y:S02]  /*2e30*/  FSEL R5, R4, 0.25, !P0 ;  /* 0x3e80000004057808 */ /* 0x000fe40004000000 */
[----:B------:R-:W-:Y:S02]  /*2e40*/  ISETP.NE.U32.AND P0, PT, RZ, UR11, PT ;  /* 0x0000000bff007c0c */ /* 0x000fe4000bf05070 */
[----:B------:R-:W-:Y:S01]  /*2e50*/  MOV R4, R11 ;  /* 0x0000000b00047202 */ /* 0x000fe20000000f00 */
[----:B------:R-:W-:Y:S01]  /*2e60*/  FMUL R6, R0, R5 ;  /* 0x0000000500067220 */ /* 0x000fe20000400000 */
[----:B------:R-:W-:-:S05]  /*2e70*/  I2FP.F32.U32.RZ R0, UR6 ;  /* 0x0000000600007c45 */ /* 0x000fca000820d000 */
[----:B------:R-:W0:Y:S02]  /*2e80*/  MUFU.RCP R6, R6 ;  /* 0x0000000600067308 */ /* 0x000e240000001000 */
[----:B0-----:R-:W-:-:S05]  /*2e90*/  FMUL R5, R5, R6 ;  /* 0x0000000605057220 */ /* 0x001fca0000400000 */
[----:B------:R-:W-:-:S05]  /*2ea0*/  IADD3 R5, PT, PT, R5, 0x2, RZ ;  /* 0x0000000205057810 */ /* 0x000fca0007ffe0ff */
[----:B------:R-:W-:Y:S01]  /*2eb0*/  FMUL.RZ R0, R0, R5 ;  /* 0x0000000500007220 */ /* 0x000fe2000040c000 */
[----:B------:R-:W-:-:S05]  /*2ec0*/  HFMA2 R5, -RZ, RZ, 0, 0 ;  /* 0x00000000ff057431 */ /* 0x000fca00000001ff */
[----:B------:R-:W0:Y:S02]  /*2ed0*/  F2I.U32.TRUNC.NTZ R0, R0 ;  /* 0x0000000000007305 */ /* 0x000e24000020f000 */
[----:B0-----:R-:W-:Y:S01]  /*2ee0*/  LOP3.LUT R7, R0, 0xffff, RZ, 0xc0, !PT ;  /* 0x0000ffff00077812 */ /* 0x001fe200078ec0ff */
[----:B------:R-:W-:Y:S01]  /*2ef0*/  @!P0 IMAD.MOV.U32 R7, RZ, RZ, -0x1 ;  /* 0xffffffffff078424 */ /* 0x000fe200078e00ff */
[----:B------:R-:W-:Y:S06]  /*2f00*/  RET.REL.NODEC R4 `(_Z21moe_wna16_gemm_kernelI6__halfLi8ELi8EEvPKT_PS1_PKjS3_S6_PKfPKiSA_SA_tttjjjtttbb) ;  /* 0xffffffd0043c7950 */ /* 0x000fec0003c3ffff */
        .weak           $__internal_23_$__cuda_sm20_div_u64
        .type           $__internal_23_$__cuda_sm20_div_u64,@function
        .size           $__internal_23_$__cuda_sm20_div_u64,($__internal_24_$__cuda_sm20_rem_u16 - $__internal_23_$__cuda_sm20_div_u64)
$__internal_23_$__cuda_sm20_div_u64:
        /* <DEDUP_REMOVED lines=9> */
[----:B------:R-:W-:Y:S01]  /*2fa0*/  IMAD.HI.U32 R4, R2, R7, RZ ;  /* 0x0000000702047227 */ /* 0x000fe200078e00ff */
[----:B------:R-:W-:-:S03]  /*2fb0*/  MOV R5, R2 ;  /* 0x0000000200057202 */ /* 0x000fc60000000f00 */
[-C--:B------:R-:W-:Y:S02]  /*2fc0*/  IMAD R17, R3, R15.reuse, RZ ;  /* 0x0000000f03117224 */ /* 0x080fe400078e02ff */
[----:B------:R-:W-:-:S04]  /*2fd0*/  IMAD.WIDE.U32 R4, P0, R2, R15, R4 ;  /* 0x0000000f02047225 */ /* 0x000fc80007800004 */
[----:B------:R-:W-:-:S04]  /*2fe0*/  IMAD.HI.U32 R15, R3, R15, RZ ;  /* 0x0000000f030f7227 */ /* 0x000fc800078e00ff */
[----:B------:R-:W-:-:S05]  /*2ff0*/  IMAD.HI.U32 R4, P1, R3, R7, R4 ;  /* 0x0000000703047227 */ /* 0x000fca0007820004 */
[----:B------:R-:W-:Y:S01]  /*3000*/  IADD3 R5, P2, PT, R17, R4, RZ ;  /* 0x0000000411057210 */ /* 0x000fe20007f5e0ff */
[----:B------:R-:W-:-:S04]  /*3010*/  IMAD.X R4, R15, 0x1, R3, P0 ;  /* 0x000000010f047824 */ /* 0x000fc800000e0603 */
[----:B------:R-:W-:Y:S01]  /*3020*/  IMAD.WIDE.U32 R2, R5, UR6, RZ ;  /* 0x0000000605027c25 */ /* 0x000fe2000f8e00ff */
[----:B------:R-:W-:Y:S02]  /*3030*/  IADD3.X R7, PT, PT, RZ, RZ, R4, P2, P1 ;  /* 0x000000ffff077210 */ /* 0x000fe400017e2404 */
[----:B------:R-:W-:-:S03]  /*3040*/  IADD3 R15, P0, PT, RZ, -R2, RZ ;  /* 0x80000002ff0f7210 */ /* 0x000fc60007f1e0ff */
[----:B------:R-:W-:Y:S02]  /*3050*/  IMAD R2, R7, UR6, R3 ;  /* 0x0000000607027c24 */ /* 0x000fe4000f8e0203 */
[----:B------:R-:W-:Y:S02]  /*3060*/  IMAD.MOV.U32 R3, RZ, RZ, RZ ;  /* 0x000000ffff037224 */ /* 0x000fe400078e00ff */
[----:B------:R-:W-:Y:S01]  /*3070*/  IMAD.HI.U32 R4, R5, R15, RZ ;  /* 0x0000000f05047227 */ /* 0x000fe200078e00ff */
[----:B------:R-:W-:-:S05]  /*3080*/  IADD3.X R2, PT, PT, RZ, ~R2, RZ, P0, !PT ;  /* 0x80000002ff027210 */ /* 0x000fca00007fe4ff */
        /* <DEDUP_REMOVED lines=13> */
[----:B------:R-:W-:-:S04]  /*3160*/  IADD3.X R2, PT, PT, R7, RZ, RZ, P0, !PT ;  /* 0x000000ff07027210 */ /* 0x000fc800007fe4ff */
[----:B------:R-:W-:Y:S01]  /*3170*/  IADD3.X R5, PT, PT, RZ, R2, RZ, P1, !PT ;  /* 0x00000002ff057210 */ /* 0x000fe20000ffe4ff */
[----:B------:R-:W-:-:S04]  /*3180*/  IMAD.WIDE.U32 R2, R4, UR6, RZ ;  /* 0x0000000604027c25 */ /* 0x000fc8000f8e00ff */
[----:B------:R-:W-:Y:S01]  /*3190*/  IMAD R6, R5, UR6, R3 ;  /* 0x0000000605067c24 */ /* 0x000fe2000f8e0203 */
[----:B------:R-:W-:Y:S02]  /*31a0*/  IADD3 R15, P0, PT, -R2, R12, RZ ;  /* 0x0000000c020f7210 */ /* 0x000fe40007f1e1ff */
[----:B------:R-:W-:-:S03]  /*31b0*/  IADD3 R3, P2, PT, R4, 0x1, RZ ;  /* 0x0000000104037810 */ /* 0x000fc60007f5e0ff */
[----:B------:R-:W-:Y:S01]  /*31c0*/  IMAD.X R10, R11, 0x1, ~R6, P0 ;  /* 0x000000010b0a7824 */ /* 0x000fe200000e0e06 */
[C---:B------:R-:W-:Y:S02]  /*31d0*/  ISETP.GE.U32.AND P0, PT, R15.reuse, UR6, PT ;  /* 0x000000060f007c0c */ /* 0x040fe4000bf06070 */
[----:B------:R-:W-:Y:S02]  /*31e0*/  IADD3 R6, P1, PT, R15, -UR6, RZ ;  /* 0x800000060f067c10 */ /* 0x000fe4000ff3e0ff */
[C---:B------:R-:W-:Y:S02]  /*31f0*/  ISETP.GE.U32.AND.EX P0, PT, R10.reuse, RZ, PT, P0 ;  /* 0x000000ff0a00720c */ /* 0x040fe40003f06100 */
[----:B------:R-:W-:Y:S02]  /*3200*/  IADD3.X R7, PT, PT, R10, -0x1, RZ, P1, !PT ;  /* 0xffffffff0a077810 */ /* 0x000fe40000ffe4ff */
[----:B------:R-:W-:Y:S02]  /*3210*/  IADD3.X R2, PT, PT, RZ, R5, RZ, P2, !PT ;  /* 0x00000005ff027210 */ /* 0x000fe400017fe4ff */
        /* <DEDUP_REMOVED lines=16> */
[----:B------:R-:W-:Y:S06]  /*3320*/  RET.REL.NODEC R2 `(_Z21moe_wna16_gemm_kernelI6__halfLi8ELi8EEvPKT_PS1_PKjS3_S6_PKfPKiSA_SA_tttjjjtttbb) ;  /* 0xffffffcc02347950 */ /* 0x000fec0003c3ffff */
        .weak           $__internal_24_$__cuda_sm20_rem_u16
        .type           $__internal_24_$__cuda_sm20_rem_u16,@function
        .size           $__internal_24_$__cuda_sm20_rem_u16,(.L_x_571 - $__internal_24_$__cuda_sm20_rem_u16)
$__internal_24_$__cuda_sm20_rem_u16:
[----:B------:R-:W0:Y:S01]  /*3330*/  I2F.U16 R0, UR11 ;  /* 0x0000000b00007d06 */ /* 0x000e220008101000 */
[----:B------:R-:W-:Y:S01]  /*3340*/  MOV R4, 0x4b800000 ;  /* 0x4b80000000047802 */ /* 0x000fe20000000f00 */
        /* <DEDUP_REMOVED lines=9> */
[----:B------:R-:W-:-:S03]  /*33e0*/  MOV R4, R6 ;  /* 0x0000000600047202 */ /* 0x000fc60000000f00 */
[----:B------:R-:W-:-:S04]  /*33f0*/  VIADD R5, R5, 0x2 ;  /* 0x0000000205057836 */ /* 0x000fc80000000000 */
[----:B------:R-:W-:Y:S01]  /*3400*/  FMUL.RZ R0, R0, R5 ;  /* 0x0000000500007220 */ /* 0x000fe2000040c000 */
[----:B------:R-:W-:-:S05]  /*3410*/  HFMA2 R5, -RZ, RZ, 0, 0 ;  /* 0x00000000ff057431 */ /* 0x000fca00000001ff */
[----:B------:R-:W0:Y:S02]  /*3420*/  F2I.U32.TRUNC.NTZ R0, R0 ;  /* 0x0000000000007305 */ /* 0x000e24000020f000 */
[----:B0-----:R-:W-:-:S13]  /*3430*/  R2UR UR6, R0 ;  /* 0x00000000000672ca */ /* 0x001fda00000e0000 */
[----:B------:R-:W-:-:S04]  /*3440*/  ULOP3.LUT UR6, UR6, 0xffff, URZ, 0xc0, !UPT ;  /* 0x0000ffff06067892 */ /* 0x000fc8000f8ec0ff */
[----:B------:R-:W-:-:S04]  /*3450*/  UIADD3 UR6, UPT, UPT, URZ, -UR6, URZ ;  /* 0x80000006ff067290 */ /* 0x000fc8000fffe0ff */
[----:B------:R-:W-:-:S07]  /*3460*/  UIMAD UR6, UR11, UR6, UR10 ;  /* 0x000000060b0672a4 */ /* 0x000fce000f8e020a */
[----:B------:R-:W-:Y:S01]  /*3470*/  @!UP0 UMOV UR6, 0xffffffff ;  /* 0xffffffff00068882 */ /* 0x000fe20000000000 */
[----:B------:R-:W-:Y:S05]  /*3480*/  RET.REL.NODEC R4 `(_Z21moe_wna16_gemm_kernelI6__halfLi8ELi8EEvPKT_PS1_PKjS3_S6_PKfPKiSA_SA_tttjjjtttbb) ;  /* 0xffffffc804dc7950 */ /* 0x000fea0003c3ffff */
.L_x_324:
        /* <DEDUP_REMOVED lines=15> */
.L_x_571:


//--------------------- .text._Z21moe_wna16_gemm_kernelI6__halfLi8ELi4EEvPKT_PS1_PKjS3_S6_PKfPKiSA_SA_tttjjjtttbb --------------------------
	.section	.text._Z21moe_wna16_gemm_kernelI6__halfLi8ELi4EEvPKT_PS1_PKjS3_S6_PKfPKiSA_SA_tttjjjtttbb,"ax",@progbits
	.align	128
        .global         _Z21moe_wna16_gemm_kernelI6__halfLi8ELi4EEvPKT_PS1_PKjS3_S6_PKfPKiSA_SA_tttjjjtttbb
        .type           _Z21moe_wna16_gemm_kernelI6__halfLi8ELi4EEvPKT_PS1_PKjS3_S6_PKfPKiSA_SA_tttjjjtttbb,@function
        .size           _Z21moe_wna16_gemm_kernelI6__halfLi8ELi4EEvPKT_PS1_PKjS3_S6_PKfPKiSA_SA_tttjjjtttbb,(.L_x_574 - _Z21moe_wna16_gemm_kernelI6__halfLi8ELi4EEvPKT_PS1_PKjS3_S6_PKfPKiSA_SA_tttjjjtttbb)
        .other          _Z21moe_wna16_gemm_kernelI6__halfLi8ELi4EEvPKT_PS1_PKjS3_S6_PKfPKiSA_SA_tttjjjtttbb,@"STO_CUDA_ENTRY STV_DEFAULT"
_Z21moe_wna16_gemm_kernelI6__halfLi8ELi4EEvPKT_PS1_PKjS3_S6_PKfPKiSA_SA_tttjjjtttbb:
.text._Z21moe_wna16_gemm_kernelI6__halfLi8ELi4EEvPKT_PS1_PKjS3_S6_PKfPKiSA_SA_tttjjjtttbb:
        /* <DEDUP_REMOVED lines=40> */
.L_x_329:
        /* <DEDUP_REMOVED lines=9> */
[----:B------:R-:W-:-:S05]  /*0310*/  IABS R13, R2 ;  /* 0x00000002000d7213 */ /* 0x000fca0000000000 */
[----:B-1----:R-:W-:Y:S02]  /*0320*/  IMAD.MOV R6, RZ, RZ, -R13 ;  /* 0x000000ffff067224 */ /* 0x002fe400078e0a0d */
[----:B---3--:R-:W1:Y:S02]  /*0330*/  MUFU.RCP R5, R5 ;  /* 0x0000000500057308 */ /* 0x008e640000001000 */
[----:B-1----:R-:W-:-:S06]  /*0340*/  VIADD R10, R5, 0xffffffe ;  /* 0x0ffffffe050a7836 */ /* 0x002fcc0000000000 */
        /* <DEDUP_REMOVED lines=65> */
.L_x_328:
[----:B------:R-:W-:-:S04]  /*0760*/  IMAD R11, R5, UR11, RZ ;  /* 0x0000000b050b7c24 */ /* 0x000fc8000f8e02ff */
[----:B0-----:R-:W-:-:S05]  /*0770*/  IMAD.IADD R9, R11, 0x1, R0 ;  /* 0x000000010b097824 */ /* 0x001fca00078e0200 */
        /* <DEDUP_REMOVED lines=13> */
.L_x_327:
[----:B------:R-:W-:Y:S05]  /*0850*/  BSYNC.RECONVERGENT B0 ;  /* 0x0000000000007941 */ /* 0x000fea0003800200 */
.L_x_326:
[----:B------:R-:W-:-:S09]  /*0860*/  UISETP.NE.AND UP0, UPT, UR5, UR9, UPT ;  /* 0x000000090500728c */ /* 0x000fd2000bf05270 */
[----:B------:R-:W-:Y:S05]  /*0870*/  BRA.U UP0, `(.L_x_329) ;  /* 0xfffffff900807547 */ /* 0x000fea000b83ffff */
[----:B------:R-:W-:-:S05]  /*0880*/  UMOV UR4, UR9 ;  /* 0x0000000900047c82 */ /* 0x000fca0008000000 */
.L_x_325:
        /* <DEDUP_REMOVED lines=9> */
[----:B0-----:R-:W-:Y:S01]  /*0920*/  VIADD R9, R1, 0x110 ;  /* 0x0000011001097836 */ /* 0x001fe20000000000 */
[----:B-1----:R-:W-:-:S06]  /*0930*/  UIMAD.WIDE.U32 UR6, UR7, UR6, URZ ;  /* 0x00000006070672a5 */ /* 0x002fcc000f8e00ff */
[C---:B------:R-:W-:Y:S02]  /*0940*/  IMAD R3, R4.reuse, UR7, RZ ;  /* 0x0000000704037c24 */ /* 0x040fe4000f8e02ff */
[----:B------:R-:W-:-:S04]  /*0950*/  IMAD.WIDE.U32 R4, R4, UR6, RZ ;  /* 0x0000000604047c25 */ /* 0x000fc8000f8e00ff */
[----:B------:R-:W-:Y:S01]  /*0960*/  IMAD R3, R0, UR6, R3 ;  /* 0x0000000600037c24 */ /* 0x000fe2000f8e0203 */
[----:B------:R-:W0:Y:S04]  /*0970*/  LDCU.U16 UR6, c[0x0][0x3ca] ;  /* 0x00007940ff0677ac */ /* 0x000e280008000400 */
[----:B---3--:R-:W-:-:S04]  /*0980*/  IADD3 R6, PT, PT, R5, R3, RZ ;  /* 0x0000000305067210 */ /* 0x008fc80007ffe0ff */
[----:B------:R-:W-:-:S13]  /*0990*/  ISETP.NE.U32.AND P0, PT, R6, RZ, PT ;  /* 0x000000ff0600720c */ /* 0x000fda0003f05070 */
[----:B0-----:R-:W-:Y:S05]  /*09a0*/  @P0 BRA `(.L_x_330) ;  /* 0x0000000000500947 */ /* 0x001fea0003800000 */
[----:B------:R-:W0:Y:S01]  /*09b0*/  I2F.U32.RP R0, UR6 ;  /* 0x0000000600007d06 */ /* 0x000e220008209000 */
[----:B------:R-:W-:Y:S01]  /*09c0*/  ISETP.NE.U32.AND P2, PT, RZ, UR6, PT ;  /* 0x00000006ff007c0c */ /* 0x000fe2000bf45070 */
[----:B------:R-:W-:-:S06]  /*09d0*/  IMAD.MOV.U32 R11, RZ, RZ, RZ ;  /* 0x000000ffff0b7224 */ /* 0x000fcc00078e00ff */
[----:B0-----:R-:W0:Y:S02]  /*09e0*/  MUFU.RCP R0, R0 ;  /* 0x0000000000007308 */ /* 0x001e240000001000 */
[----:B0-----:R-:W-:-:S06]  /*09f0*/  IADD3 R2, PT, PT, R0, 0xffffffe, RZ ;  /* 0x0ffffffe00027810 */ /* 0x001fcc0007ffe0ff */
[----:B------:R0:W1:Y:S02]  /*0a00*/  F2I.FTZ.U32.TRUNC.NTZ R3, R2 ;  /* 0x0000000200037305 */ /* 0x000064000021f000 */
[----:B0-----:R-:W-:Y:S02]  /*0a10*/  HFMA2 R2, -RZ, RZ, 0, 0 ;  /* 0x00000000ff027431 */ /* 0x001fe400000001ff */
[----:B-1----:R-:W-:-:S04]  /*0a20*/  IMAD.MOV R7, RZ, RZ, -R3 ;  /* 0x000000ffff077224 */ /* 0x002fc800078e0a03 */
        /* <DEDUP_REMOVED lines=12> */
.L_x_330:
[----:B------:R-:W-:-:S07]  /*0af0*/  MOV R0, 0xb10 ;  /* 0x00000b1000007802 */ /* 0x000fce0000000f00 */
[----:B------:R-:W-:Y:S05]  /*0b00*/  CALL.REL.NOINC `($__internal_26_$__cuda_sm20_div_u64) ;  /* 0x0000002400007944 */ /* 0x000fea0003c00000 */
.L_x_331:
[----:B------:R-:W0:Y:S01]  /*0b10*/  LDC.U16 R7, c[0x0][0x3ca] ;  /* 0x0000f280ff077b82 */ /* 0x000e220000000400 */
[----:B------:R-:W1:Y:S01]  /*0b20*/  LDCU UR6, c[0x0][0x3d8] ;  /* 0x00007b00ff0677ac */ /* 0x000e620008000800 */
[----:B------:R-:W2:Y:S01]  /*0b30*/  LDCU.S8 UR5, c[0x0][0x3e2] ;  /* 0x00007c40ff0577ac */ /* 0x000ea20008000200 */
[----:B------:R-:W3:Y:S01]  /*0b40*/  LDCU UR7, c[0x0][0x3e0] ;  /* 0x00007c00ff0777ac */ /* 0x000ee20008000800 */
[----:B-1----:R-:W-:Y:S01]  /*0b50*/  MOV R15, UR6 ;  /* 0x00000006000f7c02 */ /* 0x002fe20008000f00 */
[----:B0-----:R-:W0:Y:S08]  /*0b60*/  I2F.U32.RP R12, R7 ;  /* 0x00000007000c7306 */ /* 0x001e300000209000 */
[----:B0-----:R-:W0:Y:S02]  /*0b70*/  MUFU.RCP R12, R12 ;  /* 0x0000000c000c7308 */ /* 0x001e240000001000 */
[----:B0-----:R-:W-:-:S06]  /*0b80*/  IADD3 R2, PT, PT, R12, 0xffffffe, RZ ;  /* 0x0ffffffe0c027810 */ /* 0x001fcc0007ffe0ff */
[----:B------:R0:W1:Y:S02]  /*0b90*/  F2I.FTZ.U32.TRUNC.NTZ R3, R2 ;  /* 0x0000000200037305 */ /* 0x000064000021f000 */
[----:B0-----:R-:W-:Y:S02]  /*0ba0*/  IMAD.MOV.U32 R2, RZ, RZ, RZ ;  /* 0x000000ffff027224 */ /* 0x001fe400078e00ff */
[----:B-1----:R-:W-:-:S04]  /*0bb0*/  IMAD.MOV R0, RZ, RZ, -R3 ;  /* 0x000000ffff007224 */ /* 0x002fc800078e0a03 */
[----:B------:R-:W-:Y:S02]  /*0bc0*/  IMAD R13, R0, R7, RZ ;  /* 0x00000007000d7224 */ /* 0x000fe400078e02ff */
[----:B------:R-:W-:Y:S02]  /*0bd0*/  IMAD R0, R8, R15, UR8 ;  /* 0x0000000808007e24 */ /* 0x000fe4000f8e020f */
[----:B------:R-:W-:Y:S01]  /*0be0*/  IMAD.HI.U32 R13, R3, R13, R2 ;  /* 0x0000000d030d7227 */ /* 0x000fe200078e0002 */
[----:B------:R-:W0:Y:S05]  /*0bf0*/  LDC.64 R14, c[0x0][0x398] ;  /* 0x0000e600ff0e7b82 */ /* 0x000e2a0000000a00 */
[----:B------:R-:W-:-:S05]  /*0c00*/  IMAD.HI.U32 R3, R13, R0, RZ ;  /* 0x000000000d037227 */ /* 0x000fca00078e00ff */
[----:B------:R-:W-:-:S05]  /*0c10*/  IADD3 R12, PT, PT, RZ, -R3, RZ ;  /* 0x80000003ff0c7210 */ /* 0x000fca0007ffe0ff */
[----:B------:R-:W-:Y:S01]  /*0c20*/  IMAD R0, R7, R12, R0 ;  /* 0x0000000c07007224 */ /* 0x000fe200078e0200 */
[----:B------:R-:W-:-:S04]  /*0c30*/  LOP3.LUT R12, RZ, R7, RZ, 0x33, !PT ;  /* 0x00000007ff0c7212 */ /* 0x000fc800078e33ff */
        /* <DEDUP_REMOVED lines=15> */
[----:B------:R-:W0:Y:S01]  /*0d30*/  @!P1 I2F.F16 R0, 0x80 ;  /* 0x0000008000009906 */ /* 0x000e220000200c00 */
        /* <DEDUP_REMOVED lines=9> */
[----:B-1----:R-:W-:Y:S01]  /*0dd0*/  IADD3 R2, PT, PT, R15, 0xffffffe, RZ ;  /* 0x0ffffffe0f027810 */ /* 0x002fe20007ffe0ff */
[----:B------:R-:W-:-:S05]  /*0de0*/  IMAD.MOV R15, RZ, RZ, -R18 ;  /* 0x000000ffff0f7224 */ /* 0x000fca00078e0a12 */
[----:B------:R1:W2:Y:S02]  /*0df0*/  F2I.FTZ.U32.TRUNC.NTZ R3, R2 ;  /* 0x0000000200037305 */ /* 0x0002a4000021f000 */
[----:B-1----:R-:W-:Y:S01]  /*0e00*/  MOV R2, RZ ;  /* 0x000000ff00027202 */ /* 0x002fe20000000f00 */
[----:B--2---:R-:W-:-:S04]  /*0e10*/  IMAD.MOV R17, RZ, RZ, -R3 ;  /* 0x000000ffff117224 */ /* 0x004fc800078e0a03 */
[----:B------:R-:W-:-:S04]  /*0e20*/  IMAD R17, R17, R14, RZ ;  /* 0x0000000e11117224 */ /* 0x000fc800078e02ff */
[----:B------:R-:W-:Y:S01]  /*0e30*/  IMAD.HI.U32 R3, R3, R17, R2 ;  /* 0x0000001103037227 */ /* 0x000fe200078e0002 */
[----:B------:R-:W-:-:S05]  /*0e40*/  IADD3 R2, PT, PT, RZ, -R13, RZ ;  /* 0x8000000dff027210 */ /* 0x000fca0007ffe0ff */
        /* <DEDUP_REMOVED lines=8> */
[----:B------:R-:W-:Y:S01]  /*0ed0*/  ISETP.NE.AND P5, PT, R7, RZ, PT ;  /* 0x000000ff0700720c */ /* 0x000fe20003fa5270 */
[----:B------:R-:W-:Y:S01]  /*0ee0*/  @P2 VIADD R13, R13, 0x1 ;  /* 0x000000010d0d2836 */ /* 0x000fe20000000000 */
[----:B------:R-:W-:Y:S02]  /*0ef0*/  ISETP.GE.U32.AND P4, PT, R15, R14, PT ;  /* 0x0000000e0f00720c */ /* 0x000fe40003f86070 */
[----:B------:R-:W-:-:S04]  /*0f00*/  LOP3.LUT R14, R7, UR8, RZ, 0x3c, !PT ;  /* 0x00000008070e7c12 */ /* 0x000fc8000f8e3cff */
        /* <DEDUP_REMOVED lines=11> */
[----:B------:R-:W-:Y:S01]  /*0fc0*/  IMAD R2, R8, R3, R2 ;  /* 0x0000000308027224 */ /* 0x000fe200078e0202 */
[--C-:B------:R-:W-:Y:S02]  /*0fd0*/  SHF.R.U64 R3, R10, 0x2, R11.reuse ;  /* 0x000000020a037819 */ /* 0x100fe4000000120b */
[----:B------:R-:W-:Y:S02]  /*0fe0*/  SHF.R.U32.HI R11, RZ, 0x2, R11 ;  /* 0x00000002ff0b7819 */ /* 0x000fe4000001160b */
[----:B------:R-:W-:-:S04]  /*0ff0*/  IADD3 R3, P0, PT, R2, R3, RZ ;  /* 0x0000000302037210 */ /* 0x000fc80007f1e0ff */
[----:B------:R-:W-:Y:S02]  /*1000*/  LEA.HI.X.SX32 R10, R2, R11, 0x1, P0 ;  /* 0x0000000b020a7211 */ /* 0x000fe400000f0eff */
[----:B0-----:R-:W-:-:S04]  /*1010*/  LEA R2, P0, R3, UR10, 0x2 ;  /* 0x0000000a03027c11 */ /* 0x001fc8000f8010ff */
[----:B------:R-:W-:-:S05]  /*1020*/  LEA.HI.X R3, R3, UR11, R10, 0x2, P0 ;  /* 0x0000000b03037c11 */ /* 0x000fca00080f140a */
[----:B------:R-:W2:Y:S04]  /*1030*/  LDG.E.CONSTANT R2, desc[UR12][R2.64] ;  /* 0x0000000c02027981 */ /* 0x000ea8000c1e9900 */
[----:B--2---:R0:W-:Y:S02]  /*1040*/  STL [R1+0x118], R2 ;  /* 0x0001180201007387 */ /* 0x0041e40000100800 */
.L_x_332:
[----:B------:R-:W-:Y:S01]  /*1050*/  @!P1 PRMT R10, R0, 0x5410, R0 ;  /* 0x00005410000a9816 */ /* 0x000fe20000000000 */
[----:B------:R-:W-:Y:S06]  /*1060*/  BRA.U !UP0, `(.L_x_333) ;  /* 0x0000001108a07547 */ /* 0x000fec000b800000 */
[----:B------:R-:W2:Y:S01]  /*1070*/  LDCU.64 UR10, c[0x0][0x390] ;  /* 0x00007200ff0a77ac */ /* 0x000ea20008000a00 */
[----:B01----:R-:W-:Y:S01]  /*1080*/  LOP3.LUT R2, R4, 0xfffffffc, RZ, 0xc0, !PT ;  /* 0xfffffffc04027812 */ /* 0x003fe200078ec0ff */
[----:B------:R-:W-:Y:S01]  /*1090*/  UIADD3 UR20, UPT, UPT, UR19, 0x100, URZ ;  /* 0x0000010013147890 */ /* 0x000fe2000fffe0ff */
[----:B------:R-:W-:Y:S02]  /*10a0*/  UMOV UR5, URZ ;  /* 0x000000ff00057c82 */ /* 0x000fe40008000000 */
[----:B--2---:R-:W-:-:S04]  /*10b0*/  IADD3 R2, P0, PT, R2, UR10, RZ ;  /* 0x0000000a02027c10 */ /* 0x004fc8000ff1e0ff */
[----:B------:R-:W-:-:S09]  /*10c0*/  IADD3.X R3, PT, PT, R6, UR11, RZ, P0, !PT ;  /* 0x0000000b06037c10 */ /* 0x000fd200087fe4ff */
.L_x_342:
        /* <DEDUP_REMOVED lines=9> */
[----:B------:R-:W-:-:S05]  /*1160*/  MOV R5, UR14 ;  /* 0x0000000e00057c02 */ /* 0x000fca0008000f00 */
[----:B------:R-:W-:-:S05]  /*1170*/  IMAD R0, R8, UR15, R5 ;  /* 0x0000000f08007c24 */ /* 0x000fca000f8e0205 */
[----:B------:R-:W-:-:S04]  /*1180*/  SHF.R.S32.HI R5, RZ, 0x1f, R0 ;  /* 0x0000001fff057819 */ /* 0x000fc80000011400 */
[----:B------:R-:W-:-:S04]  /*1190*/  LEA.HI R5, R5, R0, RZ, 0x4 ;  /* 0x0000000005057211 */ /* 0x000fc800078f20ff */
[----:B------:R-:W-:-:S05]  /*11a0*/  SHF.R.S32.HI R5, RZ, 0x4, R5 ;  /* 0x00000004ff057819 */ /* 0x000fca0000011405 */
[----:B------:R-:W-:-:S06]  /*11b0*/  IMAD.WIDE R4, R5, 0x10, R2 ;  /* 0x0000001005047825 */ /* 0x000fcc00078e0202 */
[----:B------:R-:W2:Y:S04]  /*11c0*/  LDG.E.128.CONSTANT R4, desc[UR12][R4.64] ;  /* 0x0000000c04047981 */ /* 0x000ea8000c1e9d00 */
[----:B--2---:R0:W-:Y:S02]  /*11d0*/  STL.128 [R1+0x100], R4 ;  /* 0x0001000401007387 */ /* 0x0041e40000100c00 */
.L_x_334:
[----:B0-----:R-:W-:-:S07]  /*11e0*/  MOV R6, 0x1200 ;  /* 0x0000120000067802 */ /* 0x001fce0000000f00 */
[----:B------:R-:W-:Y:S05]  /*11f0*/  CALL.REL.NOINC `($__internal_27_$__cuda_sm20_rem_u16) ;  /* 0x00000020004c7944 */ /* 0x000fea0003c00000 */
[----:B------:R-:W-:-:S04]  /*1200*/  UPRMT UR6, UR6, 0x9910, URZ ;  /* 0x0000991006067896 */ /* 0x000fc800080000ff */
[----:B------:R-:W-:-:S09]  /*1210*/  UISETP.NE.AND UP0, UPT, UR6, URZ, UPT ;  /* 0x000000ff0600728c */ /* 0x000fd2000bf05270 */
[----:B------:R-:W-:Y:S05]  /*1220*/  BRA.U UP0, `(.L_x_335) ;  /* 0x0000000100387547 */ /* 0x000fea000b800000 */
[----:B------:R-:W0:Y:S01]  /*1230*/  LDCU.S8 UR6, c[0x0][0x3e2] ;  /* 0x00007c40ff0677ac */ /* 0x000e220008000200 */
[----:B------:R-:W-:Y:S02]  /*1240*/  MOV R11, 0x1280 ;  /* 0x00001280000b7802 */ /* 0x000fe40000000f00 */
[----:B0-----:R-:W-:Y:S01]  /*1250*/  ISETP.NE.AND P1, PT, RZ, UR6, PT ;  /* 0x00000006ff007c0c */ /* 0x001fe2000bf25270 */
[----:B------:R-:W-:-:S12]  /*1260*/  ULOP3.LUT UR6, UR5, 0xffff, URZ, 0xc0, !UPT ;  /* 0x0000ffff05067892 */ /* 0x000fd8000f8ec0ff */
[----:B------:R-:W-:Y:S05]  /*1270*/  CALL.REL.NOINC `($__internal_25_$__cuda_sm20_div_u16) ;  /* 0x0000001800d47944 */ /* 0x000fea0003c00000 */
        /* <DEDUP_REMOVED lines=9> */
.L_x_335:
        /* <DEDUP_REMOVED lines=23> */
.L_x_339:
        /* <DEDUP_REMOVED lines=49> */
.L_x_338:
        /* <DEDUP_REMOVED lines=50> */
.L_x_337:
        /* <DEDUP_REMOVED lines=17> */
.L_x_341:
        /* <DEDUP_REMOVED lines=54> */
.L_x_340:
        /* <DEDUP_REMOVED lines=55> */
.L_x_336:
[----:B------:R-:W0:Y:S01]  /*2290*/  LDCU UR7, c[0x0][0x3e0] ;  /* 0x00007c00ff0777ac */ /* 0x000e220008000800 */
[----:B------:R-:W-:Y:S02]  /*22a0*/  UIADD3 UR5, UPT, UPT, UR5, 0x1, URZ ;  /* 0x0000000105057890 */ /* 0x000fe4000fffe0ff */
[----:B0-----:R-:W-:-:S04]  /*22b0*/  ULOP3.LUT UR7, UR7, 0xffff, URZ, 0xc0, !UPT ;  /* 0x0000ffff07077892 */ /* 0x001fc8000f8ec0ff */
[----:B------:R-:W-:-:S04]  /*22c0*/  USHF.R.U32.HI UR6, URZ, 0x2, UR7 ;  /* 0x00000002ff067899 */ /* 0x000fc80008011607 */
[----:B------:R-:W-:-:S09]  /*22d0*/  UISETP.NE.AND UP0, UPT, UR5, UR6, UPT ;  /* 0x000000060500728c */ /* 0x000fd2000bf05270 */
[----:B------:R-:W-:Y:S05]  /*22e0*/  BRA.U UP0, `(.L_x_342) ;  /* 0xffffffed00787547 */ /* 0x000fea000b83ffff */
.L_x_333:
[----:B------:R-:W-:-:S13]  /*22f0*/  ISETP.NE.AND P0, PT, RZ, UR4, PT ;  /* 0x00000004ff007c0c */ /* 0x000fda000bf05270 */
[----:B------:R-:W-:Y:S05]  /*2300*/  @!P0 EXIT ;  /* 0x000000000000894d */ /* 0x000fea0003800000 */
[----:B------:R-:W-:Y:S02]  /*2310*/  UISETP.GE.U32.AND UP0, UPT, UR4, 0x4, UPT ;  /* 0x000000040400788c */ /* 0x000fe4000bf06070 */
[----:B------:R-:W-:Y:S01]  /*2320*/  ULOP3.LUT UR8, UR4, 0x3, URZ, 0xc0, !UPT ;  /* 0x0000000304087892 */ /* 0x000fe2000f8ec0ff */
[----:B------:R-:W-:-:S06]  /*2330*/  UMOV UR5, URZ ;  /* 0x000000ff00057c82 */ /* 0x000fcc0008000000 */
[----:B------:R-:W-:Y:S05]  /*2340*/  BRA.U !UP0, `(.L_x_343) ;  /* 0x0000000508f47547 */ /* 0x000fea000b800000 */
[----:B------:R-:W4:Y:S01]  /*2350*/  LDCU.S8 UR5, c[0x0][0x3e3] ;  /* 0x00007c60ff0577ac */ /* 0x000f220008000200 */
[----:B--23--:R-:W-:Y:S01]  /*2360*/  IADD3 R0, PT, PT, R1, 0x8, RZ ;  /* 0x0000000801007810 */ /* 0x00cfe20007ffe0ff */
[----:B------:R-:W-:Y:S02]  /*2370*/  UIADD3 UR7, UPT, UPT, UR17, 0x3, URZ ;  /* 0x0000000311077890 */ /* 0x000fe4000fffe0ff */
[----:B------:R-:W-:-:S04]  /*2380*/  ULOP3.LUT UR6, UR4, 0xfffffffc, URZ, 0xc0, !UPT ;  /* 0xfffffffc04067892 */ /* 0x000fc8000f8ec0ff */
[----:B01----:R-:W-:Y:S01]  /*2390*/  IMAD.U32 R2, RZ, RZ, UR7 ;  /* 0x00000007ff027e24 */ /* 0x003fe2000f8e00ff */
[----:B------:R-:W-:Y:S02]  /*23a0*/  UIADD3 UR6, UPT, UPT, URZ, -UR6, URZ ;  /* 0x80000006ff067290 */ /* 0x000fe4000fffe0ff */
[----:B----4-:R-:W-:Y:S02]  /*23b0*/  UISETP.NE.AND UP0, UPT, UR5, URZ, UPT ;  /* 0x000000ff0500728c */ /* 0x010fe4000bf05270 */
[----:B------:R-:W-:-:S04]  /*23c0*/  ULOP3.LUT UR5, UR4, 0x7ffffffc, URZ, 0xc0, !UPT ;  /* 0x7ffffffc04057892 */ /* 0x000fc8000f8ec0ff */
[----:B------:R-:W-:-:S13]  /*23d0*/  PLOP3.LUT P0, PT, PT, PT, UP0, 0x80, 0x8 ;  /* 0x000000000008781c */ /* 0x000fda0003f0f008 */
.L_x_352:
[----:B------:R-:W0:Y:S01]  /*23e0*/  LDC.64 R4, c[0x0][0x3b0] ;  /* 0x0000ec00ff047b82 */ /* 0x000e220000000a00 */
        /* <DEDUP_REMOVED lines=26> */
.L_x_345:
[----:B-----5:R-:W-:-:S05]  /*2590*/  HADD2 R14, R17, R16.H0_H0 ;  /* 0x20000010110e7230 */ /* 0x020fca0000000000 */
[----:B------:R-:W-:-:S05]  /*25a0*/  PRMT R9, R17, R18, R14 ;  /* 0x0000001211097216 */ /* 0x000fca000000000e */
[----:B------:R-:W2:Y:S02]  /*25b0*/  ATOM.E.CAS.STRONG.GPU PT, R14, [R12], R17, R9 ;  /* 0x000000110c0e738b */ /* 0x000ea400001ee109 */
[----:B--2---:R-:W-:Y:S01]  /*25c0*/  ISETP.NE.U32.AND P1, PT, R14, R17, PT ;  /* 0x000000110e00720c */ /* 0x004fe20003f25070 */
[----:B------:R-:W-:-:S12]  /*25d0*/  IMAD.MOV.U32 R17, RZ, RZ, R14 ;  /* 0x000000ffff117224 */ /* 0x000fd800078e000e */
[----:B------:R-:W-:Y:S05]  /*25e0*/  @P1 BRA `(.L_x_345) ;  /* 0xfffffffc00e81947 */ /* 0x000fea000383ffff */
[----:B------:R-:W-:Y:S05]  /*25f0*/  BSYNC.RECONVERGENT B0 ;  /* 0x0000000000007941 */ /* 0x000fea0003800200 */
.L_x_344:
        /* <DEDUP_REMOVED lines=18> */
.L_x_347:
[----:B-----5:R-:W-:-:S05]  /*2720*/  HADD2 R14, R15, R16.H0_H0 ;  /* 0x200000100f0e7230 */ /* 0x020fca0000000000 */
[----:B0-----:R-:W-:-:S05]  /*2730*/  PRMT R9, R15, R17, R14 ;  /* 0x000000110f097216 */ /* 0x001fca000000000e */
[----:B------:R-:W2:Y:S02]  /*2740*/  ATOM.E.CAS.STRONG.GPU PT, R14, [R12], R15, R9 ;  /* 0x0000000f0c0e738b */ /* 0x000ea400001ee109 */
[----:B--2---:R-:W-:Y:S02]  /*2750*/  ISETP.NE.U32.AND P1, PT, R14, R15, PT ;  /* 0x0000000f0e00720c */ /* 0x004fe40003f25070 */
[----:B------:R-:W-:-:S11]  /*2760*/  MOV R15, R14 ;  /* 0x0000000e000f7202 */ /* 0x000fd60000000f00 */
[----:B------:R-:W-:Y:S05]  /*2770*/  @P1 BRA `(.L_x_347) ;  /* 0xfffffffc00e81947 */ /* 0x000fea000383ffff */
[----:B------:R-:W-:Y:S05]  /*2780*/  BSYNC.RECONVERGENT B0 ;  /* 0x0000000000007941 */ /* 0x000fea0003800200 */
.L_x_346:
        /* <DEDUP_REMOVED lines=19> */
.L_x_349:
[----:B-----5:R-:W-:-:S05]  /*28c0*/  HADD2 R14, R15, R16.H0_H0 ;  /* 0x200000100f0e7230 */ /* 0x020fca0000000000 */
[----:B0-----:R-:W-:-:S05]  /*28d0*/  PRMT R9, R15, R17, R14 ;  /* 0x000000110f097216 */ /* 0x001fca000000000e */
[----:B------:R-:W2:Y:S02]  /*28e0*/  ATOM.E.CAS.STRONG.GPU PT, R14, [R12], R15, R9 ;  /* 0x0000000f0c0e738b */ /* 0x000ea400001ee109 */
[----:B--2---:R-:W-:Y:S02]  /*28f0*/  ISETP.NE.U32.AND P1, PT, R14, R15, PT ;  /* 0x0000000f0e00720c */ /* 0x004fe40003f25070 */
[----:B------:R-:W-:-:S11]  /*2900*/  MOV R15, R14 ;  /* 0x0000000e000f7202 */ /* 0x000fd60000000f00 */
[----:B------:R-:W-:Y:S05]  /*2910*/  @P1 BRA `(.L_x_349) ;  /* 0xfffffffc00e81947 */ /* 0x000fea000383ffff */
[----:B------:R-:W-:Y:S05]  /*2920*/  BSYNC.RECONVERGENT B0 ;  /* 0x0000000000007941 */ /* 0x000fea0003800200 */
.L_x_348:
        /* <DEDUP_REMOVED lines=19> */
.L_x_351:
[----:B-----5:R-:W-:-:S05]  /*2a60*/  HADD2 R10, R11, R12.H0_H0 ;  /* 0x2000000c0b0a7230 */ /* 0x020fca0000000000 */
[----:B------:R-:W-:-:S05]  /*2a70*/  PRMT R3, R11, R13, R10 ;  /* 0x0000000d0b037216 */ /* 0x000fca000000000a */
[----:B------:R-:W2:Y:S02]  /*2a80*/  ATOM.E.CAS.STRONG.GPU PT, R10, [R4], R11, R3 ;  /* 0x0000000b040a738b */ /* 0x000ea400001ee103 */
[----:B--2---:R-:W-:Y:S02]  /*2a90*/  ISETP.NE.U32.AND P1, PT, R10, R11, PT ;  /* 0x0000000b0a00720c */ /* 0x004fe40003f25070 */
[----:B------:R-:W-:-:S11]  /*2aa0*/  MOV R11, R10 ;  /* 0x0000000a000b7202 */ /* 0x000fd60000000f00 */
[----:B------:R-:W-:Y:S05]  /*2ab0*/  @P1 BRA `(.L_x_351) ;  /* 0xfffffffc00e81947 */ /* 0x000fea000383ffff */
[----:B------:R-:W-:Y:S05]  /*2ac0*/  BSYNC.RECONVERGENT B0 ;  /* 0x0000000000007941 */ /* 0x000fea0003800200 */
.L_x_350:
[----:B------:R-:W-:Y:S01]  /*2ad0*/  UIADD3 UR6, UPT, UPT, UR6, 0x4, URZ ;  /* 0x0000000406067890 */ /* 0x000fe2000fffe0ff */
[----:B0-----:R-:W-:Y:S01]  /*2ae0*/  VIADD R0, R0, 0x10 ;  /* 0x0000001000007836 */ /* 0x001fe20000000000 */
[----:B------:R-:W-:Y:S02]  /*2af0*/  IADD3 R2, PT, PT, R2, 0x4, RZ ;  /* 0x0000000402027810 */ /* 0x000fe40007ffe0ff */
[----:B------:R-:W-:-:S09]  /*2b00*/  UISETP.NE.AND UP0, UPT, UR6, URZ, UPT ;  /* 0x000000ff0600728c */ /* 0x000fd2000bf05270 */
[----:B------:R-:W-:Y:S05]  /*2b10*/  BRA.U UP0, `(.L_x_352) ;  /* 0xfffffff900307547 */ /* 0x000fea000b83ffff */
.L_x_343:
        /* <DEDUP_REMOVED lines=8> */
.L_x_355:
[----:B-1----:R-:W0:Y:S01]  /*2ba0*/  LDC.64 R2, c[0x0][0x3b0] ;  /* 0x0000ec00ff027b82 */ /* 0x002e220000000a00 */
[----:B--23--:R-:W2:Y:S01]  /*2bb0*/  LDL R0, [UR7] ;  /* 0x00000007ff007983 */ /* 0x00cea20008100800 */
[----:B------:R-:W1:Y:S06]  /*2bc0*/  LDCU UR5, c[0x0][0x3d4] ;  /* 0x00007a80ff0577ac */ /* 0x000e6c0008000800 */
[----:B----4-:R-:W3:Y:S08]  /*2bd0*/  @P1 LDC.64 R4, c[0x0][0x3a8] ;  /* 0x0000ea00ff041b82 */ /* 0x010ef00000000a00 */
[----:B------:R-:W4:Y:S01]  /*2be0*/  LDC.64 R6, c[0x0][0x388] ;  /* 0x0000e200ff067b82 */ /* 0x000f220000000a00 */
[----:B0-----:R-:W-:-:S06]  /*2bf0*/  IMAD.WIDE.U32 R2, R9, 0x4, R2 ;  /* 0x0000000409027825 */ /* 0x001fcc00078e0002 */
[----:B------:R-:W3:Y:S02]  /*2c00*/  LDG.E.CONSTANT R3, desc[UR12][R2.64] ;  /* 0x0000000c02037981 */ /* 0x000ee4000c1e9900 */
[----:B---3--:R-:W-:-:S06]  /*2c10*/  @P1 IMAD.WIDE R4, R3, 0x4, R4 ;  /* 0x0000000403041825 */ /* 0x008fcc00078e0204 */
[----:B------:R0:W2:Y:S01]  /*2c20*/  @P1 LDG.E.CONSTANT R5, desc[UR12][R4.64] ;  /* 0x0000000c04051981 */ /* 0x0000a2000c1e9900 */
[----:B-1---5:R-:W-:-:S04]  /*2c30*/  IMAD R11, R3, UR5, R8 ;  /* 0x00000005030b7c24 */ /* 0x022fc8000f8e0208 */
        /* <DEDUP_REMOVED lines=12> */
.L_x_354:
[----:B0----5:R-:W-:-:S05]  /*2d00*/  HADD2 R0, R3, R2.H0_H0 ;  /* 0x2000000203007230 */ /* 0x021fca0000000000 */
[----:B------:R-:W-:-:S05]  /*2d10*/  PRMT R5, R3, R4, R0 ;  /* 0x0000000403057216 */ /* 0x000fca0000000000 */
[----:B------:R-:W2:Y:S02]  /*2d20*/  ATOM.E.CAS.STRONG.GPU PT, R0, [R10], R3, R5 ;  /* 0x000000030a00738b */ /* 0x000ea400001ee105 */
[----:B--2---:R-:W-:Y:S02]  /*2d30*/  ISETP.NE.U32.AND P0, PT, R0, R3, PT ;  /* 0x000000030000720c */ /* 0x004fe40003f05070 */
[----:B------:R-:W-:-:S11]  /*2d40*/  MOV R3, R0 ;  /* 0x0000000000037202 */ /* 0x000fd60000000f00 */
[----:B------:R-:W-:Y:S05]  /*2d50*/  @P0 BRA `(.L_x_354) ;  /* 0xfffffffc00e80947 */ /* 0x000fea000383ffff */
[----:B------:R-:W-:Y:S05]  /*2d60*/  BSYNC.RECONVERGENT B0 ;  /* 0x0000000000007941 */ /* 0x000fea0003800200 */
.L_x_353:
[----:B------:R-:W-:Y:S01]  /*2d70*/  UIADD3 UR4, UPT, UPT, UR4, 0x1, URZ ;  /* 0x0000000104047890 */ /* 0x000fe2000fffe0ff */
[----:B------:R-:W-:Y:S01]  /*2d80*/  VIADD R9, R9, 0x1 ;  /* 0x0000000109097836 */ /* 0x000fe20000000000 */
[----:B------:R-:W-:Y:S02]  /*2d90*/  UIADD3 UR7, UPT, UPT, UR7, 0x4, URZ ;  /* 0x0000000407077890 */ /* 0x000fe4000fffe0ff */
[----:B------:R-:W-:-:S09]  /*2da0*/  UISETP.NE.AND UP0, UPT, UR4, URZ, UPT ;  /* 0x000000ff0400728c */ /* 0x000fd2000bf05270 */
[----:B------:R-:W-:Y:S05]  /*2db0*/  BRA.U UP0, `(.L_x_355) ;  /* 0xfffffffd00787547 */ /* 0x000fea000b83ffff */
[----:B------:R-:W-:Y:S05]  /*2dc0*/  EXIT ;  /* 0x000000000000794d */ /* 0x000fea0003800000 */
        .weak           $__internal_25_$__cuda_sm20_div_u16
        .type           $__internal_25_$__cuda_sm20_div_u16,@function
        .size           $__internal_25_$__cuda_sm20_div_u16,($__internal_26_$__cuda_sm20_div_u64 - $__internal_25_$__cuda_sm20_div_u16)
$__internal_25_$__cuda_sm20_div_u16:
        /* <DEDUP_REMOVED lines=19> */
[----:B------:R-:W-:Y:S06]  /*2f00*/  RET.REL.NODEC R4 `(_Z21moe_wna16_gemm_kernelI6__halfLi8ELi4EEvPKT_PS1_PKjS3_S6_PKfPKiSA_SA_tttjjjtttbb) ;  /* 0xffffffd0043c7950 */ /* 0x000fec0003c3ffff */
        .weak           $__internal_26_$__cuda_sm20_div_u64
        .type           $__internal_26_$__cuda_sm20_div_u64,@function
        .size           $__internal_26_$__cuda_sm20_div_u64,($__internal_27_$__cuda_sm20_rem_u16 - $__internal_26_$__cuda_sm20_div_u64)
$__internal_26_$__cuda_sm20_div_u64:
        /* <DEDUP_REMOVED lines=53> */
[----:B------:R-:W-:Y:S01]  /*3260*/  ISETP.GE.U32.AND P0, PT, R3, UR6, PT ;  /* 0x0000000603007c0c */ /* 0x000fe2000bf06070 */
[----:B------:R-:W-:Y:S01]  /*3270*/  HFMA2 R3, -RZ, RZ, 0, 0 ;  /* 0x00000000ff037431 */ /* 0x000fe200000001ff */
[----:B------:R-:W-:Y:S02]  /*3280*/  IADD3 R10, P2, PT, R7, 0x1, RZ ;  /* 0x00000001070a7810 */ /* 0x000fe40007f5e0ff */
[----:B------:R-:W-:-:S02]  /*3290*/  ISETP.GE.U32.AND.EX P0, PT, R12, RZ, PT, P0 ;  /* 0x000000ff0c00720c */ /* 0x000fc40003f06100 */
[-C--:B------:R-:W-:Y:S02]  /*32a0*/  IADD3.X R11, PT, PT, RZ, R2.reuse, RZ, P2, !PT ;  /* 0x00000002ff0b7210 */ /* 0x080fe400017fe4ff */
[----:B------:R-:W-:Y:S02]  /*32b0*/  ISETP.NE.U32.AND P1, PT, RZ, UR6, PT ;  /* 0x00000006ff007c0c */ /* 0x000fe4000bf25070 */
[----:B------:R-:W-:Y:S01]  /*32c0*/  SEL R11, R11, R2, P0 ;  /* 0x000000020b0b7207 */ /* 0x000fe20000000000 */
[----:B------:R-:W-:Y:S01]  /*32d0*/  IMAD.MOV.U32 R2, RZ, RZ, R0 ;  /* 0x000000ffff027224 */ /* 0x000fe200078e0000 */
[----:B------:R-:W-:Y:S02]  /*32e0*/  ISETP.NE.AND.EX P1, PT, RZ, RZ, PT, P1 ;  /* 0x000000ffff00720c */ /* 0x000fe40003f25310 */
[----:B------:R-:W-:Y:S02]  /*32f0*/  SEL R10, R10, R7, P0 ;  /* 0x000000070a0a7207 */ /* 0x000fe40000000000 */
[----:B------:R-:W-:-:S02]  /*3300*/  SEL R11, R11, 0xffffffff, P1 ;  /* 0xffffffff0b0b7807 */ /* 0x000fc40000800000 */
[----:B------:R-:W-:Y:S01]  /*3310*/  SEL R10, R10, 0xffffffff, P1 ;  /* 0xffffffff0a0a7807 */ /* 0x000fe20000800000 */
[----:B------:R-:W-:Y:S06]  /*3320*/  RET.REL.NODEC R2 `(_Z21moe_wna16_gemm_kernelI6__halfLi8ELi4EEvPKT_PS1_PKjS3_S6_PKfPKiSA_SA_tttjjjtttbb) ;  /* 0xffffffcc02347950 */ /* 0x000fec0003c3ffff */
        .weak           $__internal_27_$__cuda_sm20_rem_u16
        .type           $__internal_27_$__cuda_sm20_rem_u16,@function
        .size           $__internal_27_$__cuda_sm20_rem_u16,(.L_x_574 - $__internal_27_$__cuda_sm20_rem_u16)
$__internal_27_$__cuda_sm20_rem_u16:
        /* <DEDUP_REMOVED lines=21> */
[----:B------:R-:W-:Y:S05]  /*3480*/  RET.REL.NODEC R4 `(_Z21moe_wna16_gemm_kernelI6__halfLi8ELi4EEvPKT_PS1_PKjS3_S6_PKfPKiSA_SA_tttjjjtttbb) ;  /* 0xffffffc804dc7950 */ /* 0x000fea0003c3ffff */
.L_x_356:
        /* <DEDUP_REMOVED lines=15> */
.L_x_574:


//--------------------- .text._Z21moe_wna16_gemm_kernelI6__halfLi8ELi2EEvPKT_PS1_PKjS3_S6_PKfPKiSA_SA_tttjjjtttbb --------------------------
	.section	.text._Z21moe_wna16_gemm_kernelI6__halfLi8ELi2EEvPKT_PS1_PKjS3_S6_PKfPKiSA_SA_tttjjjtttbb,"ax",@progbits
	.align	128
        .global         _Z21moe_wna16_gemm_kernelI6__halfLi8ELi2EEvPKT_PS1_PKjS3_S6_PKfPKiSA_SA_tttjjjtttbb
        .type           _Z21moe_wna16_gemm_kernelI6__halfLi8ELi2EEvPKT_PS1_PKjS3_S6_PKfPKiSA_SA_tttjjjtttbb,@function
        .size           _Z21moe_wna16_gemm_kernelI6__halfLi8ELi2EEvPKT_PS1_PKjS3_S6_PKfPKiSA_SA_tttjjjtttbb,(.L_x_577 - _Z21moe_wna16_gemm_kernelI6__halfLi8ELi2EEvPKT_PS1_PKjS3_S6_PKfPKiSA_SA_tttjjjtttbb)
        .other          _Z21moe_wna16_gemm_kernelI6__halfLi8ELi2EEvPKT_PS1_PKjS3_S6_PKfPKiSA_SA_tttjjjtttbb,@"STO_CUDA_ENTRY STV_DEFAULT"
_Z21moe_wna16_gemm_kernelI6__halfLi8ELi2EEvPKT_PS1_PKjS3_S6_PKfPKiSA_SA_tttjjjtttbb:
.text._Z21moe_wna16_gemm_kernelI6__halfLi8ELi2EEvPKT_PS1_PKjS3_S6_PKfPKiSA_SA_tttjjjtttbb:
        /* <DEDUP_REMOVED lines=40> */
.L_x_361:
        /* <DEDUP_REMOVED lines=78> */
.L_x_360:
        /* <DEDUP_REMOVED lines=15> */
.L_x_359:
[----:B------:R-:W-:Y:S05]  /*0850*/  BSYNC.RECONVERGENT B0 ;  /* 0x0000000000007941 */ /* 0x000fea0003800200 */
.L_x_358:
[----:B------:R-:W-:-:S09]  /*0860*/  UISETP.NE.AND UP0, UPT, UR5, UR9, UPT ;  /* 0x000000090500728c */ /* 0x000fd2000bf05270 */
[----:B------:R-:W-:Y:S05]  /*0870*/  BRA.U UP0, `(.L_x_361) ;  /* 0xfffffff900807547 */ /* 0x000fea000b83ffff */
[----:B------:R-:W-:-:S05]  /*0880*/  UMOV UR4, UR9 ;  /* 0x0000000900047c82 */ /* 0x000fca0008000000 */
.L_x_357:
        /* <DEDUP_REMOVED lines=19> */
[----:B------:R-:W-:-:S07]  /*09c0*/  ISETP.NE.U32.AND P2, PT, RZ, UR6, PT ;  /* 0x00000006ff007c0c */ /* 0x000fce000bf45070 */
        /* <DEDUP_REMOVED lines=18> */
.L_x_362:
[----:B------:R-:W-:-:S07]  /*0af0*/  MOV R0, 0xb10 ;  /* 0x00000b1000007802 */ /* 0x000fce0000000f00 */
[----:B------:R-:W-:Y:S05]  /*0b00*/  CALL.REL.NOINC `($__internal_29_$__cuda_sm20_div_u64) ;  /* 0x0000002000fc7944 */ /* 0x000fea0003c00000 */
[----:B------:R-:W-:Y:S02]  /*0b10*/  MOV R2, R4 ;  /* 0x0000000400027202 */ /* 0x000fe40000000f00 */
[----:B------:R-:W-:-:S07]  /*0b20*/  MOV R3, R11 ;  /* 0x0000000b00037202 */ /* 0x000fce0000000f00 */
.L_x_363:
[----:B------:R-:W0:Y:S01]  /*0b30*/  LDC.U16 R10, c[0x0][0x3ca] ;  /* 0x0000f280ff0a7b82 */ /* 0x000e220000000400 */
[----:B------:R-:W1:Y:S07]  /*0b40*/  LDCU UR6, c[0x0][0x3d8] ;  /* 0x00007b00ff0677ac */ /* 0x000e6e0008000800 */
[----:B------:R-:W2:Y:S01]  /*0b50*/  LDC.64 R16, c[0x0][0x398] ;  /* 0x0000e600ff107b82 */ /* 0x000ea20000000a00 */
[----:B------:R-:W3:Y:S01]  /*0b60*/  LDCU.S8 UR5, c[0x0][0x3e2] ;  /* 0x00007c40ff0577ac */ /* 0x000ee20008000200 */
[----:B------:R-:W4:Y:S01]  /*0b70*/  LDCU UR7, c[0x0][0x3e0] ;  /* 0x00007c00ff0777ac */ /* 0x000f220008000800 */
[----:B------:R-:W5:Y:S01]  /*0b80*/  LDCU.64 UR10, c[0x0][0x3a0] ;  /* 0x00007400ff0a77ac */ /* 0x000f620008000a00 */
[----:B-1----:R-:W-:Y:S01]  /*0b90*/  MOV R15, UR6 ;  /* 0x00000006000f7c02 */ /* 0x002fe20008000f00 */
[----:B0-----:R-:W0:Y:S04]  /*0ba0*/  I2F.U32.RP R4, R10 ;  /* 0x0000000a00047306 */ /* 0x001e280000209000 */
[----:B------:R-:W-:-:S04]  /*0bb0*/  IMAD R0, R8, R15, UR8 ;  /* 0x0000000808007e24 */ /* 0x000fc8000f8e020f */
[----:B0-----:R-:W0:Y:S02]  /*0bc0*/  MUFU.RCP R4, R4 ;  /* 0x0000000400047308 */ /* 0x001e240000001000 */
[----:B0-----:R-:W-:-:S06]  /*0bd0*/  VIADD R12, R4, 0xffffffe ;  /* 0x0ffffffe040c7836 */ /* 0x001fcc0000000000 */
[----:B------:R0:W1:Y:S02]  /*0be0*/  F2I.FTZ.U32.TRUNC.NTZ R13, R12 ;  /* 0x0000000c000d7305 */ /* 0x000064000021f000 */
[----:B0-----:R-:W-:Y:S01]  /*0bf0*/  IMAD.MOV.U32 R12, RZ, RZ, RZ ;  /* 0x000000ffff0c7224 */ /* 0x001fe200078e00ff */
[----:B-1----:R-:W-:-:S05]  /*0c00*/  IADD3 R11, PT, PT, RZ, -R13, RZ ;  /* 0x8000000dff0b7210 */ /* 0x002fca0007ffe0ff */
[----:B------:R-:W-:-:S04]  /*0c10*/  IMAD R11, R11, R10, RZ ;  /* 0x0000000a0b0b7224 */ /* 0x000fc800078e02ff */
[----:B------:R-:W-:Y:S01]  /*0c20*/  IMAD.HI.U32 R11, R13, R11, R12 ;  /* 0x0000000b0d0b7227 */ /* 0x000fe200078e000c */
[----:B------:R-:W-:-:S05]  /*0c30*/  LOP3.LUT R12, RZ, R10, RZ, 0x33, !PT ;  /* 0x0000000aff0c7212 */ /* 0x000fca00078e33ff */
        /* <DEDUP_REMOVED lines=9> */
[----:B--2---:R-:W-:Y:S02]  /*0cd0*/  LEA R14, P1, R2, R16, 0x1 ;  /* 0x00000010020e7211 */ /* 0x004fe400078208ff */
[----:B------:R-:W-:Y:S02]  /*0ce0*/  SEL R13, R12, R13, !P0 ;  /* 0x0000000d0c0d7207 */ /* 0x000fe40004000000 */
[----:B------:R-:W-:Y:S02]  /*0cf0*/  LEA.HI.X R15, R2, R17, R3, 0x1, P1 ;  /* 0x00000011020f7211 */ /* 0x000fe400008f0c03 */
[----:B------:R-:W-:-:S05]  /*0d00*/  SHF.R.U32.HI R13, RZ, 0x1, R13 ;  /* 0x00000001ff0d7819 */ /* 0x000fca000001160d */
[----:B------:R-:W-:-:S05]  /*0d10*/  IMAD.WIDE.U32 R14, R13, 0x4, R14 ;  /* 0x000000040d0e7825 */ /* 0x000fca00078e000e */
[----:B------:R-:W2:Y:S01]  /*0d20*/  LDG.E.CONSTANT R4, desc[UR12][R14.64] ;  /* 0x0000000c0e047981 */ /* 0x000ea2000c1e9900 */
[----:B---3--:R-:W-:Y:S01]  /*0d30*/  ISETP.NE.AND P1, PT, RZ, UR5, PT ;  /* 0x00000005ff007c0c */ /* 0x008fe2000bf25270 */
[----:B----4-:R-:W-:Y:S01]  /*0d40*/  ULOP3.LUT UR7, UR7, 0xffff, URZ, 0xc0, !UPT ;  /* 0x0000ffff07077892 */ /* 0x010fe2000f8ec0ff */
[----:B------:R-:W-:-:S03]  /*0d50*/  LOP3.LUT R2, R2, 0xfffffffc, RZ, 0xc0, !PT ;  /* 0xfffffffc02027812 */ /* 0x000fc600078ec0ff */
[----:B------:R-:W-:Y:S01]  /*0d60*/  UISETP.GE.U32.AND UP0, UPT, UR7, 0x4, UPT ;  /* 0x000000040700788c */ /* 0x000fe2000bf06070 */
[----:B-----5:R-:W-:-:S04]  /*0d70*/  IADD3 R2, P2, PT, R2, UR10, RZ ;  /* 0x0000000a02027c10 */ /* 0x020fc8000ff5e0ff */
[----:B------:R-:W-:-:S03]  /*0d80*/  IADD3.X R3, PT, PT, R3, UR11, RZ, P2, !PT ;  /* 0x0000000b03037c10 */ /* 0x000fc600097fe4ff */
[----:B------:R-:W0:Y:S01]  /*0d90*/  @!P1 I2F.F16 R0, 0x80 ;  /* 0x0000008000009906 */ /* 0x000e220000200c00 */
[----:B--2---:R1:W-:Y:S01]  /*0da0*/  STL [R1+0x110], R4 ;  /* 0x0001100401007387 */ /* 0x0043e20000100800 */
[----:B0-----:R-:W-:Y:S05]  /*0db0*/  @!P1 BRA `(.L_x_364) ;  /* 0x0000000000a09947 */ /* 0x001fea0003800000 */
[-C--:B-1----:R-:W-:Y:S01]  /*0dc0*/  IABS R4, R10.reuse ;  /* 0x0000000a00047213 */ /* 0x082fe20000000000 */
[----:B------:R-:W-:Y:S01]  /*0dd0*/  IMAD.HI.U32 R11, R11, UR6, RZ ;  /* 0x000000060b0b7c27 */ /* 0x000fe2000f8e00ff */
[----:B------:R-:W-:Y:S02]  /*0de0*/  IABS R16, UR8 ;  /* 0x0000000800107c13 */ /* 0x000fe40008000000 */
[----:B------:R-:W0:Y:S01]  /*0df0*/  I2F.RP R13, R4 ;  /* 0x00000004000d7306 */ /* 0x000e220000209400 */
[----:B------:R-:W-:-:S07]  /*0e00*/  IABS R18, R10 ;  /* 0x0000000a00127213 */ /* 0x000fce0000000000 */
[----:B0-----:R-:W0:Y:S02]  /*0e10*/  MUFU.RCP R13, R13 ;  /* 0x0000000d000d7308 */ /* 0x001e240000001000 */
[----:B0-----:R-:W-:Y:S01]  /*0e20*/  IADD3 R14, PT, PT, R13, 0xffffffe, RZ ;  /* 0x0ffffffe0d0e7810 */ /* 0x001fe20007ffe0ff */
[----:B------:R-:W-:-:S05]  /*0e30*/  IMAD.MOV R13, RZ, RZ, -R11 ;  /* 0x000000ffff0d7224 */ /* 0x000fca00078e0a0b */
[----:B------:R0:W1:Y:S01]  /*0e40*/  F2I.FTZ.U32.TRUNC.NTZ R15, R14 ;  /* 0x0000000e000f7305 */ /* 0x000062000021f000 */
[----:B------:R-:W-:-:S05]  /*0e50*/  IMAD R13, R10, R13, UR6 ;  /* 0x000000060a0d7e24 */ /* 0x000fca000f8e020d */
[----:B------:R-:W-:Y:S01]  /*0e60*/  ISETP.GE.U32.AND P4, PT, R13, R10, PT ;  /* 0x0000000a0d00720c */ /* 0x000fe20003f86070 */
[----:B0-----:R-:W-:Y:S02]  /*0e70*/  HFMA2 R14, -RZ, RZ, 0, 0 ;  /* 0x00000000ff0e7431 */ /* 0x001fe400000001ff */
[----:B-1----:R-:W-:-:S04]  /*0e80*/  IMAD.MOV R17, RZ, RZ, -R15 ;  /* 0x000000ffff117224 */ /* 0x002fc800078e0a0f */
[----:B------:R-:W-:-:S06]  /*0e90*/  IMAD R17, R17, R4, RZ ;  /* 0x0000000411117224 */ /* 0x000fcc00078e02ff */
[----:B------:R-:W-:Y:S02]  /*0ea0*/  @P4 IADD3 R13, PT, PT, R13, -R10, RZ ;  /* 0x8000000a0d0d4210 */ /* 0x000fe40007ffe0ff */
[----:B------:R-:W-:Y:S01]  /*0eb0*/  @P4 IADD3 R11, PT, PT, R11, 0x1, RZ ;  /* 0x000000010b0b4810 */ /* 0x000fe20007ffe0ff */
[----:B------:R-:W-:Y:S01]  /*0ec0*/  IMAD.HI.U32 R15, R15, R17, R14 ;  /* 0x000000110f0f7227 */ /* 0x000fe200078e000e */
[----:B------:R-:W-:-:S05]  /*0ed0*/  IADD3 R17, PT, PT, RZ, -R18, RZ ;  /* 0x80000012ff117210 */ /* 0x000fca0007ffe0ff */
[----:B------:R-:W-:-:S04]  /*0ee0*/  IMAD.HI.U32 R15, R15, R16, RZ ;  /* 0x000000100f0f7227 */ /* 0x000fc800078e00ff */
[----:B------:R-:W-:-:S05]  /*0ef0*/  IMAD R17, R15, R17, R16 ;  /* 0x000000110f117224 */ /* 0x000fca00078e0210 */
[----:B------:R-:W-:-:S13]  /*0f00*/  ISETP.GT.U32.AND P2, PT, R4, R17, PT ;  /* 0x000000110400720c */ /* 0x000fda0003f44070 */
[----:B------:R-:W-:Y:S01]  /*0f10*/  @!P2 IADD3 R17, PT, PT, R17, -R4, RZ ;  /* 0x800000041111a210 */ /* 0x000fe20007ffe0ff */
[----:B------:R-:W-:Y:S01]  /*0f20*/  @!P2 VIADD R15, R15, 0x1 ;  /* 0x000000010f0fa836 */ /* 0x000fe20000000000 */
[----:B------:R-:W-:Y:S02]  /*0f30*/  ISETP.GE.U32.AND P2, PT, R13, R10, PT ;  /* 0x0000000a0d00720c */ /* 0x000fe40003f46070 */
[----:B------:R-:W-:Y:S02]  /*0f40*/  ISETP.GE.U32.AND P5, PT, R17, R4, PT ;  /* 0x000000041100720c */ /* 0x000fe40003fa6070 */
[----:B------:R-:W-:-:S04]  /*0f50*/  LOP3.LUT R4, R10, UR8, RZ, 0x3c, !PT ;  /* 0x000000080a047c12 */ /* 0x000fc8000f8e3cff */
[----:B------:R-:W-:-:S05]  /*0f60*/  ISETP.GE.AND P3, PT, R4, RZ, PT ;  /* 0x000000ff0400720c */ /* 0x000fca0003f66270 */
[----:B------:R-:W-:Y:S02]  /*0f70*/  @P2 IADD3 R11, PT, PT, R11, 0x1, RZ ;  /* 0x000000010b0b2810 */ /* 0x000fe40007ffe0ff */
[----:B------:R-:W-:Y:S02]  /*0f80*/  @P5 IADD3 R15, PT, PT, R15, 0x1, RZ ;  /* 0x000000010f0f5810 */ /* 0x000fe40007ffe0ff */
[----:B------:R-:W-:Y:S02]  /*0f90*/  ISETP.NE.AND P5, PT, R10, RZ, PT ;  /* 0x000000ff0a00720c */ /* 0x000fe40003fa5270 */
[----:B------:R-:W-:Y:S02]  /*0fa0*/  SEL R11, R12, R11, !P0 ;  /* 0x0000000b0c0b7207 */ /* 0x000fe40004000000 */
[----:B------:R-:W-:Y:S02]  /*0fb0*/  @!P3 IMAD.MOV R15, RZ, RZ, -R15 ;  /* 0x000000ffff0fb224 */ /* 0x000fe400078e0a0f */
[----:B------:R-:W-:-:S03]  /*0fc0*/  SHF.R.U32.HI R11, RZ, 0x1, R11 ;  /* 0x00000001ff0b7819 */ /* 0x000fc6000001160b */
[----:B------:R-:W-:-:S04]  /*0fd0*/  SEL R15, R12, R15, !P5 ;  /* 0x0000000f0c0f7207 */ /* 0x000fc80006800000 */
[----:B------:R-:W-:-:S04]  /*0fe0*/  LEA.HI R15, R15, R15, RZ, 0x1 ;  /* 0x0000000f0f0f7211 */ /* 0x000fc800078f08ff */
[----:B------:R-:W-:-:S05]  /*0ff0*/  SHF.R.S32.HI R15, RZ, 0x1, R15 ;  /* 0x00000001ff0f7819 */ /* 0x000fca000001140f */
[----:B------:R-:W-:-:S04]  /*1000*/  IMAD R11, R8, R11, R15 ;  /* 0x0000000b080b7224 */ /* 0x000fc800078e020f */
[----:B------:R-:W-:-:S06]  /*1010*/  IMAD.WIDE R2, R11, 0x2, R2 ;  /* 0x000000020b027825 */ /* 0x000fcc00078e0202 */
[----:B------:R-:W2:Y:S04]  /*1020*/  LDG.E.U16.CONSTANT R2, desc[UR12][R2.64] ;  /* 0x0000000c02027981 */ /* 0x000ea8000c1e9500 */
[----:B--2---:R0:W-:Y:S02]  /*1030*/  STL.U16 [R1+0x114], R2 ;  /* 0x0001140201007387 */ /* 0x0041e40000100400 */
.L_x_364:
        /* <DEDUP_REMOVED lines=8> */
.L_x_374:
        /* <DEDUP_REMOVED lines=14> */
[----:B-1----:R-:W-:-:S06]  /*11a0*/  IMAD.WIDE R4, R5, 0x10, R2 ;  /* 0x0000001005047825 */ /* 0x002fcc00078e0202 */
[----:B------:R-:W2:Y:S04]  /*11b0*/  LDG.E.128.CONSTANT R4, desc[UR12][R4.64] ;  /* 0x0000000c04047981 */ /* 0x000ea8000c1e9d00 */
[----:B--2---:R0:W-:Y:S02]  /*11c0*/  STL.128 [R1+0x100], R4 ;  /* 0x0001000401007387 */ /* 0x0041e40000100c00 */
.L_x_366:
[----:B0-----:R-:W-:-:S07]  /*11d0*/  MOV R6, 0x11f0 ;  /* 0x000011f000067802 */ /* 0x001fce0000000f00 */
[----:B-1----:R-:W-:Y:S05]  /*11e0*/  CALL.REL.NOINC `($__internal_30_$__cuda_sm20_rem_u16) ;  /* 0x00000020004c7944 */ /* 0x002fea0003c00000 */
[----:B------:R-:W-:-:S04]  /*11f0*/  UPRMT UR6, UR6, 0x9910, URZ ;  /* 0x0000991006067896 */ /* 0x000fc800080000ff */
[----:B------:R-:W-:-:S09]  /*1200*/  UISETP.NE.AND UP0, UPT, UR6, URZ, UPT ;  /* 0x000000ff0600728c */ /* 0x000fd2000bf05270 */
[----:B------:R-:W-:Y:S05]  /*1210*/  BRA.U UP0, `(.L_x_367) ;  /* 0x0000000100387547 */ /* 0x000fea000b800000 */
[----:B------:R-:W0:Y:S01]  /*1220*/  LDCU.S8 UR6, c[0x0][0x3e2] ;  /* 0x00007c40ff0677ac */ /* 0x000e220008000200 */
[----:B------:R-:W-:Y:S02]  /*1230*/  MOV R11, 0x1270 ;  /* 0x00001270000b7802 */ /* 0x000fe40000000f00 */
[----:B0-----:R-:W-:Y:S01]  /*1240*/  ISETP.NE.AND P1, PT, RZ, UR6, PT ;  /* 0x00000006ff007c0c */ /* 0x001fe2000bf25270 */
[----:B------:R-:W-:-:S12]  /*1250*/  ULOP3.LUT UR6, UR5, 0xffff, URZ, 0xc0, !UPT ;  /* 0x0000ffff05067892 */ /* 0x000fd8000f8ec0ff */
[----:B------:R-:W-:Y:S05]  /*1260*/  CALL.REL.NOINC `($__internal_28_$__cuda_sm20_div_u16) ;  /* 0x0000001800d47944 */ /* 0x000fea0003c00000 */
        /* <DEDUP_REMOVED lines=9> */
.L_x_367:
        /* <DEDUP_REMOVED lines=23> */
.L_x_371:
        /* <DEDUP_REMOVED lines=49> */
.L_x_370:
        /* <DEDUP_REMOVED lines=50> */
.L_x_369:
        /* <DEDUP_REMOVED lines=17> */
.L_x_373:
        /* <DEDUP_REMOVED lines=54> */
.L_x_372:
        /* <DEDUP_REMOVED lines=55> */
.L_x_368:
[----:B------:R-:W0:Y:S01]  /*2280*/  LDCU UR7, c[0x0][0x3e0] ;  /* 0x00007c00ff0777ac */ /* 0x000e220008000800 */
[----:B------:R-:W-:Y:S02]  /*2290*/  UIADD3 UR5, UPT, UPT, UR5, 0x1, URZ ;  /* 0x0000000105057890 */ /* 0x000fe4000fffe0ff */
[----:B0-----:R-:W-:-:S04]  /*22a0*/  ULOP3.LUT UR7, UR7, 0xffff, URZ, 0xc0, !UPT ;  /* 0x0000ffff07077892 */ /* 0x001fc8000f8ec0ff */
[----:B------:R-:W-:-:S04]  /*22b0*/  USHF.R.U32.HI UR6, URZ, 0x2, UR7 ;  /* 0x00000002ff067899 */ /* 0x000fc80008011607 */
[----:B------:R-:W-:-:S09]  /*22c0*/  UISETP.NE.AND UP0, UPT, UR5, UR6, UPT ;  /* 0x000000060500728c */ /* 0x000fd2000bf05270 */
[----:B------:R-:W-:Y:S05]  /*22d0*/  BRA.U UP0, `(.L_x_374) ;  /* 0xffffffed00787547 */ /* 0x000fea000b83ffff */
.L_x_365:
        /* <DEDUP_REMOVED lines=15> */
.L_x_384:
        /* <DEDUP_REMOVED lines=27> */
.L_x_377:
[----:B-----5:R-:W-:-:S05]  /*2580*/  HADD2 R14, R17, R16.H0_H0 ;  /* 0x20000010110e7230 */ /* 0x020fca0000000000 */
[----:B------:R-:W-:-:S05]  /*2590*/  PRMT R9, R17, R18, R14 ;  /* 0x0000001211097216 */ /* 0x000fca000000000e */
[----:B------:R-:W2:Y:S02]  /*25a0*/  ATOM.E.CAS.STRONG.GPU PT, R14, [R12], R17, R9 ;  /* 0x000000110c0e738b */ /* 0x000ea400001ee109 */
[----:B--2---:R-:W-:Y:S01]  /*25b0*/  ISETP.NE.U32.AND P1, PT, R14, R17, PT ;  /* 0x000000110e00720c */ /* 0x004fe20003f25070 */
[----:B------:R-:W-:-:S12]  /*25c0*/  IMAD.MOV.U32 R17, RZ, RZ, R14 ;  /* 0x000000ffff117224 */ /* 0x000fd800078e000e */
[----:B------:R-:W-:Y:S05]  /*25d0*/  @P1 BRA `(.L_x_377) ;  /* 0xfffffffc00e81947 */ /* 0x000fea000383ffff */
[----:B------:R-:W-:Y:S05]  /*25e0*/  BSYNC.RECONVERGENT B0 ;  /* 0x0000000000007941 */ /* 0x000fea0003800200 */
.L_x_376:
        /* <DEDUP_REMOVED lines=18> */
.L_x_379:
[----:B-----5:R-:W-:-:S05]  /*2710*/  HADD2 R14, R15, R16.H0_H0 ;  /* 0x200000100f0e7230 */ /* 0x020fca0000000000 */
[----:B0-----:R-:W-:-:S05]  /*2720*/  PRMT R9, R15, R17, R14 ;  /* 0x000000110f097216 */ /* 0x001fca000000000e */
[----:B------:R-:W2:Y:S02]  /*2730*/  ATOM.E.CAS.STRONG.GPU PT, R14, [R12], R15, R9 ;  /* 0x0000000f0c0e738b */ /* 0x000ea400001ee109 */
[----:B--2---:R-:W-:Y:S02]  /*2740*/  ISETP.NE.U32.AND P1, PT, R14, R15, PT ;  /* 0x0000000f0e00720c */ /* 0x004fe40003f25070 */
[----:B------:R-:W-:-:S11]  /*2750*/  MOV R15, R14 ;  /* 0x0000000e000f7202 */ /* 0x000fd60000000f00 */
[----:B------:R-:W-:Y:S05]  /*2760*/  @P1 BRA `(.L_x_379) ;  /* 0xfffffffc00e81947 */ /* 0x000fea000383ffff */
[----:B------:R-:W-:Y:S05]  /*2770*/  BSYNC.RECONVERGENT B0 ;  /* 0x0000000000007941 */ /* 0x000fea0003800200 */
.L_x_378:
        /* <DEDUP_REMOVED lines=19> */
.L_x_381:
[----:B-----5:R-:W-:-:S05]  /*28b0*/  HADD2 R14, R15, R16.H0_H0 ;  /* 0x200000100f0e7230 */ /* 0x020fca0000000000 */
[----:B0-----:R-:W-:-:S05]  /*28c0*/  PRMT R9, R15, R17, R14 ;  /* 0x000000110f097216 */ /* 0x001fca000000000e */
[----:B------:R-:W2:Y:S02]  /*28d0*/  ATOM.E.CAS.STRONG.GPU PT, R14, [R12], R15, R9 ;  /* 0x0000000f0c0e738b */ /* 0x000ea400001ee109 */
[----:B--2---:R-:W-:Y:S02]  /*28e0*/  ISETP.NE.U32.AND P1, PT, R14, R15, PT ;  /* 0x0000000f0e00720c */ /* 0x004fe40003f25070 */
[----:B------:R-:W-:-:S11]  /*28f0*/  MOV R15, R14 ;  /* 0x0000000e000f7202 */ /* 0x000fd60000000f00 */
[----:B------:R-:W-:Y:S05]  /*2900*/  @P1 BRA `(.L_x_381) ;  /* 0xfffffffc00e81947 */ /* 0x000fea000383ffff */
[----:B------:R-:W-:Y:S05]  /*2910*/  BSYNC.RECONVERGENT B0 ;  /* 0x0000000000007941 */ /* 0x000fea0003800200 */
.L_x_380:
        /* <DEDUP_REMOVED lines=19> */
.L_x_383:
[----:B-----5:R-:W-:-:S05]  /*2a50*/  HADD2 R10, R11, R12.H0_H0 ;  /* 0x2000000c0b0a7230 */ /* 0x020fca0000000000 */
[----:B------:R-:W-:-:S05]  /*2a60*/  PRMT R3, R11, R13, R10 ;  /* 0x0000000d0b037216 */ /* 0x000fca000000000a */
[----:B------:R-:W2:Y:S02]  /*2a70*/  ATOM.E.CAS.STRONG.GPU PT, R10, [R4], R11, R3 ;  /* 0x0000000b040a738b */ /* 0x000ea400001ee103 */
[----:B--2---:R-:W-:Y:S02]  /*2a80*/  ISETP.NE.U32.AND P1, PT, R10, R11, PT ;  /* 0x0000000b0a00720c */ /* 0x004fe40003f25070 */
[----:B------:R-:W-:-:S11]  /*2a90*/  MOV R11, R10 ;  /* 0x0000000a000b7202 */ /* 0x000fd60000000f00 */
[----:B------:R-:W-:Y:S05]  /*2aa0*/  @P1 BRA `(.L_x_383) ;  /* 0xfffffffc00e81947 */ /* 0x000fea000383ffff */
[----:B------:R-:W-:Y:S05]  /*2ab0*/  BSYNC.RECONVERGENT B0 ;  /* 0x0000000000007941 */ /* 0x000fea0003800200 */
.L_x_382:
[----:B------:R-:W-:Y:S01]  /*2ac0*/  UIADD3 UR6, UPT, UPT, UR6, 0x4, URZ ;  /* 0x0000000406067890 */ /* 0x000fe2000fffe0ff */
[----:B0-----:R-:W-:Y:S01]  /*2ad0*/  VIADD R0, R0, 0x10 ;  /* 0x0000001000007836 */ /* 0x001fe20000000000 */
[----:B------:R-:W-:Y:S02]  /*2ae0*/  IADD3 R2, PT, PT, R2, 0x4, RZ ;  /* 0x0000000402027810 */ /* 0x000fe40007ffe0ff */
[----:B------:R-:W-:-:S09]  /*2af0*/  UISETP.NE.AND UP0, UPT, UR6, URZ, UPT ;  /* 0x000000ff0600728c */ /* 0x000fd2000bf05270 */
[----:B------:R-:W-:Y:S05]  /*2b00*/  BRA.U UP0, `(.L_x_384) ;  /* 0xfffffff900307547 */ /* 0x000fea000b83ffff */
.L_x_375:
        /* <DEDUP_REMOVED lines=8> */
.L_x_387:
        /* <DEDUP_REMOVED lines=22> */
.L_x_386:
[----:B0----5:R-:W-:-:S05]  /*2cf0*/  HADD2 R0, R3, R2.H0_H0 ;  /* 0x2000000203007230 */ /* 0x021fca0000000000 */
[----:B------:R-:W-:-:S05]  /*2d00*/  PRMT R5, R3, R4, R0 ;  /* 0x0000000403057216 */ /* 0x000fca0000000000 */
[----:B------:R-:W2:Y:S02]  /*2d10*/  ATOM.E.CAS.STRONG.GPU PT, R0, [R10], R3, R5 ;  /* 0x000000030a00738b */ /* 0x000ea400001ee105 */
[----:B--2---:R-:W-:Y:S02]  /*2d20*/  ISETP.NE.U32.AND P0, PT, R0, R3, PT ;  /* 0x000000030000720c */ /* 0x004fe40003f05070 */
[----:B------:R-:W-:-:S11]  /*2d30*/  MOV R3, R0 ;  /* 0x0000000000037202 */ /* 0x000fd60000000f00 */
[----:B------:R-:W-:Y:S05]  /*2d40*/  @P0 BRA `(.L_x_386) ;  /* 0xfffffffc00e80947 */ /* 0x000fea000383ffff */
[----:B------:R-:W-:Y:S05]  /*2d50*/  BSYNC.RECONVERGENT B0 ;  /* 0x0000000000007941 */ /* 0x000fea0003800200 */
.L_x_385:
[----:B------:R-:W-:Y:S01]  /*2d60*/  UIADD3 UR4, UPT, UPT, UR4, 0x1, URZ ;  /* 0x0000000104047890 */ /* 0x000fe2000fffe0ff */
[----:B------:R-:W-:Y:S01]  /*2d70*/  VIADD R9, R9, 0x1 ;  /* 0x0000000109097836 */ /* 0x000fe20000000000 */
[----:B------:R-:W-:Y:S02]  /*2d80*/  UIADD3 UR7, UPT, UPT, UR7, 0x4, URZ ;  /* 0x0000000407077890 */ /* 0x000fe4000fffe0ff */
[----:B------:R-:W-:-:S09]  /*2d90*/  UISETP.NE.AND UP0, UPT, UR4, URZ, UPT ;  /* 0x000000ff0400728c */ /* 0x000fd2000bf05270 */
[----:B------:R-:W-:Y:S05]  /*2da0*/  BRA.U UP0, `(.L_x_387) ;  /* 0xfffffffd00787547 */ /* 0x000fea000b83ffff */
[----:B------:R-:W-:Y:S05]  /*2db0*/  EXIT ;  /* 0x000000000000794d */ /* 0x000fea0003800000 */
        .weak           $__internal_28_$__cuda_sm20_div_u16
        .type           $__internal_28_$__cuda_sm20_div_u16,@function
        .size           $__internal_28_$__cuda_sm20_div_u16,($__internal_29_$__cuda_sm20_div_u64 - $__internal_28_$__cuda_sm20_div_u16)
$__internal_28_$__cuda_sm20_div_u16:
        /* <DEDUP_REMOVED lines=19> */
[----:B------:R-:W-:Y:S06]  /*2ef0*/  RET.REL.NODEC R4 `(_Z21moe_wna16_gemm_kernelI6__halfLi8ELi2EEvPKT_PS1_PKjS3_S6_PKfPKiSA_SA_tttjjjtttbb) ;  /* 0xffffffd004407950 */ /* 0x000fec0003c3ffff */
        .weak           $__internal_29_$__cuda_sm20_div_u64
        .type           $__internal_29_$__cuda_sm20_div_u64,@function
        .size           $__internal_29_$__cuda_sm20_div_u64,($__internal_30_$__cuda_sm20_rem_u16 - $__internal_29_$__cuda_sm20_div_u64)
$__internal_29_$__cuda_sm20_div_u64:
        /* <DEDUP_REMOVED lines=65> */
[----:B------:R-:W-:Y:S06]  /*3310*/  RET.REL.NODEC R2 `(_Z21moe_wna16_gemm_kernelI6__halfLi8ELi2EEvPKT_PS1_PKjS3_S6_PKfPKiSA_SA_tttjjjtttbb) ;  /* 0xffffffcc02387950 */ /* 0x000fec0003c3ffff */
        .weak           $__internal_30_$__cuda_sm20_rem_u16
        .type           $__internal_30_$__cuda_sm20_rem_u16,@function
        .size           $__internal_30_$__cuda_sm20_rem_u16,(.L_x_577 - $__internal_30_$__cuda_sm20_rem_u16)
$__internal_30_$__cuda_sm20_rem_u16:
        /* <DEDUP_REMOVED lines=21> */
[----:B------:R-:W-:Y:S05]  /*3470*/  RET.REL.NODEC R4 `(_Z21moe_wna16_gemm_kernelI6__halfLi8ELi2EEvPKT_PS1_PKjS3_S6_PKfPKiSA_SA_tttjjjtttbb) ;  /* 0xffffffc804e07950 */ /* 0x000fea0003c3ffff */
.L_x_388:
        /* <DEDUP_REMOVED lines=16> */
.L_x_577:


//--------------------- .text._Z21moe_wna16_gemm_kernelI6__halfLi8ELi1EEvPKT_PS1_PKjS3_S6_PKfPKiSA_SA_tttjjjtttbb --------------------------
	.section	.text._Z21moe_wna16_gemm_kernelI6__halfLi8ELi1EEvPKT_PS1_PKjS3_S6_PKfPKiSA_SA_tttjjjtttbb,"ax",@progbits
	.align	128
        .global         _Z21moe_wna16_gemm_kernelI6__halfLi8ELi1EEvPKT_PS1_PKjS3_S6_PKfPKiSA_SA_tttjjjtttbb
        .type           _Z21moe_wna16_gemm_kernelI6__halfLi8ELi1EEvPKT_PS1_PKjS3_S6_PKfPKiSA_SA_tttjjjtttbb,@function
        .size           _Z21moe_wna16_gemm_kernelI6__halfLi8ELi1EEvPKT_PS1_PKjS3_S6_PKfPKiSA_SA_tttjjjtttbb,(.L_x_579 - _Z21moe_wna16_gemm_kernelI6__halfLi8ELi1EEvPKT_PS1_PKjS3_S6_PKfPKiSA_SA_tttjjjtttbb)
        .other          _Z21moe_wna16_gemm_kernelI6__halfLi8ELi1EEvPKT_PS1_PKjS3_S6_PKfPKiSA_SA_tttjjjtttbb,@"STO_CUDA_ENTRY STV_DEFAULT"
_Z21moe_wna16_gemm_kernelI6__halfLi8ELi1EEvPKT_PS1_PKjS3_S6_PKfPKiSA_SA_tttjjjtttbb:
.text._Z21moe_wna16_gemm_kernelI6__halfLi8ELi1EEvPKT_PS1_PKjS3_S6_PKfPKiSA_SA_tttjjjtttbb:
        /* <DEDUP_REMOVED lines=30> */
[----:B----4-:R-:W-:-:S05]  /*01e0*/  SHF.R.S32.HI R0, RZ, 0x1f, R2 ;  /* 0x0000001fff007819 */ /* 0x010fca0000011402 */
[----:B------:R-:W-:Y:S05]  /*01f0*/  BRA.U !UP0, `(.L_x_389) ;  /* 0x0000000508a87547 */ /* 0x000fea000b800000 */
        /* <DEDUP_REMOVED lines=38> */
.L_x_393:
[----:B0-----:R-:W0:Y:S01]  /*0460*/  LDCU.64 UR6, c[0x0][0x3b0] ;  /* 0x00007600ff0677ac */ /* 0x001e220008000a00 */
[----:B------:R-:W-:-:S04]  /*0470*/  UIADD3 UR4, UPT, UPT, UR16, UR5, URZ ;  /* 0x0000000510047290 */ /* 0x000fc8000fffe0ff */
[----:B0-----:R-:W-:Y:S01]  /*0480*/  UIMAD.WIDE UR6, UR4, 0x4, UR6 ;  /* 0x00000004040678a5 */ /* 0x001fe2000f8e0206 */
[----:B------:R-:W-:-:S06]  /*0490*/  IABS R14, R5 ;  /* 0x00000005000e7213 */ /* 0x000fcc0000000000 */
[----:B------:R-:W0:Y:S01]  /*04a0*/  LDCU UR4, c[0x0][0x3d0] ;  /* 0x00007a00ff0477ac */ /* 0x000e220008000800 */
[----:B------:R-:W-:Y:S01]  /*04b0*/  MOV R12, UR6 ;  /* 0x00000006000c7c02 */ /* 0x000fe20008000f00 */
[----:B------:R-:W-:-:S05]  /*04c0*/  IMAD.U32 R13, RZ, RZ, UR7 ;  /* 0x00000007ff0d7e24 */ /* 0x000fca000f8e00ff */
[----:B------:R-:W2:Y:S01]  /*04d0*/  LDG.E.CONSTANT R12, desc[UR12][R12.64] ;  /* 0x0000000c0c0c7981 */ /* 0x000ea2000c1e9900 */
[----:B------:R-:W1:Y:S01]  /*04e0*/  I2F.RP R7, R14 ;  /* 0x0000000e00077306 */ /* 0x000e620000209400 */
[----:B------:R-:W-:-:S07]  /*04f0*/  IABS R15, R5 ;  /* 0x00000005000f7213 */ /* 0x000fce0000000000 */
[----:B-1----:R-:W1:Y:S02]  /*0500*/  MUFU.RCP R7, R7 ;  /* 0x0000000700077308 */ /* 0x002e640000001000 */
[----:B-1-3--:R-:W-:Y:S02]  /*0510*/  IADD3 R10, PT, PT, R7, 0xffffffe, RZ ;  /* 0x0ffffffe070a7810 */ /* 0x00afe40007ffe0ff */
[----:B------:R-:W-:-:S04]  /*0520*/  IADD3 R7, PT, PT, RZ, -R15, RZ ;  /* 0x8000000fff077210 */ /* 0x000fc80007ffe0ff */
        /* <DEDUP_REMOVED lines=16> */
[----:B------:R-:W-:-:S05]  /*0630*/  IMAD.MOV.U32 R9, RZ, RZ, R11 ;  /* 0x000000ffff097224 */ /* 0x000fca00078e000b */
[----:B------:R-:W-:Y:S02]  /*0640*/  @!P2 IADD3 R9, PT, PT, RZ, -R9, RZ ;  /* 0x80000009ff09a210 */ /* 0x000fe40007ffe0ff */
[----:B------:R-:W-:-:S04]  /*0650*/  @!P1 LOP3.LUT R9, RZ, R5, RZ, 0x33, !PT ;  /* 0x00000005ff099212 */ /* 0x000fc800078e33ff */
[----:B0-----:R-:W-:Y:S01]  /*0660*/  ISETP.GE.U32.AND P0, PT, R9, UR4, PT ;  /* 0x0000000409007c0c */ /* 0x001fe2000bf06070 */
[----:B------:R-:W-:-:S12]  /*0670*/  UMOV UR4, UR5 ;  /* 0x0000000500047c82 */ /* 0x000fd80008000000 */
[----:B------:R-:W-:Y:S05]  /*0680*/  @P0 BRA `(.L_x_389) ;  /* 0x0000000000840947 */ /* 0x000fea0003800000 */
[----:B------:R-:W-:Y:S01]  /*0690*/  ISETP.GE.AND P0, PT, R4, 0x1, PT ;  /* 0x000000010400780c */ /* 0x000fe20003f06270 */
[----:B------:R-:W-:-:S03]  /*06a0*/  UIADD3 UR5, UPT, UPT, UR4, 0x1, URZ ;  /* 0x0000000104057890 */ /* 0x000fc6000fffe0ff */
[----:B------:R-:W-:-:S13]  /*06b0*/  ISETP.EQ.OR P0, PT, R2, -0x1, !P0 ;  /* 0xffffffff0200780c */ /* 0x000fda0004702670 */
[----:B------:R-:W-:Y:S05]  /*06c0*/  @P0 BRA `(.L_x_390) ;  /* 0x0000000000680947 */ /* 0x000fea0003800000 */
        /* <DEDUP_REMOVED lines=10> */
.L_x_392:
[----:B------:R-:W-:-:S04]  /*0770*/  IMAD R13, R7, UR11, RZ ;  /* 0x0000000b070d7c24 */ /* 0x000fc8000f8e02ff */
[----:B0-----:R-:W-:-:S05]  /*0780*/  IMAD.IADD R9, R13, 0x1, R3 ;  /* 0x000000010d097824 */ /* 0x001fca00078e0203 */
[----:B------:R-:W-:-:S04]  /*0790*/  IADD3 R12, PT, PT, R9, UR8, RZ ;  /* 0x00000008090c7c10 */ /* 0x000fc8000fffe0ff */
        /* <DEDUP_REMOVED lines=12> */
.L_x_391:
[----:B------:R-:W-:Y:S05]  /*0860*/  BSYNC.RECONVERGENT B0 ;  /* 0x0000000000007941 */ /* 0x000fea0003800200 */
.L_x_390:
[----:B------:R-:W-:-:S09]  /*0870*/  UISETP.NE.AND UP0, UPT, UR5, UR9, UPT ;  /* 0x000000090500728c */ /* 0x000fd2000bf05270 */
[----:B------:R-:W-:Y:S05]  /*0880*/  BRA.U UP0, `(.L_x_393) ;  /* 0xfffffff900f47547 */ /* 0x000fea000b83ffff */
[----:B------:R-:W-:-:S05]  /*0890*/  UMOV UR4, UR9 ;  /* 0x0000000900047c82 */ /* 0x000fca0008000000 */
.L_x_389:
[----:B------:R-:W-:-:S13]  /*08a0*/  ISETP.NE.AND P0, PT, R2, -0x1, PT ;  /* 0xffffffff0200780c */ /* 0x000fda0003f05270 */
[----:B------:R-:W-:Y:S05]  /*08b0*/  @!P0 EXIT ;  /* 0x000000000000894d */ /* 0x000fea0003800000 */
[----:B------:R-:W1:Y:S01]  /*08c0*/  LDCU UR6, c[0x0][0x3d4] ;  /* 0x00007a80ff0677ac */ /* 0x000e620008000800 */
[----:B------:R-:W-:Y:S01]  /*08d0*/  BAR.SYNC.DEFER_BLOCKING 0x0 ;  /* 0x0000000000007b1d */ /* 0x000fe20000010000 */
[----:B-1----:R-:W-:-:S04]  /*08e0*/  ISETP.GE.U32.AND P0, PT, R8, UR6, PT ;  /* 0x0000000608007c0c */ /* 0x002fc8000bf06070 */
[----:B------:R-:W-:-:S13]  /*08f0*/  ISETP.GE.U32.OR P0, PT, R3, UR11, P0 ;  /* 0x0000000b03007c0c */ /* 0x000fda0008706470 */
[----:B------:R-:W-:Y:S05]  /*0900*/  @P0 EXIT ;  /* 0x000000000000094d */ /* 0x000fea0003800000 */
[----:B------:R-:W1:Y:S02]  /*0910*/  LDCU UR7, c[0x0][0x3d8] ;  /* 0x00007b00ff0777ac */ /* 0x000e640008000800 */
        /* <DEDUP_REMOVED lines=11> */
[----:B-1----:R-:W-:-:S06]  /*09d0*/  VIADD R4, R6, 0xffffffe ;  /* 0x0ffffffe06047836 */ /* 0x002fcc0000000000 */
[----:B------:R1:W2:Y:S02]  /*09e0*/  F2I.FTZ.U32.TRUNC.NTZ R5, R4 ;  /* 0x0000000400057305 */ /* 0x0002a4000021f000 */
[----:B-1----:R-:W-:Y:S01]  /*09f0*/  HFMA2 R4, -RZ, RZ, 0, 0 ;  /* 0x00000000ff047431 */ /* 0x002fe200000001ff */
[----:B--2---:R-:W-:-:S05]  /*0a00*/  IADD3 R7, PT, PT, RZ, -R5, RZ ;  /* 0x80000005ff077210 */ /* 0x004fca0007ffe0ff */
[----:B------:R-:W-:-:S04]  /*0a10*/  IMAD R7, R7, UR6, RZ ;  /* 0x0000000607077c24 */ /* 0x000fc8000f8e02ff */
[----:B------:R-:W-:-:S06]  /*0a20*/  IMAD.HI.U32 R5, R5, R7, R4 ;  /* 0x0000000705057227 */ /* 0x000fcc00078e0004 */
[----:B------:R-:W-:-:S04]  /*0a30*/  IMAD.HI.U32 R4, R5, R2, RZ ;  /* 0x0000000205047227 */ /* 0x000fc800078e00ff */
[----:B------:R-:W-:-:S04]  /*0a40*/  IMAD.MOV R5, RZ, RZ, -R4 ;  /* 0x000000ffff057224 */ /* 0x000fc800078e0a04 */
[----:B------:R-:W-:-:S05]  /*0a50*/  IMAD R5, R5, UR6, R2 ;  /* 0x0000000605057c24 */ /* 0x000fca000f8e0202 */
[----:B------:R-:W-:-:S13]  /*0a60*/  ISETP.GE.U32.AND P0, PT, R5, UR6, PT ;  /* 0x0000000605007c0c */ /* 0x000fda000bf06070 */
[----:B------:R-:W-:Y:S02]  /*0a70*/  @P0 IADD3 R5, PT, PT, R5, -UR6, RZ ;  /* 0x8000000605050c10 */ /* 0x000fe4000fffe0ff */
[----:B------:R-:W-:Y:S02]  /*0a80*/  @P0 IADD3 R4, PT, PT, R4, 0x1, RZ ;  /* 0x0000000104040810 */ /* 0x000fe40007ffe0ff */
[----:B------:R-:W-:Y:S02]  /*0a90*/  ISETP.GE.U32.AND P1, PT, R5, UR6, PT ;  /* 0x0000000605007c0c */ /* 0x000fe4000bf26070 */
[----:B------:R-:W-:-:S11]  /*0aa0*/  MOV R5, RZ ;  /* 0x000000ff00057202 */ /* 0x000fd60000000f00 */
[----:B------:R-:W-:Y:S01]  /*0ab0*/  @P1 VIADD R4, R4, 0x1 ;  /* 0x0000000104041836 */ /* 0x000fe20000000000 */
[----:B------:R-:W-:Y:S01]  /*0ac0*/  @!P2 LOP3.LUT R4, RZ, UR6, RZ, 0x33, !PT ;  /* 0x00000006ff04ac12 */ /* 0x000fe2000f8e33ff */
[----:B------:R-:W-:Y:S06]  /*0ad0*/  BRA `(.L_x_395) ;  /* 0x0000000000107947 */ /* 0x000fec0003800000 */
.L_x_394:
[----:B------:R-:W-:-:S07]  /*0ae0*/  MOV R4, 0xb00 ;  /* 0x00000b0000047802 */ /* 0x000fce0000000f00 */
[----:B0--3--:R-:W-:Y:S05]  /*0af0*/  CALL.REL.NOINC `($__internal_31_$__cuda_sm20_div_u64) ;  /* 0x0000002000787944 */ /* 0x009fea0003c00000 */
[----:B------:R-:W-:Y:S01]  /*0b00*/  MOV R4, R6 ;  /* 0x0000000600047202 */ /* 0x000fe20000000f00 */
[----:B------:R-:W-:-:S07]  /*0b10*/  IMAD.MOV.U32 R5, RZ, RZ, R7 ;  /* 0x000000ffff057224 */ /* 0x000fce00078e0007 */
.L_x_395:
[----:B------:R-:W0:Y:S01]  /*0b20*/  LDC.U16 R6, c[0x0][0x3ca] ;  /* 0x0000f280ff067b82 */ /* 0x000e220000000400 */
[----:B------:R-:W1:Y:S01]  /*0b30*/  LDCU UR9, c[0x0][0x3d8] ;  /* 0x00007b00ff0977ac */ /* 0x000e620008000800 */
[----:B------:R-:W2:Y:S01]  /*0b40*/  LDCU.64 UR6, c[0x0][0x398] ;  /* 0x00007300ff0677ac */ /* 0x000ea20008000a00 */
[----:B-1----:R-:W-:Y:S01]  /*0b50*/  IMAD.U32 R13, RZ, RZ, UR9 ;  /* 0x00000009ff0d7e24 */ /* 0x002fe2000f8e00ff */
[----:B0-----:R-:W0:Y:S08]  /*0b60*/  I2F.U32.RP R9, R6 ;  /* 0x0000000600097306 */ /* 0x001e300000209000 */
[----:B0-----:R-:W3:Y:S02]  /*0b70*/  MUFU.RCP R9, R9 ;  /* 0x0000000900097308 */ /* 0x001ee40000001000 */
[----:B---3--:R-:W-:-:S06]  /*0b80*/  IADD3 R10, PT, PT, R9, 0xffffffe, RZ ;  /* 0x0ffffffe090a7810 */ /* 0x008fcc0007ffe0ff */
[----:B------:R0:W1:Y:S02]  /*0b90*/  F2I.FTZ.U32.TRUNC.NTZ R11, R10 ;  /* 0x0000000a000b7305 */ /* 0x000064000021f000 */
[----:B0-----:R-:W-:Y:S02]  /*0ba0*/  MOV R10, RZ ;  /* 0x000000ff000a7202 */ /* 0x001fe40000000f00 */
[----:B-1----:R-:W-:-:S05]  /*0bb0*/  IADD3 R7, PT, PT, RZ, -R11, RZ ;  /* 0x8000000bff077210 */ /* 0x002fca0007ffe0ff */
[----:B------:R-:W-:-:S04]  /*0bc0*/  IMAD R7, R7, R6, RZ ;  /* 0x0000000607077224 */ /* 0x000fc800078e02ff */
[----:B------:R-:W-:Y:S01]  /*0bd0*/  IMAD.HI.U32 R11, R11, R7, R10 ;  /* 0x000000070b0b7227 */ /* 0x000fe200078e000a */
[----:B------:R-:W-:-:S03]  /*0be0*/  LOP3.LUT R10, RZ, R6, RZ, 0x33, !PT ;  /* 0x00000006ff0a7212 */ /* 0x000fc600078e33ff */
[----:B------:R-:W-:-:S04]  /*0bf0*/  IMAD R7, R8, R13, UR8 ;  /* 0x0000000808077e24 */ /* 0x000fc8000f8e020d */
        /* <DEDUP_REMOVED lines=20> */
[----:B------:R-:W0:Y:S01]  /*0d40*/  @!P1 I2F.F16 R7, 0x80 ;  /* 0x0000008000079906 */ /* 0x000e220000200c00 */
[----:B------:R-:W-:Y:S01]  /*0d50*/  @!P1 IMAD.MOV.U32 R14, RZ, RZ, RZ ;  /* 0x000000ffff0e9224 */ /* 0x000fe200078e00ff */
[----:B-1----:R-:W-:Y:S06]  /*0d60*/  @!P1 BRA `(.L_x_396) ;  /* 0x0000000000a49947 */ /* 0x002fec0003800000 */
[-C--:B------:R-:W-:Y:S01]  /*0d70*/  IABS R14, R6.reuse ;  /* 0x00000006000e7213 */ /* 0x080fe20000000000 */
[----:B------:R-:W-:Y:S01]  /*0d80*/  IMAD.HI.U32 R11, R11, UR9, RZ ;  /* 0x000000090b0b7c27 */ /* 0x000fe2000f8e00ff */
[----:B------:R-:W-:Y:S01]  /*0d90*/  IABS R16, UR8 ;  /* 0x0000000800107c13 */ /* 0x000fe20008000000 */
[----:B------:R-:W1:Y:S01]  /*0da0*/  LDCU.64 UR10, c[0x0][0x3a0] ;  /* 0x00007400ff0a77ac */ /* 0x000e620008000a00 */
[----:B------:R-:W2:Y:S01]  /*0db0*/  I2F.RP R15, R14 ;  /* 0x0000000e000f7306 */ /* 0x000ea20000209400 */
[----:B------:R-:W-:-:S07]  /*0dc0*/  IABS R18, R6 ;  /* 0x0000000600127213 */ /* 0x000fce0000000000 */
[----:B--2---:R-:W2:Y:S02]  /*0dd0*/  MUFU.RCP R15, R15 ;  /* 0x0000000f000f7308 */ /* 0x004ea40000001000 */
[----:B--2---:R-:W-:Y:S02]  /*0de0*/  IADD3 R12, PT, PT, R15, 0xffffffe, RZ ;  /* 0x0ffffffe0f0c7810 */ /* 0x004fe40007ffe0ff */
[----:B------:R-:W-:-:S04]  /*0df0*/  IADD3 R15, PT, PT, RZ, -R18, RZ ;  /* 0x80000012ff0f7210 */ /* 0x000fc80007ffe0ff */
[----:B------:R2:W3:Y:S02]  /*0e00*/  F2I.FTZ.U32.TRUNC.NTZ R13, R12 ;  /* 0x0000000c000d7305 */ /* 0x0004e4000021f000 */
[----:B--2---:R-:W-:Y:S01]  /*0e10*/  IMAD.MOV.U32 R12, RZ, RZ, RZ ;  /* 0x000000ffff0c7224 */ /* 0x004fe200078e00ff */
[----:B---3--:R-:W-:-:S05]  /*0e20*/  IADD3 R17, PT, PT, RZ, -R13, RZ ;  /* 0x8000000dff117210 */ /* 0x008fca0007ffe0ff */
[----:B------:R-:W-:-:S04]  /*0e30*/  IMAD R17, R17, R14, RZ ;  /* 0x0000000e11117224 */ /* 0x000fc800078e02ff */
[----:B------:R-:W-:-:S06]  /*0e40*/  IMAD.HI.U32 R13, R13, R17, R12 ;  /* 0x000000110d0d7227 */ /* 0x000fcc00078e000c */
[----:B------:R-:W-:Y:S01]  /*0e50*/  IMAD.HI.U32 R12, R13, R16, RZ ;  /* 0x000000100d0c7227 */ /* 0x000fe200078e00ff */
[----:B------:R-:W-:-:S03]  /*0e60*/  IADD3 R13, PT, PT, RZ, -R11, RZ ;  /* 0x8000000bff0d7210 */ /* 0x000fc60007ffe0ff */
[----:B------:R-:W-:Y:S02]  /*0e70*/  IMAD R15, R12, R15, R16 ;  /* 0x0000000f0c0f7224 */ /* 0x000fe400078e0210 */
[----:B------:R-:W-:-:S03]  /*0e80*/  IMAD R13, R6, R13, UR9 ;  /* 0x00000009060d7e24 */ /* 0x000fc6000f8e020d */
[----:B------:R-:W-:Y:S02]  /*0e90*/  ISETP.GT.U32.AND P6, PT, R14, R15, PT ;  /* 0x0000000f0e00720c */ /* 0x000fe40003fc4070 */
[----:B------:R-:W-:-:S11]  /*0ea0*/  ISETP.GE.U32.AND P4, PT, R13, R6, PT ;  /* 0x000000060d00720c */ /* 0x000fd60003f86070 */
[----:B------:R-:W-:Y:S01]  /*0eb0*/  @!P6 IMAD.IADD R15, R15, 0x1, -R14 ;  /* 0x000000010f0fe824 */ /* 0x000fe200078e0a0e */
[----:B------:R-:W-:Y:S02]  /*0ec0*/  @!P6 IADD3 R12, PT, PT, R12, 0x1, RZ ;  /* 0x000000010c0ce810 */ /* 0x000fe40007ffe0ff */
[----:B------:R-:W-:Y:S02]  /*0ed0*/  @P4 IADD3 R13, PT, PT, R13, -R6, RZ ;  /* 0x800000060d0d4210 */ /* 0x000fe40007ffe0ff */
[----:B------:R-:W-:Y:S02]  /*0ee0*/  ISETP.GE.U32.AND P5, PT, R15, R14, PT ;  /* 0x0000000e0f00720c */ /* 0x000fe40003fa6070 */
[----:B------:R-:W-:Y:S02]  /*0ef0*/  LOP3.LUT R14, R6, UR8, RZ, 0x3c, !PT ;  /* 0x00000008060e7c12 */ /* 0x000fe4000f8e3cff */
[----:B------:R-:W-:Y:S02]  /*0f00*/  ISETP.GE.U32.AND P2, PT, R13, R6, PT ;  /* 0x000000060d00720c */ /* 0x000fe40003f46070 */
[----:B------:R-:W-:-:S02]  /*0f10*/  ISETP.GE.AND P3, PT, R14, RZ, PT ;  /* 0x000000ff0e00720c */ /* 0x000fc40003f66270 */
[----:B------:R-:W-:Y:S02]  /*0f20*/  @P4 IADD3 R11, PT, PT, R11, 0x1, RZ ;  /* 0x000000010b0b4810 */ /* 0x000fe40007ffe0ff */
[----:B------:R-:W-:-:S03]  /*0f30*/  ISETP.NE.AND P4, PT, R6, RZ, PT ;  /* 0x000000ff0600720c */ /* 0x000fc60003f85270 */
[----:B------:R-:W-:-:S04]  /*0f40*/  @P5 VIADD R12, R12, 0x1 ;  /* 0x000000010c0c5836 */ /* 0x000fc80000000000 */
[----:B------:R-:W-:Y:S02]  /*0f50*/  @P2 IADD3 R11, PT, PT, R11, 0x1, RZ ;  /* 0x000000010b0b2810 */ /* 0x000fe40007ffe0ff */
[----:B------:R-:W-:Y:S02]  /*0f60*/  @!P3 IMAD.MOV R12, RZ, RZ, -R12 ;  /* 0x000000ffff0cb224 */ /* 0x000fe400078e0a0c */
[----:B------:R-:W-:-:S03]  /*0f70*/  SEL R11, R10, R11, !P0 ;  /* 0x0000000b0a0b7207 */ /* 0x000fc60004000000 */
[----:B------:R-:W-:-:S05]  /*0f80*/  SEL R10, R10, R12, !P4 ;  /* 0x0000000c0a0a7207 */ /* 0x000fca0006000000 */
[----:B------:R-:W-:Y:S01]  /*0f90*/  IMAD R10, R8, R11, R10 ;  /* 0x0000000b080a7224 */ /* 0x000fe200078e020a */
[----:B------:R-:W-:-:S04]  /*0fa0*/  LOP3.LUT R11, R4, 0xfffffffc, RZ, 0xc0, !PT ;  /* 0xfffffffc040b7812 */ /* 0x000fc800078ec0ff */
[----:B-1----:R-:W-:Y:S02]  /*0fb0*/  IADD3 R4, P0, P2, R10, UR10, R11 ;  /* 0x0000000a0a047c10 */ /* 0x002fe4000fa1e00b */
[----:B------:R-:W-:-:S04]  /*0fc0*/  SHF.R.S32.HI R11, RZ, 0x1f, R10 ;  /* 0x0000001fff0b7819 */ /* 0x000fc8000001140a */
[----:B------:R-:W-:-:S05]  /*0fd0*/  IADD3.X R5, PT, PT, R11, UR11, R5, P0, P2 ;  /* 0x0000000b0b057c10 */ /* 0x000fca00087e4405 */
[----:B------:R-:W2:Y:S02]  /*0fe0*/  LDG.E.U8.CONSTANT R4, desc[UR12][R4.64] ;  /* 0x0000000c04047981 */ /* 0x000ea4000c1e9100 */
[----:B--2---:R-:W-:-:S07]  /*0ff0*/  I2FP.F32.U32 R14, R4 ;  /* 0x00000004000e7245 */ /* 0x004fce0000201000 */
.L_x_396:
[----:B0-----:R-:W-:Y:S01]  /*1000*/  @!P1 PRMT R10, R7, 0x5410, R7 ;  /* 0x00005410070a9816 */ /* 0x001fe20000000007 */
[----:B------:R-:W-:Y:S06]  /*1010*/  BRA.U !UP0, `(.L_x_397) ;  /* 0x0000001108787547 */ /* 0x000fec000b800000 */
[----:B------:R-:W0:Y:S01]  /*1020*/  LDCU.64 UR10, c[0x0][0x390] ;  /* 0x00007200ff0a77ac */ /* 0x000e220008000a00 */
[----:B------:R1:W2:Y:S01]  /*1030*/  F2I.FTZ.TRUNC.NTZ R11, R14 ;  /* 0x0000000e000b7305 */ /* 0x0002a2000021f100 */
[----:B------:R-:W-:Y:S01]  /*1040*/  LOP3.LUT R2, R2, 0xfffffffc, RZ, 0xc0, !PT ;  /* 0xfffffffc02027812 */ /* 0x000fe200078ec0ff */
[----:B------:R-:W-:Y:S01]  /*1050*/  UIADD3 UR20, UPT, UPT, UR18, 0x100, URZ ;  /* 0x0000010012147890 */ /* 0x000fe2000fffe0ff */
[----:B------:R-:W-:Y:S02]  /*1060*/  UMOV UR5, URZ ;  /* 0x000000ff00057c82 */ /* 0x000fe40008000000 */
[----:B0-----:R-:W-:-:S04]  /*1070*/  IADD3 R2, P0, PT, R2, UR10, RZ ;  /* 0x0000000a02027c10 */ /* 0x001fc8000ff1e0ff */
[----:B-12---:R-:W-:-:S09]  /*1080*/  IADD3.X R3, PT, PT, R0, UR11, RZ, P0, !PT ;  /* 0x0000000b00037c10 */ /* 0x006fd200087fe4ff */
.L_x_405:
[----:B0-----:R-:W0:Y:S01]  /*1090*/  LDCU UR14, c[0x0][0x3d8] ;  /* 0x00007b00ff0e77ac */ /* 0x001e220008000800 */
[----:B------:R-:W-:-:S04]  /*10a0*/  ULEA UR9, UR5, UR8, 0x2 ;  /* 0x0000000805097291 */ /* 0x000fc8000f8e10ff */
[----:B0-----:R-:W-:-:S09]  /*10b0*/  UISETP.GE.U32.AND UP0, UPT, UR9, UR14, UPT ;  /* 0x0000000e0900728c */ /* 0x001fd2000bf06070 */
[----:B-1234-:R-:W-:Y:S05]  /*10c0*/  BRA.U UP0, `(.L_x_397) ;  /* 0x00000011004c7547 */ /* 0x01efea000b800000 */
        /* <DEDUP_REMOVED lines=13> */
.L_x_398:
[----:B0-----:R-:W-:-:S07]  /*11a0*/  MOV R6, 0x11c0 ;  /* 0x000011c000067802 */ /* 0x001fce0000000f00 */
[----:B-----5:R-:W-:Y:S05]  /*11b0*/  CALL.REL.NOINC `($__internal_32_$__cuda_sm20_rem_u16) ;  /* 0x0000001c00cc7944 */ /* 0x020fea0003c00000 */
[----:B------:R-:W0:Y:S01]  /*11c0*/  LDCU.S8 UR9, c[0x0][0x3e2] ;  /* 0x00007c40ff0977ac */ /* 0x000e220008000200 */
[----:B------:R-:W-:Y:S02]  /*11d0*/  UPRMT UR6, UR6, 0x9910, URZ ;  /* 0x0000991006067896 */ /* 0x000fe400080000ff */
[----:B------:R-:W-:Y:S01]  /*11e0*/  UISETP.NE.AND UP0, UPT, UR4, URZ, UPT ;  /* 0x000000ff0400728c */ /* 0x000fe2000bf05270 */
[----:B0-----:R-:W-:-:S04]  /*11f0*/  ISETP.NE.AND P0, PT, RZ, UR9, PT ;  /* 0x00000009ff007c0c */ /* 0x001fc8000bf05270 */
[----:B------:R-:W-:-:S13]  /*1200*/  ISETP.NE.OR P0, PT, RZ, UR6, !P0 ;  /* 0x00000006ff007c0c */ /* 0x000fda000c705670 */
[----:B------:R-:W0:Y:S02]  /*1210*/  @!P0 I2F.F16 R0, R11 ;  /* 0x0000000b00008306 */ /* 0x000e240000200c00 */
[----:B0-----:R-:W-:Y:S01]  /*1220*/  @!P0 PRMT R10, R0, 0x5410, R0 ;  /* 0x00005410000a8816 */ /* 0x001fe20000000000 */
[----:B------:R-:W-:Y:S06]  /*1230*/  BRA.U !UP0, `(.L_x_399) ;  /* 0x0000000d08e07547 */ /* 0x000fec000b800000 */
        /* <DEDUP_REMOVED lines=17> */
[-C--:B------:R-:W-:Y:S02]  /*1350*/  HMUL2 R14, R14, R9.reuse.H0_H0 ;  /* 0x200000090e0e7232 */ /* 0x080fe40000000000 */
[----:B------:R-:W-:Y:S01]  /*1360*/  HMUL2 R0, R0, R9.H0_H0 ;  /* 0x2000000900007232 */ /* 0x000fe20000000000 */
[----:B0-----:R-:W-:-:S03]  /*1370*/  ULEA UR19, UR9, UR6, 0x18 ;  /* 0x0000000609137291 */ /* 0x001fc6000f8ec0ff */
[----:B------:R-:W-:-:S09]  /*1380*/  UMOV UR6, URZ ;  /* 0x000000ff00067c82 */ /* 0x000fd20008000000 */
.L_x_402:
        /* <DEDUP_REMOVED lines=49> */
.L_x_401:
[----:B------:R-:W-:-:S04]  /*16a0*/  ULOP3.LUT UR15, UR4, 0x3, URZ, 0xc0, !UPT ;  /* 0x00000003040f7892 */ /* 0x000fc8000f8ec0ff */
[----:B------:R-:W-:-:S09]  /*16b0*/  UISETP.NE.AND UP0, UPT, UR15, URZ, UPT ;  /* 0x000000ff0f00728c */ /* 0x000fd2000bf05270 */
        /* <DEDUP_REMOVED lines=8> */
[-C--:B------:R-:W-:Y:S01]  /*1740*/  HMUL2 R13, R13, R9.reuse.H0_H0 ;  /* 0x200000090d0d7232 */ /* 0x080fe20000000000 */
        /* <DEDUP_REMOVED lines=40> */
.L_x_400:
        /* <DEDUP_REMOVED lines=10> */
[-C--:B------:R-:W-:Y:S01]  /*1a70*/  HMUL2 R17, R17, R9.reuse.H0_H0 ;  /* 0x2000000911117232 */ /* 0x080fe20000000000 */
[----:B------:R-:W-:Y:S02]  /*1a80*/  USHF.L.U32 UR22, UR7, 0x1, URZ ;  /* 0x0000000107167899 */ /* 0x000fe400080006ff */
[----:B------:R-:W-:Y:S01]  /*1a90*/  UIMAD UR23, UR7, 0x3, URZ ;  /* 0x00000003071778a4 */ /* 0x000fe2000f8e02ff */
[----:B------:R-:W-:Y:S01]  /*1aa0*/  HMUL2 R16, R16, R9.H0_H0 ;  /* 0x2000000910107232 */ /* 0x000fe20000000000 */
[----:B------:R-:W-:Y:S01]  /*1ab0*/  UMOV UR6, URZ ;  /* 0x000000ff00067c82 */ /* 0x000fe20008000000 */
[----:B0-----:R-:W-:-:S03]  /*1ac0*/  ULEA UR21, UR11, UR10, 0x18 ;  /* 0x0000000a0b157291 */ /* 0x001fc6000f8ec0ff */
[----:B------:R-:W-:-:S09]  /*1ad0*/  UMOV UR10, UR7 ;  /* 0x00000007000a7c82 */ /* 0x000fd20008000000 */
.L_x_404:
        /* <DEDUP_REMOVED lines=54> */
.L_x_403:
[----:B------:R-:W-:-:S04]  /*1e40*/  ULOP3.LUT UR15, UR4, 0x3, URZ, 0xc0, !UPT ;  /* 0x00000003040f7892 */ /* 0x000fc8000f8ec0ff */
[----:B------:R-:W-:-:S09]  /*1e50*/  UISETP.NE.AND UP0, UPT, UR15, URZ, UPT ;  /* 0x000000ff0f00728c */ /* 0x000fd2000bf05270 */
        /* <DEDUP_REMOVED lines=10> */
[-C--:B------:R-:W-:Y:S01]  /*1f00*/  HMUL2 R0, R0, R9.reuse.H0_H0 ;  /* 0x2000000900007232 */ /* 0x080fe20000000000 */
        /* <DEDUP_REMOVED lines=43> */
.L_x_399:
[----:B------:R-:W-:Y:S02]  /*21c0*/  USHF.R.U32.HI UR6, URZ, 0x2, UR7 ;  /* 0x00000002ff067899 */ /* 0x000fe40008011607 */
[----:B------:R-:W-:-:S04]  /*21d0*/  UIADD3 UR5, UPT, UPT, UR5, 0x1, URZ ;  /* 0x0000000105057890 */ /* 0x000fc8000fffe0ff */
[----:B------:R-:W-:-:S09]  /*21e0*/  UISETP.NE.AND UP0, UPT, UR5, UR6, UPT ;  /* 0x000000060500728c */ /* 0x000fd2000bf05270 */
[----:B------:R-:W-:Y:S05]  /*21f0*/  BRA.U UP0, `(.L_x_405) ;  /* 0xffffffed00a47547 */ /* 0x000fea000b83ffff */
.L_x_397:
[----:B------:R-:W-:-:S13]  /*2200*/  ISETP.NE.AND P0, PT, RZ, UR4, PT ;  /* 0x00000004ff007c0c */ /* 0x000fda000bf05270 */
[----:B------:R-:W-:Y:S05]  /*2210*/  @!P0 EXIT ;  /* 0x000000000000894d */ /* 0x000fea0003800000 */
[----:B------:R-:W-:Y:S02]  /*2220*/  UISETP.GE.U32.AND UP0, UPT, UR4, 0x4, UPT ;  /* 0x000000040400788c */ /* 0x000fe4000bf06070 */
[----:B------:R-:W-:Y:S01]  /*2230*/  ULOP3.LUT UR8, UR4, 0x3, URZ, 0xc0, !UPT ;  /* 0x0000000304087892 */ /* 0x000fe2000f8ec0ff */
[----:B------:R-:W-:-:S06]  /*2240*/  UMOV UR5, URZ ;  /* 0x000000ff00057c82 */ /* 0x000fcc0008000000 */
[----:B------:R-:W-:Y:S05]  /*2250*/  BRA.U !UP0, `(.L_x_406) ;  /* 0x0000000508f47547 */ /* 0x000fea000b800000 */
[----:B------:R-:W0:Y:S01]  /*2260*/  LDCU.S8 UR5, c[0x0][0x3e3] ;  /* 0x00007c60ff0577ac */ /* 0x000e220008000200 */
[----:B--23--:R-:W-:Y:S01]  /*2270*/  IADD3 R0, PT, PT, R1, 0x8, RZ ;  /* 0x0000000801007810 */ /* 0x00cfe20007ffe0ff */
[----:B------:R-:W-:Y:S02]  /*2280*/  UIADD3 UR7, UPT, UPT, UR16, 0x3, URZ ;  /* 0x0000000310077890 */ /* 0x000fe4000fffe0ff */
[----:B------:R-:W-:-:S04]  /*2290*/  ULOP3.LUT UR6, UR4, 0xfffffffc, URZ, 0xc0, !UPT ;  /* 0xfffffffc04067892 */ /* 0x000fc8000f8ec0ff */
[----:B------:R-:W-:Y:S01]  /*22a0*/  IMAD.U32 R2, RZ, RZ, UR7 ;  /* 0x00000007ff027e24 */ /* 0x000fe2000f8e00ff */
[----:B------:R-:W-:Y:S02]  /*22b0*/  UIADD3 UR6, UPT, UPT, URZ, -UR6, URZ ;  /* 0x80000006ff067290 */ /* 0x000fe4000fffe0ff */
[----:B0-----:R-:W-:Y:S02]  /*22c0*/  UISETP.NE.AND UP0, UPT, UR5, URZ, UPT ;  /* 0x000000ff0500728c */ /* 0x001fe4000bf05270 */
[----:B------:R-:W-:-:S04]  /*22d0*/  ULOP3.LUT UR5, UR4, 0x7ffffffc, URZ, 0xc0, !UPT ;  /* 0x7ffffffc04057892 */ /* 0x000fc8000f8ec0ff */
[----:B------:R-:W-:-:S13]  /*22e0*/  PLOP3.LUT P0, PT, PT, PT, UP0, 0x80, 0x8 ;  /* 0x000000000008781c */ /* 0x000fda0003f0f008 */
.L_x_415:
[----:B-1--4-:R-:W0:Y:S01]  /*22f0*/  LDC.64 R4, c[0x0][0x3b0] ;  /* 0x0000ec00ff047b82 */ /* 0x012e220000000a00 */
        /* <DEDUP_REMOVED lines=10> */
[----:B--2--5:R-:W-:-:S03]  /*23a0*/  @!P0 MOV R9, R3 ;  /* 0x0000000300098202 */ /* 0x024fc60000000f00 */
        /* <DEDUP_REMOVED lines=15> */
.L_x_408:
[----:B-----5:R-:W-:-:S05]  /*24a0*/  HADD2 R14, R17, R16.H0_H0 ;  /* 0x20000010110e7230 */ /* 0x020fca0000000000 */
[----:B------:R-:W-:-:S05]  /*24b0*/  PRMT R9, R17, R18, R14 ;  /* 0x0000001211097216 */ /* 0x000fca000000000e */
[----:B------:R-:W2:Y:S02]  /*24c0*/  ATOM.E.CAS.STRONG.GPU PT, R14, [R12], R17, R9 ;  /* 0x000000110c0e738b */ /* 0x000ea400001ee109 */
[----:B--2---:R-:W-:Y:S01]  /*24d0*/  ISETP.NE.U32.AND P1, PT, R14, R17, PT ;  /* 0x000000110e00720c */ /* 0x004fe20003f25070 */
[----:B------:R-:W-:-:S12]  /*24e0*/  IMAD.MOV.U32 R17, RZ, RZ, R14 ;  /* 0x000000ffff117224 */ /* 0x000fd800078e000e */
[----:B------:R-:W-:Y:S05]  /*24f0*/  @P1 BRA `(.L_x_408) ;  /* 0xfffffffc00e81947 */ /* 0x000fea000383ffff */
[----:B------:R-:W-:Y:S05]  /*2500*/  BSYNC.RECONVERGENT B0 ;  /* 0x0000000000007941 */ /* 0x000fea0003800200 */
.L_x_407:
        /* <DEDUP_REMOVED lines=18> */
.L_x_410:
[----:B-----5:R-:W-:-:S05]  /*2630*/  HADD2 R14, R15, R16.H0_H0 ;  /* 0x200000100f0e7230 */ /* 0x020fca0000000000 */
[----:B0-----:R-:W-:-:S05]  /*2640*/  PRMT R9, R15, R17, R14 ;  /* 0x000000110f097216 */ /* 0x001fca000000000e */
[----:B------:R-:W2:Y:S02]  /*2650*/  ATOM.E.CAS.STRONG.GPU PT, R14, [R12], R15, R9 ;  /* 0x0000000f0c0e738b */ /* 0x000ea400001ee109 */
[----:B--2---:R-:W-:Y:S02]  /*2660*/  ISETP.NE.U32.AND P1, PT, R14, R15, PT ;  /* 0x0000000f0e00720c */ /* 0x004fe40003f25070 */
[----:B------:R-:W-:-:S11]  /*2670*/  MOV R15, R14 ;  /* 0x0000000e000f7202 */ /* 0x000fd60000000f00 */
[----:B------:R-:W-:Y:S05]  /*2680*/  @P1 BRA `(.L_x_410) ;  /* 0xfffffffc00e81947 */ /* 0x000fea000383ffff */
[----:B------:R-:W-:Y:S05]  /*2690*/  BSYNC.RECONVERGENT B0 ;  /* 0x0000000000007941 */ /* 0x000fea0003800200 */
.L_x_409:
        /* <DEDUP_REMOVED lines=19> */
.L_x_412:
[----:B-----5:R-:W-:-:S05]  /*27d0*/  HADD2 R14, R15, R16.H0_H0 ;  /* 0x200000100f0e7230 */ /* 0x020fca0000000000 */
[----:B0-----:R-:W-:-:S05]  /*27e0*/  PRMT R9, R15, R17, R14 ;  /* 0x000000110f097216 */ /* 0x001fca000000000e */
[----:B------:R-:W2:Y:S02]  /*27f0*/  ATOM.E.CAS.STRONG.GPU PT, R14, [R12], R15, R9 ;  /* 0x0000000f0c0e738b */ /* 0x000ea400001ee109 */
[----:B--2---:R-:W-:Y:S02]  /*2800*/  ISETP.NE.U32.AND P1, PT, R14, R15, PT ;  /* 0x0000000f0e00720c */ /* 0x004fe40003f25070 */
[----:B------:R-:W-:-:S11]  /*2810*/  MOV R15, R14 ;  /* 0x0000000e000f7202 */ /* 0x000fd60000000f00 */
[----:B------:R-:W-:Y:S05]  /*2820*/  @P1 BRA `(.L_x_412) ;  /* 0xfffffffc00e81947 */ /* 0x000fea000383ffff */
[----:B------:R-:W-:Y:S05]  /*2830*/  BSYNC.RECONVERGENT B0 ;  /* 0x0000000000007941 */ /* 0x000fea0003800200 */
.L_x_411:
        /* <DEDUP_REMOVED lines=19> */
.L_x_414:
[----:B-----5:R-:W-:-:S05]  /*2970*/  HADD2 R10, R11, R12.H0_H0 ;  /* 0x2000000c0b0a7230 */ /* 0x020fca0000000000 */
[----:B------:R-:W-:-:S05]  /*2980*/  PRMT R3, R11, R13, R10 ;  /* 0x0000000d0b037216 */ /* 0x000fca000000000a */
[----:B------:R-:W2:Y:S02]  /*2990*/  ATOM.E.CAS.STRONG.GPU PT, R10, [R4], R11, R3 ;  /* 0x0000000b040a738b */ /* 0x000ea400001ee103 */
[----:B--2---:R-:W-:Y:S02]  /*29a0*/  ISETP.NE.U32.AND P1, PT, R10, R11, PT ;  /* 0x0000000b0a00720c */ /* 0x004fe40003f25070 */
[----:B------:R-:W-:-:S11]  /*29b0*/  MOV R11, R10 ;  /* 0x0000000a000b7202 */ /* 0x000fd60000000f00 */
[----:B------:R-:W-:Y:S05]  /*29c0*/  @P1 BRA `(.L_x_414) ;  /* 0xfffffffc00e81947 */ /* 0x000fea000383ffff */
[----:B------:R-:W-:Y:S05]  /*29d0*/  BSYNC.RECONVERGENT B0 ;  /* 0x0000000000007941 */ /* 0x000fea0003800200 */
.L_x_413:
[----:B------:R-:W-:Y:S01]  /*29e0*/  UIADD3 UR6, UPT, UPT, UR6, 0x4, URZ ;  /* 0x0000000406067890 */ /* 0x000fe2000fffe0ff */
[----:B0-----:R-:W-:Y:S01]  /*29f0*/  VIADD R0, R0, 0x10 ;  /* 0x0000001000007836 */ /* 0x001fe20000000000 */
[----:B------:R-:W-:Y:S02]  /*2a00*/  IADD3 R2, PT, PT, R2, 0x4, RZ ;  /* 0x0000000402027810 */ /* 0x000fe40007ffe0ff */
[----:B------:R-:W-:-:S09]  /*2a10*/  UISETP.NE.AND UP0, UPT, UR6, URZ, UPT ;  /* 0x000000ff0600728c */ /* 0x000fd2000bf05270 */
[----:B------:R-:W-:Y:S05]  /*2a20*/  BRA.U UP0, `(.L_x_415) ;  /* 0xfffffff900307547 */ /* 0x000fea000b83ffff */
.L_x_406:
[----:B------:R-:W-:-:S13]  /*2a30*/  ISETP.NE.AND P0, PT, RZ, UR8, PT ;  /* 0x00000008ff007c0c */ /* 0x000fda000bf05270 */
[----:B------:R-:W-:Y:S05]  /*2a40*/  @!P0 EXIT ;  /* 0x000000000000894d */ /* 0x000fea0003800000 */
[----:B------:R-:W0:Y:S01]  /*2a50*/  LDCU.S8 UR4, c[0x0][0x3e3] ;  /* 0x00007c60ff0477ac */ /* 0x000e220008000200 */
[----:B------:R-:W-:Y:S02]  /*2a60*/  UIADD3 UR6, UPT, UPT, UR16, UR5, URZ ;  /* 0x0000000510067290 */ /* 0x000fe4000fffe0ff */
[----:B------:R-:W-:-:S04]  /*2a70*/  UIMAD UR7, UR5, 0x4, UR17 ;  /* 0x00000004050778a4 */ /* 0x000fc8000f8e0211 */
[----:B-----5:R-:W-:Y:S02]  /*2a80*/  MOV R9, UR6 ;  /* 0x0000000600097c02 */ /* 0x020fe40008000f00 */
[----:B0-----:R-:W-:Y:S01]  /*2a90*/  ISETP.NE.AND P1, PT, RZ, UR4, PT ;  /* 0x00000004ff007c0c */ /* 0x001fe2000bf25270 */
[----:B------:R-:W-:-:S12]  /*2aa0*/  UIADD3 UR4, UPT, UPT, URZ, -UR8, URZ ;  /* 0x80000008ff047290 */ /* 0x000fd8000fffe0ff */
.L_x_418:
        /* <DEDUP_REMOVED lines=9> */
[----:B---3--:R-:W-:-:S04]  /*2b40*/  IMAD R11, R3, UR5, R8 ;  /* 0x00000005030b7c24 */ /* 0x008fc8000f8e0208 */
        /* <DEDUP_REMOVED lines=12> */
.L_x_417:
[----:B0----5:R-:W-:-:S05]  /*2c10*/  HADD2 R0, R3, R2.H0_H0 ;  /* 0x2000000203007230 */ /* 0x021fca0000000000 */
[----:B------:R-:W-:-:S05]  /*2c20*/  PRMT R5, R3, R4, R0 ;  /* 0x0000000403057216 */ /* 0x000fca0000000000 */
[----:B------:R-:W2:Y:S02]  /*2c30*/  ATOM.E.CAS.STRONG.GPU PT, R0, [R10], R3, R5 ;  /* 0x000000030a00738b */ /* 0x000ea400001ee105 */
[----:B--2---:R-:W-:Y:S02]  /*2c40*/  ISETP.NE.U32.AND P0, PT, R0, R3, PT ;  /* 0x000000030000720c */ /* 0x004fe40003f05070 */
[----:B------:R-:W-:-:S11]  /*2c50*/  MOV R3, R0 ;  /* 0x0000000000037202 */ /* 0x000fd60000000f00 */
[----:B------:R-:W-:Y:S05]  /*2c60*/  @P0 BRA `(.L_x_417) ;  /* 0xfffffffc00e80947 */ /* 0x000fea000383ffff */
[----:B------:R-:W-:Y:S05]  /*2c70*/  BSYNC.RECONVERGENT B0 ;  /* 0x0000000000007941 */ /* 0x000fea0003800200 */
.L_x_416:
[----:B------:R-:W-:Y:S01]  /*2c80*/  UIADD3 UR4, UPT, UPT, UR4, 0x1, URZ ;  /* 0x0000000104047890 */ /* 0x000fe2000fffe0ff */
[----:B------:R-:W-:Y:S01]  /*2c90*/  VIADD R9, R9, 0x1 ;  /* 0x0000000109097836 */ /* 0x000fe20000000000 */
[----:B------:R-:W-:Y:S02]  /*2ca0*/  UIADD3 UR7, UPT, UPT, UR7, 0x4, URZ ;  /* 0x0000000407077890 */ /* 0x000fe4000fffe0ff */
[----:B------:R-:W-:-:S09]  /*2cb0*/  UISETP.NE.AND UP0, UPT, UR4, URZ, UPT ;  /* 0x000000ff0400728c */ /* 0x000fd2000bf05270 */
[----:B------:R-:W-:Y:S05]  /*2cc0*/  BRA.U UP0, `(.L_x_418) ;  /* 0xfffffffd00787547 */ /* 0x000fea000b83ffff */
[----:B------:R-:W-:Y:S05]  /*2cd0*/  EXIT ;  /* 0x000000000000794d */ /* 0x000fea0003800000 */
        .weak           $__internal_31_$__cuda_sm20_div_u64
        .type           $__internal_31_$__cuda_sm20_div_u64,@function
        .size           $__internal_31_$__cuda_sm20_div_u64,($__internal_32_$__cuda_sm20_rem_u16 - $__internal_31_$__cuda_sm20_div_u64)
$__internal_31_$__cuda_sm20_div_u64:
        /* <DEDUP_REMOVED lines=30> */
[----:B------:R-:W-:-:S03]  /*2ec0*/  IMAD.HI.U32 R6, R9, R2, RZ ;  /* 0x0000000209067227 */ /* 0x000fc600078e00ff */
[----:B------:R-:W-:Y:S01]  /*2ed0*/  IADD3.X R5, PT, PT, RZ, RZ, R5, P2, P1 ;  /* 0x000000ffff057210 */ /* 0x000fe200017e2405 */
[----:B------:R-:W-:-:S04]  /*2ee0*/  IMAD.WIDE.U32 R6, R9, R0, R6 ;  /* 0x0000000009067225 */ /* 0x000fc800078e0006 */
[C---:B------:R-:W-:Y:S02]  /*2ef0*/  IMAD R9, R5.reuse, R0, RZ ;  /* 0x0000000005097224 */ /* 0x040fe400078e02ff */
[----:B------:R-:W-:-:S04]  /*2f00*/  IMAD.HI.U32 R6, P0, R5, R2, R6 ;  /* 0x0000000205067227 */ /* 0x000fc80007800006 */
[----:B------:R-:W-:Y:S01]  /*2f10*/  IMAD.HI.U32 R5, R5, R0, RZ ;  /* 0x0000000005057227 */ /* 0x000fe200078e00ff */
[----:B------:R-:W-:-:S04]  /*2f20*/  IADD3 R9, P1, PT, R9, R6, RZ ;  /* 0x0000000609097210 */ /* 0x000fc80007f3e0ff */
[----:B------:R-:W-:Y:S01]  /*2f30*/  IADD3.X R5, PT, PT, R5, RZ, RZ, P0, !PT ;  /* 0x000000ff05057210 */ /* 0x000fe200007fe4ff */
[----:B------:R-:W-:-:S04]  /*2f40*/  IMAD.WIDE.U32 R6, R9, UR6, RZ ;  /* 0x0000000609067c25 */ /* 0x000fc8000f8e00ff */
[----:B------:R-:W-:Y:S01]  /*2f50*/  IMAD.X R5, RZ, RZ, R5, P1 ;  /* 0x000000ffff057224 */ /* 0x000fe200008e0605 */
[----:B------:R-:W-:Y:S02]  /*2f60*/  IADD3 R12, P0, PT, -R6, R2, RZ ;  /* 0x00000002060c7210 */ /* 0x000fe40007f1e1ff */
[----:B------:R-:W-:Y:S01]  /*2f70*/  IADD3 R6, P2, PT, R9, 0x1, RZ ;  /* 0x0000000109067810 */ /* 0x000fe20007f5e0ff */
[----:B------:R-:W-:-:S03]  /*2f80*/  IMAD R7, R5, UR6, R7 ;  /* 0x0000000605077c24 */ /* 0x000fc6000f8e0207 */
[----:B------:R-:W-:Y:S02]  /*2f90*/  IADD3.X R10, PT, PT, RZ, R5, RZ, P2, !PT ;  /* 0x00000005ff0a7210 */ /* 0x000fe400017fe4ff */
[----:B------:R-:W-:Y:S02]  /*2fa0*/  IADD3.X R14, PT, PT, ~R7, R0, RZ, P0, !PT ;  /* 0x00000000070e7210 */ /* 0x000fe400007fe5ff */
[C---:B------:R-:W-:Y:S02]  /*2fb0*/  ISETP.GE.U32.AND P0, PT, R12.reuse, UR6, PT ;  /* 0x000000060c007c0c */ /* 0x040fe4000bf06070 */
[----:B------:R-:W-:Y:S02]  /*2fc0*/  IADD3 R7, P1, PT, R12, -UR6, RZ ;  /* 0x800000060c077c10 */ /* 0x000fe4000ff3e0ff */
[C---:B------:R-:W-:Y:S02]  /*2fd0*/  ISETP.GE.U32.AND.EX P0, PT, R14.reuse, RZ, PT, P0 ;  /* 0x000000ff0e00720c */ /* 0x040fe40003f06100 */
[----:B------:R-:W-:-:S02]  /*2fe0*/  IADD3.X R11, PT, PT, R14, -0x1, RZ, P1, !PT ;  /* 0xffffffff0e0b7810 */ /* 0x000fc40000ffe4ff */
[----:B------:R-:W-:Y:S02]  /*2ff0*/  SEL R9, R6, R9, P0 ;  /* 0x0000000906097207 */ /* 0x000fe40000000000 */
[----:B------:R-:W-:Y:S02]  /*3000*/  SEL R7, R7, R12, P0 ;  /* 0x0000000c07077207 */ /* 0x000fe40000000000 */
[----:B------:R-:W-:Y:S02]  /*3010*/  SEL R10, R10, R5, P0 ;  /* 0x000000050a0a7207 */ /* 0x000fe40000000000 */
[----:B------:R-:W-:Y:S02]  /*3020*/  IADD3 R6, P2, PT, R9, 0x1, RZ ;  /* 0x0000000109067810 */ /* 0x000fe40007f5e0ff */
[----:B------:R-:W-:Y:S02]  /*3030*/  SEL R11, R11, R14, P0 ;  /* 0x0000000e0b0b7207 */ /* 0x000fe40000000000 */
[----:B------:R-:W-:Y:S01]  /*3040*/  ISETP.GE.U32.AND P0, PT, R7, UR6, PT ;  /* 0x0000000607007c0c */ /* 0x000fe2000bf06070 */
[----:B------:R-:W-:Y:S01]  /*3050*/  IMAD.X R7, RZ, RZ, R10, P2 ;  /* 0x000000ffff077224 */ /* 0x000fe200010e060a */
[----:B------:R-:W-:-:S02]  /*3060*/  ISETP.NE.U32.AND P1, PT, RZ, UR6, PT ;  /* 0x00000006ff007c0c */ /* 0x000fc4000bf25070 */
[----:B------:R-:W-:Y:S02]  /*3070*/  ISETP.GE.U32.AND.EX P0, PT, R11, RZ, PT, P0 ;  /* 0x000000ff0b00720c */ /* 0x000fe40003f06100 */
[----:B------:R-:W-:Y:S02]  /*3080*/  MOV R5, 0x0 ;  /* 0x0000000000057802 */ /* 0x000fe40000000f00 */
[----:B------:R-:W-:Y:S02]  /*3090*/  ISETP.NE.AND.EX P1, PT, RZ, RZ, PT, P1 ;  /* 0x000000ffff00720c */ /* 0x000fe40003f25310 */
[----:B------:R-:W-:Y:S02]  /*30a0*/  SEL R6, R6, R9, P0 ;  /* 0x0000000906067207 */ /* 0x000fe40000000000 */
[----:B------:R-:W-:Y:S02]  /*30b0*/  SEL R7, R7, R10, P0 ;  /* 0x0000000a07077207 */ /* 0x000fe40000000000 */
[----:B------:R-:W-:-:S02]  /*30c0*/  SEL R6, R6, 0xffffffff, P1 ;  /* 0xffffffff06067807 */ /* 0x000fc40000800000 */
[----:B------:R-:W-:Y:S01]  /*30d0*/  SEL R7, R7, 0xffffffff, P1 ;  /* 0xffffffff07077807 */ /* 0x000fe20000800000 */
[----:B------:R-:W-:Y:S06]  /*30e0*/  RET.REL.NODEC R4 `(_Z21moe_wna16_gemm_kernelI6__halfLi8ELi1EEvPKT_PS1_PKjS3_S6_PKfPKiSA_SA_tttjjjtttbb) ;  /* 0xffffffcc04c47950 */ /* 0x000fec0003c3ffff */
        .weak           $__internal_32_$__cuda_sm20_rem_u16
        .type           $__internal_32_$__cuda_sm20_rem_u16,@function
        .size           $__internal_32_$__cuda_sm20_rem_u16,(.L_x_579 - $__internal_32_$__cuda_sm20_rem_u16)
$__internal_32_$__cuda_sm20_rem_u16:
        /* <DEDUP_REMOVED lines=21> */
[----:B------:R-:W-:Y:S05]  /*3240*/  RET.REL.NODEC R4 `(_Z21moe_wna16_gemm_kernelI6__halfLi8ELi1EEvPKT_PS1_PKjS3_S6_PKfPKiSA_SA_tttjjjtttbb) ;  /* 0xffffffcc046c7950 */ /* 0x000fea0003c3ffff */
.L_x_419:
        /* <DEDUP_REMOVED lines=11> */
.L_x_579:


//--------------------- .text._Z21moe_wna16_gemm_kernelI6__halfLi4ELi8EEvPKT_PS1_PKjS3_S6_PKfPKiSA_SA_tttjjjtttbb --------------------------
	.section	.text._Z21moe_wna16_gemm_kernelI6__halfLi4ELi8EEvPKT_PS1_PKjS3_S6_PKfPKiSA_SA_tttjjjtttbb,"ax",@progbits
	.align	128
        .global         _Z21moe_wna16_gemm_kernelI6__halfLi4ELi8EEvPKT_PS1_PKjS3_S6_PKfPKiSA_SA_tttjjjtttbb
        .type           _Z21moe_wna16_gemm_kernelI6__halfLi4ELi8EEvPKT_PS1_PKjS3_S6_PKfPKiSA_SA_tttjjjtttbb,@function
        .size           _Z21moe_wna16_gemm_kernelI6__halfLi4ELi8EEvPKT_PS1_PKjS3_S6_PKfPKiSA_SA_tttjjjtttbb,(.L_x_582 - _Z21moe_wna16_gemm_kernelI6__halfLi4ELi8EEvPKT_PS1_PKjS3_S6_PKfPKiSA_SA_tttjjjtttbb)
        .other          _Z21moe_wna16_gemm_kernelI6__halfLi4ELi8EEvPKT_PS1_PKjS3_S6_PKfPKiSA_SA_tttjjjtttbb,@"STO_CUDA_ENTRY STV_DEFAULT"
_Z21moe_wna16_gemm_kernelI6__halfLi4ELi8EEvPKT_PS1_PKjS3_S6_PKfPKiSA_SA_tttjjjtttbb:
.text._Z21moe_wna16_gemm_kernelI6__halfLi4ELi8EEvPKT_PS1_PKjS3_S6_PKfPKiSA_SA_tttjjjtttbb:
        /* <DEDUP_REMOVED lines=21> */
[----:B------:R-:W-:Y:S02]  /*0150*/  MOV R2, UR4 ;  /* 0x0000000400027c02 */ /* 0x000fe40008000f00 */
[----:B------:R-:W-:-:S03]  /*0160*/  MOV R3, UR5 ;  /* 0x0000000500037c02 */ /* 0x000fc60008000f00 */
[----:B------:R-:W0:Y:S02]  /*0170*/  LDCU.U16 UR4, c[0x0][0x3dc] ;  /* 0x00007b80ff0477ac */ /* 0x000e240008000400 */
        /* <DEDUP_REMOVED lines=19> */
.L_x_424:
[----:B0-----:R-:W0:Y:S01]  /*02b0*/  LDCU.64 UR6, c[0x0][0x3b0] ;  /* 0x00007600ff0677ac */ /* 0x001e220008000a00 */
[----:B------:R-:W-:-:S04]  /*02c0*/  UIADD3 UR4, UPT, UPT, UR22, UR5, URZ ;  /* 0x0000000516047290 */ /* 0x000fc8000fffe0ff */
[----:B0-----:R-:W-:Y:S01]  /*02d0*/  UIMAD.WIDE UR6, UR4, 0x4, UR6 ;  /* 0x00000004040678a5 */ /* 0x001fe2000f8e0206 */
[----:B------:R-:W-:-:S06]  /*02e0*/  IABS R11, R2 ;  /* 0x00000002000b7213 */ /* 0x000fcc0000000000 */
[----:B------:R-:W0:Y:S01]  /*02f0*/  LDCU UR4, c[0x0][0x3d0] ;  /* 0x00007a00ff0477ac */ /* 0x000e220008000800 */
[----:B---3--:R-:W-:Y:S02]  /*0300*/  MOV R5, UR7 ;  /* 0x0000000700057c02 */ /* 0x008fe40008000f00 */
[----:B------:R-:W-:-:S05]  /*0310*/  MOV R4, UR6 ;  /* 0x0000000600047c02 */ /* 0x000fca0008000f00 */
[----:B------:R-:W2:Y:S01]  /*0320*/  LDG.E.CONSTANT R5, desc[UR16][R4.64] ;  /* 0x0000001004057981 */ /* 0x000ea2000c1e9900 */
[----:B------:R-:W1:Y:S01]  /*0330*/  I2F.RP R9, R11 ;  /* 0x0000000b00097306 */ /* 0x000e620000209400 */
[----:B------:R-:W-:-:S07]  /*0340*/  IABS R12, R2 ;  /* 0x00000002000c7213 */ /* 0x000fce0000000000 */
[----:B-1----:R-:W1:Y:S02]  /*0350*/  MUFU.RCP R9, R9 ;  /* 0x0000000900097308 */ /* 0x002e640000001000 */
[----:B-1----:R-:W-:Y:S01]  /*0360*/  VIADD R6, R9, 0xffffffe ;  /* 0x0ffffffe09067836 */ /* 0x002fe20000000000 */
[----:B------:R-:W-:-:S05]  /*0370*/  IADD3 R9, PT, PT, RZ, -R12, RZ ;  /* 0x8000000cff097210 */ /* 0x000fca0007ffe0ff */
        /* <DEDUP_REMOVED lines=15> */
[----:B------:R-:W-:-:S04]  /*0470*/  @P0 IADD3 R7, PT, PT, R7, 0x1, RZ ;  /* 0x0000000107070810 */ /* 0x000fc80007ffe0ff */
        /* <DEDUP_REMOVED lines=22> */
[----:B0-----:R-:W-:Y:S01]  /*05e0*/  HFMA2 R4, -RZ, RZ, 0, 0 ;  /* 0x00000000ff047431 */ /* 0x001fe200000001ff */
[----:B-1----:R-:W-:-:S05]  /*05f0*/  IADD3 R12, PT, PT, RZ, -R5, RZ ;  /* 0x80000005ff0c7210 */ /* 0x002fca0007ffe0ff */
[----:B------:R-:W-:-:S04]  /*0600*/  IMAD R9, R12, R7, RZ ;  /* 0x000000070c097224 */ /* 0x000fc800078e02ff */
[----:B------:R-:W-:Y:S01]  /*0610*/  IMAD.HI.U32 R5, R5, R9, R4 ;  /* 0x0000000905057227 */ /* 0x000fe200078e0004 */
[----:B------:R-:W-:-:S05]  /*0620*/  MOV R4, R11 ;  /* 0x0000000b00047202 */ /* 0x000fca0000000f00 */
[----:B------:R-:W-:-:S04]  /*0630*/  IMAD.HI.U32 R5, R5, R4, RZ ;  /* 0x0000000405057227 */ /* 0x000fc800078e00ff */
[----:B------:R-:W-:-:S05]  /*0640*/  IMAD R4, R5, R6, R4 ;  /* 0x0000000605047224 */ /* 0x000fca00078e0204 */
[----:B------:R-:W-:-:S13]  /*0650*/  ISETP.GT.U32.AND P1, PT, R7, R4, PT ;  /* 0x000000040700720c */ /* 0x000fda0003f24070 */
[-C--:B------:R-:W-:Y:S01]  /*0660*/  @!P1 IADD3 R4, PT, PT, R4, -R7.reuse, RZ ;  /* 0x8000000704049210 */ /* 0x080fe20007ffe0ff */
[----:B------:R-:W-:Y:S01]  /*0670*/  @!P1 VIADD R5, R5, 0x1 ;  /* 0x0000000105059836 */ /* 0x000fe20000000000 */
[----:B------:R-:W-:Y:S02]  /*0680*/  ISETP.NE.AND P1, PT, RZ, UR14, PT ;  /* 0x0000000eff007c0c */ /* 0x000fe4000bf25270 */
[----:B------:R-:W-:-:S13]  /*0690*/  ISETP.GE.U32.AND P0, PT, R4, R7, PT ;  /* 0x000000070400720c */ /* 0x000fda0003f06070 */
[----:B------:R-:W-:-:S04]  /*06a0*/  @P0 IADD3 R5, PT, PT, R5, 0x1, RZ ;  /* 0x0000000105050810 */ /* 0x000fc80007ffe0ff */
[----:B------:R-:W-:-:S04]  /*06b0*/  MOV R12, R5 ;  /* 0x00000005000c7202 */ /* 0x000fc80000000f00 */
        /* <DEDUP_REMOVED lines=14> */
.L_x_423:
[----:B0-----:R-:W-:-:S05]  /*07a0*/  IMAD R7, R9, UR14, RZ ;  /* 0x0000000e09077c24 */ /* 0x001fca000f8e02ff */
[----:B------:R-:W-:-:S04]  /*07b0*/  IADD3 R10, PT, PT, R7, R0, RZ ;  /* 0x00000000070a7210 */ /* 0x000fc80007ffe0ff */
        /* <DEDUP_REMOVED lines=13> */
.L_x_422:
[----:B------:R-:W-:Y:S05]  /*0890*/  BSYNC.RECONVERGENT B0 ;  /* 0x0000000000007941 */ /* 0x000fea0003800200 */
.L_x_421:
[----:B------:R-:W-:-:S09]  /*08a0*/  UISETP.NE.AND UP0, UPT, UR5, UR8, UPT ;  /* 0x000000080500728c */ /* 0x000fd2000bf05270 */
[----:B------:R-:W-:Y:S05]  /*08b0*/  BRA.U UP0, `(.L_x_424) ;  /* 0xfffffff9007c7547 */ /* 0x000fea000b83ffff */
[----:B------:R-:W-:-:S05]  /*08c0*/  UMOV UR4, UR8 ;  /* 0x0000000800047c82 */ /* 0x000fca0008000000 */
.L_x_420:
        /* <DEDUP_REMOVED lines=24> */
[----:B-1----:R-:W-:-:S06]  /*0a50*/  IADD3 R2, PT, PT, R0, 0xffffffe, RZ ;  /* 0x0ffffffe00027810 */ /* 0x002fcc0007ffe0ff */
        /* <DEDUP_REMOVED lines=16> */
.L_x_425:
[----:B------:R-:W-:-:S07]  /*0b60*/  MOV R0, 0xb80 ;  /* 0x00000b8000007802 */ /* 0x000fce0000000f00 */
[----:B0--3--:R-:W-:Y:S05]  /*0b70*/  CALL.REL.NOINC `($__internal_34_$__cuda_sm20_div_u64) ;  /* 0x0000002800687944 */ /* 0x009fea0003c00000 */
[----:B------:R-:W-:Y:S02]  /*0b80*/  MOV R2, R4 ;  /* 0x0000000400027202 */ /* 0x000fe40000000f00 */
[----:B------:R-:W-:-:S07]  /*0b90*/  MOV R3, R5 ;  /* 0x0000000500037202 */ /* 0x000fce0000000f00 */
.L_x_426:
        /* <DEDUP_REMOVED lines=11> */
[----:B0-----:R-:W-:Y:S02]  /*0c50*/  HFMA2 R4, -RZ, RZ, 0, 0 ;  /* 0x00000000ff047431 */ /* 0x001fe400000001ff */
        /* <DEDUP_REMOVED lines=13> */
[----:B------:R-:W-:Y:S02]  /*0d30*/  @P1 IADD3 R5, PT, PT, R5, 0x1, RZ ;  /* 0x0000000105051810 */ /* 0x000fe40007ffe0ff */
[----:B0-----:R-:W-:Y:S02]  /*0d40*/  LEA R4, P1, R2, R6, 0x1 ;  /* 0x0000000602047211 */ /* 0x001fe400078208ff */
        /* <DEDUP_REMOVED lines=13> */
[----:B------:R-:W0:Y:S01]  /*0e20*/  @!P1 I2F.F16 R0, 0x8 ;  /* 0x0000000800009906 */ /* 0x000e220000200c00 */
        /* <DEDUP_REMOVED lines=12> */
[----:B0-----:R-:W-:Y:S01]  /*0ef0*/  MOV R4, RZ ;  /* 0x000000ff00047202 */ /* 0x001fe20000000f00 */
        /* <DEDUP_REMOVED lines=10> */
[-C--:B------:R-:W-:Y:S02]  /*0fa0*/  @!P5 IADD3 R6, PT, PT, R6, -R7.reuse, RZ ;  /* 0x800000070606d210 */ /* 0x080fe40007ffe0ff */
[----:B------:R-:W-:Y:S02]  /*0fb0*/  @!P5 IADD3 R5, PT, PT, R5, 0x1, RZ ;  /* 0x000000010505d810 */ /* 0x000fe40007ffe0ff */
[----:B------:R-:W-:Y:S02]  /*0fc0*/  ISETP.GE.U32.AND P4, PT, R6, R7, PT ;  /* 0x000000070600720c */ /* 0x000fe40003f86070 */
[----:B------:R-:W-:Y:S02]  /*0fd0*/  LOP3.LUT R6, R9, UR11, RZ, 0x3c, !PT ;  /* 0x0000000b09067c12 */ /* 0x000fe4000f8e3cff */
[----:B------:R-:W-:Y:S02]  /*0fe0*/  @P2 IADD3 R4, PT, PT, R4, -R9, RZ ;  /* 0x8000000904042210 */ /* 0x000fe40007ffe0ff */
[----:B------:R-:W-:-:S02]  /*0ff0*/  ISETP.GE.AND P3, PT, R6, RZ, PT ;  /* 0x000000ff0600720c */ /* 0x000fc40003f66270 */
[----:B------:R-:W-:Y:S02]  /*1000*/  ISETP.NE.AND P5, PT, R9, RZ, PT ;  /* 0x000000ff0900720c */ /* 0x000fe40003fa5270 */
[----:B------:R-:W-:-:S03]  /*1010*/  @P2 IADD3 R11, PT, PT, R11, 0x1, RZ ;  /* 0x000000010b0b2810 */ /* 0x000fc60007ffe0ff */
        /* <DEDUP_REMOVED lines=16> */
.L_x_427:
        /* <DEDUP_REMOVED lines=8> */
.L_x_437:
        /* <DEDUP_REMOVED lines=18> */
[----:B------:R-:W-:-:S03]  /*12c0*/  MOV R5, UR19 ;  /* 0x0000001300057c02 */ /* 0x000fc60008000f00 */
[----:B------:R-:W-:-:S06]  /*12d0*/  IMAD.WIDE R4, R3, 0x10, R4 ;  /* 0x0000001003047825 */ /* 0x000fcc00078e0204 */
[----:B------:R-:W2:Y:S04]  /*12e0*/  LDG.E.128.CONSTANT R4, desc[UR16][R4.64] ;  /* 0x0000001004047981 */ /* 0x000ea8000c1e9d00 */
[----:B--2---:R0:W-:Y:S02]  /*12f0*/  STL.128 [R1+0x100], R4 ;  /* 0x0001000401007387 */ /* 0x0041e40000100c00 */
.L_x_429:
[----:B01----:R-:W-:-:S07]  /*1300*/  MOV R6, 0x1320 ;  /* 0x0000132000067802 */ /* 0x003fce0000000f00 */
[----:B------:R-:W-:Y:S05]  /*1310*/  CALL.REL.NOINC `($__internal_35_$__cuda_sm20_rem_u16) ;  /* 0x00000024008c7944 */ /* 0x000fea0003c00000 */
[----:B------:R-:W-:-:S04]  /*1320*/  UPRMT UR18, UR18, 0x9910, URZ ;  /* 0x0000991012127896 */ /* 0x000fc800080000ff */
[----:B------:R-:W-:-:S09]  /*1330*/  UISETP.NE.AND UP0, UPT, UR18, URZ, UPT ;  /* 0x000000ff1200728c */ /* 0x000fd2000bf05270 */
[----:B------:R-:W-:Y:S05]  /*1340*/  BRA.U UP0, `(.L_x_430) ;  /* 0x00000001004c7547 */ /* 0x000fea000b800000 */
[----:B------:R-:W0:Y:S01]  /*1350*/  LDCU.S8 UR18, c[0x0][0x3e2] ;  /* 0x00007c40ff1277ac */ /* 0x000e220008000200 */
[----:B------:R-:W-:Y:S02]  /*1360*/  MOV R4, 0x13a0 ;  /* 0x000013a000047802 */ /* 0x000fe40000000f00 */
[----:B0-----:R-:W-:Y:S01]  /*1370*/  ISETP.NE.AND P1, PT, RZ, UR18, PT ;  /* 0x00000012ff007c0c */ /* 0x001fe2000bf25270 */
[----:B------:R-:W-:-:S12]  /*1380*/  ULOP3.LUT UR18, UR5, 0xffff, URZ, 0xc0, !UPT ;  /* 0x0000ffff05127892 */ /* 0x000fd8000f8ec0ff */
[----:B------:R-:W-:Y:S05]  /*1390*/  CALL.REL.NOINC `($__internal_33_$__cuda_sm20_div_u16) ;  /* 0x0000002000147944 */ /* 0x000fea0003c00000 */
        /* <DEDUP_REMOVED lines=12> */
[----:B0-----:R-:W0:Y:S02]  /*1460*/  @P1 I2F.F16 R4, R4 ;  /* 0x0000000400041306 */ /* 0x001e240000200c00 */
[----:B0-----:R-:W-:-:S07]  /*1470*/  @P1 PRMT R2, R4, 0x5410, R4 ;  /* 0x0000541004021816 */ /* 0x001fce0000000004 */
.L_x_430:
[----:B------:R-:W-:-:S09]  /*1480*/  UISETP.NE.AND UP0, UPT, UR4, URZ, UPT ;  /* 0x000000ff0400728c */ /* 0x000fd2000bf05270 */
[----:B------:R-:W-:Y:S05]  /*1490*/  BRA.U !UP0, `(.L_x_431) ;  /* 0x0000001508047547 */ /* 0x000fea000b800000 */
[----:B------:R-:W-:-:S09]  /*14a0*/  ULEA UR6, UR20, UR27, 0x2 ;  /* 0x0000001b14067291 */ /* 0x000fd2000f8e10ff */
[----:B------:R-:W2:Y:S01]  /*14b0*/  LDL R3, [UR6] ;  /* 0x00000006ff037983 */ /* 0x000ea20008100800 */
[----:B------:R-:W-:Y:S01]  /*14c0*/  UISETP.NE.AND UP0, UPT, UR5, URZ, UPT ;  /* 0x000000ff0500728c */ /* 0x000fe2000bf05270 */
[----:B------:R-:W-:Y:S01]  /*14d0*/  HFMA2 R6, -RZ, RZ, 0, 0.0625 ;  /* 0x00002c00ff067431 */ /* 0x000fe200000001ff */
[----:B------:R-:W-:Y:S02]  /*14e0*/  MOV R5, 0x64006400 ;  /* 0x6400640000057802 */ /* 0x000fe40000000f00 */
[----:B--2---:R-:W-:Y:S02]  /*14f0*/  SHF.R.S32.HI R4, RZ, 0x8, R3 ;  /* 0x00000008ff047819 */ /* 0x004fe40000011403 */
[C-C-:B------:R-:W-:Y:S02]  /*1500*/  LOP3.LUT R11, R3.reuse, 0xf000f0, R5.reuse, 0xea, !PT ;  /* 0x00f000f0030b7812 */ /* 0x140fe400078eea05 */
[--C-:B------:R-:W-:Y:S02]  /*1510*/  LOP3.LUT R9, R3, 0xf000f, R5.reuse, 0xea, !PT ;  /* 0x000f000f03097812 */ /* 0x100fe400078eea05 */
[C-C-:B------:R-:W-:Y:S01]  /*1520*/  LOP3.LUT R10, R4.reuse, 0xf000f0, R5.reuse, 0xea, !PT ;  /* 0x00f000f0040a7812 */ /* 0x140fe200078eea05 */
[----:B------:R-:W-:Y:S01]  /*1530*/  HFMA2 R11, R11, R6.H0_H0, -64, -64 ;  /* 0xd400d4000b0b7431 */ /* 0x000fe20000040006 */
[----:B------:R-:W-:Y:S01]  /*1540*/  LOP3.LUT R3, R4, 0xf000f, R5, 0xea, !PT ;  /* 0x000f000f04037812 */ /* 0x000fe200078eea05 */
[----:B------:R-:W-:-:S02]  /*1550*/  HADD2 R9, R9, -1024, -1024 ;  /* 0xe400e40009097430 */ /* 0x000fc40000000000 */
[----:B------:R-:W-:Y:S02]  /*1560*/  HFMA2 R10, R10, R6.H0_H0, -64, -64 ;  /* 0xd400d4000a0a7431 */ /* 0x000fe40000040006 */
[----:B------:R-:W-:Y:S01]  /*1570*/  HADD2 R3, R3, -1024, -1024 ;  /* 0xe400e40003037430 */ /* 0x000fe20000000000 */
[----:B------:R-:W-:Y:S06]  /*1580*/  BRA.U UP0, `(.L_x_432) ;  /* 0x0000000900447547 */ /* 0x000fec000b800000 */
[----:B------:R-:W-:Y:S01]  /*1590*/  UISETP.GE.U32.AND UP0, UPT, UR4, 0x4, UPT ;  /* 0x000000040400788c */ /* 0x000fe2000bf06070 */
[----:B------:R-:W-:-:S08]  /*15a0*/  UMOV UR6, URZ ;  /* 0x000000ff00067c82 */ /* 0x000fd00008000000 */
[----:B------:R-:W-:Y:S05]  /*15b0*/  BRA.U !UP0, `(.L_x_433) ;  /* 0x0000000508347547 */ /* 0x000fea000b800000 */
[----:B------:R-:W0:Y:S01]  /*15c0*/  S2UR UR18, SR_CgaCtaId ;  /* 0x00000000001279c3 */ /* 0x000e220000008800 */
[--C-:B------:R-:W-:Y:S02]  /*15d0*/  HFMA2 R12, R9, 1, 1, -R2.reuse ;  /* 0x3c003c00090c7831 */ /* 0x100fe40000100002 */
[--C-:B------:R-:W-:Y:S02]  /*15e0*/  HADD2 R13, R11, -R2.reuse ;  /* 0x800000020b0d7230 */ /* 0x100fe40000000000 */
[--C-:B------:R-:W-:Y:S02]  /*15f0*/  HFMA2 R14, R3, 1, 1, -R2.reuse ;  /* 0x3c003c00030e7831 */ /* 0x100fe40000100002 */
[----:B------:R-:W-:Y:S01]  /*1600*/  HADD2 R15, R10, -R2 ;  /* 0x800000020a0f7230 */ /* 0x000fe20000000000 */
[----:B------:R-:W-:Y:S01]  /*1610*/  UMOV UR6, 0x400 ;  /* 0x0000040000067882 */ /* 0x000fe20000000000 */
[-C--:B-----5:R-:W-:Y:S01]  /*1620*/  HMUL2 R13, R13, R0.reuse.H0_H0 ;  /* 0x200000000d0d7232 */ /* 0x0a0fe20000000000 */
[----:B------:R-:W-:Y:S01]  /*1630*/  ULOP3.LUT UR25, UR4, 0x7ffffffc, URZ, 0xc0, !UPT ;  /* 0x7ffffffc04197892 */ /* 0x000fe2000f8ec0ff */
[----:B------:R-:W-:-:S02]  /*1640*/  HMUL2 R15, R15, R0.H0_H0 ;  /* 0x200000000f0f7232 */ /* 0x000fc40000000000 */
[-C--:B------:R-:W-:Y:S02]  /*1650*/  HMUL2 R12, R12, R0.reuse.H0_H0 ;  /* 0x200000000c0c7232 */ /* 0x080fe40000000000 */
[----:B------:R-:W-:Y:S01]  /*1660*/  HMUL2 R14, R14, R0.H0_H0 ;  /* 0x200000000e0e7232 */ /* 0x000fe20000000000 */
[----:B0-----:R-:W-:-:S03]  /*1670*/  ULEA UR26, UR18, UR6, 0x18 ;  /* 0x00000006121a7291 */ /* 0x001fc6000f8ec0ff */
[----:B------:R-:W-:-:S09]  /*1680*/  UMOV UR6, URZ ;  /* 0x000000ff00067c82 */ /* 0x000fd20008000000 */
.L_x_434:
        /* <DEDUP_REMOVED lines=18> */
[----:B------:R-:W-:-:S03]  /*17b0*/  ULEA UR21, UR21, UR26, 0x2 ;  /* 0x0000001a15157291 */ /* 0x000fc6000f8e10ff */
[----:B------:R-:W-:Y:S04]  /*17c0*/  LDS R23, [UR20+0xc] ;  /* 0x00000c14ff177984 */ /* 0x000fe80008000800 */
[----:B------:R-:W3:Y:S04]  /*17d0*/  LDS R6, [UR18] ;  /* 0x00000012ff067984 */ /* 0x000ee80008000800 */
[----:B------:R-:W4:Y:S04]  /*17e0*/  LDS R7, [UR21] ;  /* 0x00000015ff077984 */ /* 0x000f280008000800 */
[----:B------:R-:W5:Y:S04]  /*17f0*/  LDS R18, [UR18+0x4] ;  /* 0x00000412ff127984 */ /* 0x000f680008000800 */
[----:B------:R-:W5:Y:S04]  /*1800*/  LDS R20, [UR21+0x4] ;  /* 0x00000415ff147984 */ /* 0x000f680008000800 */
[----:B------:R-:W5:Y:S01]  /*1810*/  LDS R19, [UR18+0x8] ;  /* 0x00000812ff137984 */ /* 0x000f620008000800 */
[----:B0-----:R-:W-:-:S02]  /*1820*/  HFMA2 R16, R12, R4, RZ ;  /* 0x000000040c107231 */ /* 0x001fc400000000ff */
[----:B-1----:R-:W-:Y:S02]  /*1830*/  HFMA2 R22, R12, R17, RZ ;  /* 0x000000110c167231 */ /* 0x002fe400000000ff */
[----:B------:R-:W0:Y:S01]  /*1840*/  LDS R17, [UR20+0x8] ;  /* 0x00000814ff117984 */ /* 0x000e220008000800 */
[----:B------:R-:W-:-:S03]  /*1850*/  HFMA2 R16, R13, R5, R16 ;  /* 0x000000050d107231 */ /* 0x000fc60000000010 */
[----:B------:R-:W1:Y:S01]  /*1860*/  LDS.64 R4, [UR19+0x8] ;  /* 0x00000813ff047984 */ /* 0x000e620008000a00 */
[----:B--2---:R-:W-:-:S03]  /*1870*/  HFMA2 R22, R13, R21, R22 ;  /* 0x000000150d167231 */ /* 0x004fc60000000016 */
[----:B------:R-:W2:Y:S01]  /*1880*/  LDS R21, [UR21+0x8] ;  /* 0x00000815ff157984 */ /* 0x000ea20008000800 */
[C---:B---3--:R-:W-:Y:S02]  /*1890*/  HFMA2 R24, R12.reuse, R6, RZ ;  /* 0x000000060c187231 */ /* 0x048fe400000000ff */
[----:B----4-:R-:W-:Y:S01]  /*18a0*/  HFMA2 R25, R12, R7, RZ.H0_H0 ;  /* 0x000000070c197231 */ /* 0x010fe200000400ff */
[----:B------:R-:W-:Y:S04]  /*18b0*/  LDS R6, [UR21+0xc] ;  /* 0x00000c15ff067984 */ /* 0x000fe80008000800 */
[----:B------:R-:W3:Y:S01]  /*18c0*/  LDS R7, [UR18+0xc] ;  /* 0x00000c12ff077984 */ /* 0x000ee20008000800 */
[C---:B-----5:R-:W-:Y:S01]  /*18d0*/  HFMA2 R24, R13.reuse, R18, R24 ;  /* 0x000000120d187231 */ /* 0x060fe20000000018 */
[----:B------:R-:W-:Y:S01]  /*18e0*/  ULEA UR18, UR6, UR23, 0x2 ;  /* 0x0000001706127291 */ /* 0x000fe2000f8e10ff */
[----:B------:R-:W-:Y:S01]  /*18f0*/  HFMA2 R25, R13, R20, R25 ;  /* 0x000000140d197231 */ /* 0x000fe20000000019 */
[----:B------:R-:W-:-:S04]  /*1900*/  UIADD3 UR6, UPT, UPT, UR6, 0x4, URZ ;  /* 0x0000000406067890 */ /* 0x000fc8000fffe0ff */
[----:B------:R-:W-:Y:S01]  /*1910*/  UISETP.NE.AND UP0, UPT, UR6, UR25, UPT ;  /* 0x000000190600728c */ /* 0x000fe2000bf05270 */
[C---:B------:R-:W-:Y:S02]  /*1920*/  HFMA2 R24, R14.reuse, R19, R24 ;  /* 0x000000130e187231 */ /* 0x040fe40000000018 */
[C---:B0-----:R-:W-:Y:S02]  /*1930*/  HFMA2 R22, R14.reuse, R17, R22 ;  /* 0x000000110e167231 */ /* 0x041fe40000000016 */
[C---:B-1----:R-:W-:Y:S02]  /*1940*/  HFMA2 R16, R14.reuse, R4, R16 ;  /* 0x000000040e107231 */ /* 0x042fe40000000010 */
[C---:B------:R-:W-:Y:S02]  /*1950*/  HFMA2 R22, R15.reuse, R23, R22 ;  /* 0x000000170f167231 */ /* 0x040fe40000000016 */
[----:B--2---:R-:W-:Y:S02]  /*1960*/  HFMA2 R25, R14, R21, R25 ;  /* 0x000000150e197231 */ /* 0x004fe40000000019 */
[----:B------:R-:W-:-:S02]  /*1970*/  HFMA2 R16, R15, R5, R16 ;  /* 0x000000050f107231 */ /* 0x000fc40000000010 */
[C---:B---3--:R-:W-:Y:S02]  /*1980*/  HFMA2 R24, R15.reuse, R7, R24 ;  /* 0x000000070f187231 */ /* 0x048fe40000000018 */
[----:B------:R-:W-:Y:S02]  /*1990*/  HFMA2 R25, R15, R6, R25 ;  /* 0x000000060f197231 */ /* 0x000fe40000000019 */
[--C-:B------:R-:W-:Y:S02]  /*19a0*/  HADD2.F32 R4, -RZ, R16.reuse.H0_H0 ;  /* 0x20000010ff047230 */ /* 0x100fe40000004100 */
[----:B------:R-:W-:Y:S02]  /*19b0*/  HADD2.F32 R5, -RZ, R16.H1_H1 ;  /* 0x30000010ff057230 */ /* 0x000fe40000004100 */
[--C-:B------:R-:W-:Y:S02]  /*19c0*/  HADD2.F32 R6, -RZ, R22.reuse.H0_H0 ;  /* 0x20000016ff067230 */ /* 0x100fe40000004100 */
[----:B------:R-:W-:-:S02]  /*19d0*/  HADD2.F32 R7, -RZ, R22.H1_H1 ;  /* 0x30000016ff077230 */ /* 0x000fc40000004100 */
[----:B------:R-:W-:Y:S01]  /*19e0*/  FADD.FTZ R4, R4, R5 ;  /* 0x0000000504047221 */ /* 0x000fe20000010000 */
[--C-:B------:R-:W-:Y:S02]  /*19f0*/  HADD2.F32 R18, -RZ, R25.reuse.H0_H0 ;  /* 0x20000019ff127230 */ /* 0x100fe40000004100 */
[--C-:B------:R-:W-:Y:S02]  /*1a00*/  HADD2.F32 R16, -RZ, R24.reuse.H0_H0 ;  /* 0x20000018ff107230 */ /* 0x100fe40000004100 */
[----:B------:R-:W-:Y:S01]  /*1a10*/  FADD.FTZ R5, R6, R7 ;  /* 0x0000000706057221 */ /* 0x000fe20000010000 */
[----:B------:R-:W-:Y:S02]  /*1a20*/  HADD2.F32 R17, -RZ, R24.H1_H1 ;  /* 0x30000018ff117230 */ /* 0x000fe40000004100 */
[----:B------:R-:W-:-:S03]  /*1a30*/  HADD2.F32 R25, -RZ, R25.H1_H1 ;  /* 0x30000019ff197230 */ /* 0x000fc60000004100 */
[----:B------:R-:W-:Y:S02]  /*1a40*/  FADD.FTZ R6, R16, R17 ;  /* 0x0000001110067221 */ /* 0x000fe40000010000 */
[----:B------:R-:W-:-:S05]  /*1a50*/  FADD.FTZ R7, R18, R25 ;  /* 0x0000001912077221 */ /* 0x000fca0000010000 */
[----:B------:R0:W-:Y:S01]  /*1a60*/  STL.128 [UR18], R4 ;  /* 0x00000004ff007987 */ /* 0x0001e20008100c12 */
[----:B------:R-:W-:Y:S05]  /*1a70*/  BRA.U UP0, `(.L_x_434) ;  /* 0xfffffffd00047547 */ /* 0x000fea000b83ffff */
[----:B------:R-:W-:-:S05]  /*1a80*/  UMOV UR6, UR25 ;  /* 0x0000001900067c82 */ /* 0x000fca0008000000 */
.L_x_433:
[----:B------:R-:W-:-:S09]  /*1a90*/  ULOP3.LUT UP0, UR25, UR4, 0x3, URZ, 0xc0, !UPT ;  /* 0x0000000304197892 */ /* 0x000fd2000f80c0ff */
[----:B------:R-:W-:Y:S05]  /*1aa0*/  BRA.U !UP0, `(.L_x_431) ;  /* 0x0000000d08807547 */ /* 0x000fea000b800000 */
[----:B------:R-:W1:Y:S01]  /*1ab0*/  S2UR UR21, SR_CgaCtaId ;  /* 0x00000000001579c3 */ /* 0x000e620000008800 */
[----:B------:R-:W-:Y:S01]  /*1ac0*/  UIMAD UR19, UR6, UR15, URZ ;  /* 0x0000000f061372a4 */ /* 0x000fe2000f8e02ff */
[--C-:B0-----:R-:W-:Y:S01]  /*1ad0*/  HFMA2 R7, R9, 1, 1, -R2.reuse ;  /* 0x3c003c0009077831 */ /* 0x101fe20000100002 */
[----:B------:R-:W-:Y:S01]  /*1ae0*/  UMOV UR20, 0x400 ;  /* 0x0000040000147882 */ /* 0x000fe20000000000 */
[--C-:B------:R-:W-:Y:S01]  /*1af0*/  HADD2 R6, R11, -R2.reuse ;  /* 0x800000020b067230 */ /* 0x100fe20000000000 */
[----:B------:R-:W-:Y:S01]  /*1b00*/  USHF.R.U32.HI UR18, URZ, 0x1, UR19 ;  /* 0x00000001ff127899 */ /* 0x000fe20008011613 */
[--C-:B------:R-:W-:Y:S02]  /*1b10*/  HADD2 R3, R3, -R2.reuse ;  /* 0x8000000203037230 */ /* 0x100fe40000000000 */
[----:B------:R-:W-:Y:S02]  /*1b20*/  HFMA2 R10, R10, 1, 1, -R2 ;  /* 0x3c003c000a0a7831 */ /* 0x000fe40000100002 */
[-C--:B-----5:R-:W-:Y:S01]  /*1b30*/  HMUL2 R6, R6, R0.reuse.H0_H0 ;  /* 0x2000000006067232 */ /* 0x0a0fe20000000000 */
[----:B------:R-:W-:Y:S01]  /*1b40*/  ULEA UR18, UR5, UR18, 0x2 ;  /* 0x0000001205127291 */ /* 0x000fe2000f8e10ff */
[-C--:B------:R-:W-:Y:S01]  /*1b50*/  HMUL2 R3, R3, R0.reuse.H0_H0 ;  /* 0x2000000003037232 */ /* 0x080fe20000000000 */
[----:B------:R-:W-:Y:S01]  /*1b60*/  ULEA UR6, UR6, UR23, 0x2 ;  /* 0x0000001706067291 */ /* 0x000fe2000f8e10ff */
[-C--:B------:R-:W-:Y:S01]  /*1b70*/  HMUL2 R7, R7, R0.reuse.H0_H0 ;  /* 0x2000000007077232 */ /* 0x080fe20000000000 */
[----:B------:R-:W-:Y:S01]  /*1b80*/  UISETP.NE.AND UP0, UPT, UR25, 0x1, UPT ;  /* 0x000000011900788c */ /* 0x000fe2000bf05270 */
[----:B------:R-:W-:Y:S01]  /*1b90*/  HMUL2 R10, R10, R0.H0_H0 ;  /* 0x200000000a0a7232 */ /* 0x000fe20000000000 */
[----:B-1----:R-:W-:-:S04]  /*1ba0*/  ULEA UR20, UR21, UR20, 0x18 ;  /* 0x0000001415147291 */ /* 0x002fc8000f8ec0ff */
[----:B------:R-:W-:-:S09]  /*1bb0*/  ULEA UR18, UR18, UR20, 0x2 ;  /* 0x0000001412127291 */ /* 0x000fd2000f8e10ff */
[----:B------:R-:W0:Y:S04]  /*1bc0*/  LDS.64 R12, [UR18] ;  /* 0x00000012ff0c7984 */ /* 0x000e280008000a00 */
[----:B------:R-:W1:Y:S01]  /*1bd0*/  LDS.64 R4, [UR18+0x8] ;  /* 0x00000812ff047984 */ /* 0x000e620008000a00 */
[----:B0-----:R-:W-:-:S04]  /*1be0*/  HFMA2 R12, R7, R12, RZ ;  /* 0x0000000c070c7231 */ /* 0x001fc800000000ff */
[----:B------:R-:W-:-:S04]  /*1bf0*/  HFMA2 R12, R6, R13, R12 ;  /* 0x0000000d060c7231 */ /* 0x000fc8000000000c */
[----:B-1----:R-:W-:-:S04]  /*1c00*/  HFMA2 R12, R3, R4, R12 ;  /* 0x00000004030c7231 */ /* 0x002fc8000000000c */
        /* <DEDUP_REMOVED lines=15> */
[----:B0-----:R-:W-:-:S04]  /*1d00*/  HFMA2 R4, R7, R4, RZ ;  /* 0x0000000407047231 */ /* 0x001fc800000000ff */
[----:B-1----:R-:W-:-:S04]  /*1d10*/  HFMA2 R4, R6, R5, R4 ;  /* 0x0000000506047231 */ /* 0x002fc80000000004 */
[----:B--2---:R-:W-:-:S04]  /*1d20*/  HFMA2 R5, R3, R9, R4 ;  /* 0x0000000903057231 */ /* 0x004fc80000000004 */
[----:B---3--:R-:W-:-:S05]  /*1d30*/  HFMA2 R5, R10, R12, R5 ;  /* 0x0000000c0a057231 */ /* 0x008fca0000000005 */
        /* <DEDUP_REMOVED lines=21> */
[----:B------:R-:W-:Y:S05]  /*1e90*/  BRA `(.L_x_431) ;  /* 0x0000000800847947 */ /* 0x000fea0003800000 */
.L_x_432:
        /* <DEDUP_REMOVED lines=8> */
[----:B------:R-:W-:Y:S01]  /*1f20*/  ULOP3.LUT UR18, UR4, 0xfffffffc, URZ, 0xc0, !UPT ;  /* 0xfffffffc04127892 */ /* 0x000fe2000f8ec0ff */
[-C--:B-----5:R-:W-:Y:S01]  /*1f30*/  HMUL2 R15, R15, R0.reuse.H0_H0 ;  /* 0x200000000f0f7232 */ /* 0x0a0fe20000000000 */
[----:B------:R-:W-:Y:S01]  /*1f40*/  UMOV UR19, 0x400 ;  /* 0x0000040000137882 */ /* 0x000fe20000000000 */
[-C--:B------:R-:W-:Y:S01]  /*1f50*/  HMUL2 R17, R17, R0.reuse.H0_H0 ;  /* 0x2000000011117232 */ /* 0x080fe20000000000 */
[----:B------:R-:W-:Y:S01]  /*1f60*/  USHF.L.U32 UR31, UR15, 0x1, URZ ;  /* 0x000000010f1f7899 */ /* 0x000fe200080006ff */
[-C--:B------:R-:W-:Y:S01]  /*1f70*/  HMUL2 R14, R14, R0.reuse.H0_H0 ;  /* 0x200000000e0e7232 */ /* 0x080fe20000000000 */
[----:B------:R-:W-:Y:S01]  /*1f80*/  UIMAD UR32, UR15, 0x3, URZ ;  /* 0x000000030f2078a4 */ /* 0x000fe2000f8e02ff */
[----:B------:R-:W-:Y:S01]  /*1f90*/  HMUL2 R16, R16, R0.H0_H0 ;  /* 0x2000000010107232 */ /* 0x000fe20000000000 */
[----:B------:R-:W-:Y:S01]  /*1fa0*/  UMOV UR6, URZ ;  /* 0x000000ff00067c82 */ /* 0x000fe20008000000 */
[----:B------:R-:W-:-:S02]  /*1fb0*/  ULOP3.LUT UR29, UR4, 0x7ffffffc, URZ, 0xc0, !UPT ;  /* 0x7ffffffc041d7892 */ /* 0x000fc4000f8ec0ff */
[----:B------:R-:W-:Y:S01]  /*1fc0*/  UIADD3 UR18, UPT, UPT, URZ, -UR18, URZ ;  /* 0x80000012ff127290 */ /* 0x000fe2000fffe0ff */
[----:B------:R-:W-:Y:S01]  /*1fd0*/  UMOV UR28, UR10 ;  /* 0x0000000a001c7c82 */ /* 0x000fe20008000000 */
[----:B0-----:R-:W-:-:S03]  /*1fe0*/  ULEA UR30, UR20, UR19, 0x18 ;  /* 0x00000013141e7291 */ /* 0x001fc6000f8ec0ff */
[----:B------:R-:W-:-:S09]  /*1ff0*/  UMOV UR19, UR15 ;  /* 0x0000000f00137c82 */ /* 0x000fd20008000000 */
.L_x_436:
        /* <DEDUP_REMOVED lines=16> */
[----:B------:R-:W-:Y:S01]  /*2100*/  LDS R22, [UR21+0x4] ;  /* 0x00000415ff167984 */ /* 0x000fe20008000800 */
[----:B------:R-:W-:Y:S02]  /*2110*/  UISETP.NE.AND UP0, UPT, UR18, URZ, UPT ;  /* 0x000000ff1200728c */ /* 0x000fe4000bf05270 */
[----:B------:R-:W-:Y:S01]  /*2120*/  ULEA UR19, UR15, UR19, 0x2 ;  /* 0x000000130f137291 */ /* 0x000fe2000f8e10ff */
[----:B------:R-:W3:Y:S01]  /*2130*/  LDS R24, [UR26] ;  /* 0x0000001aff187984 */ /* 0x000ee20008000800 */
[----:B------:R-:W-:Y:S02]  /*2140*/  ULEA UR31, UR15, UR31, 0x2 ;  /* 0x0000001f0f1f7291 */ /* 0x000fe4000f8e10ff */
[----:B------:R-:W-:Y:S01]  /*2150*/  ULEA UR32, UR15, UR32, 0x2 ;  /* 0x000000200f207291 */ /* 0x000fe2000f8e10ff */
[----:B------:R-:W4:Y:S01]  /*2160*/  LDS R23, [UR25] ;  /* 0x00000019ff177984 */ /* 0x000f220008000800 */
[----:B------:R-:W-:-:S03]  /*2170*/  ULEA UR6, UR15, UR6, 0x2 ;  /* 0x000000060f067291 */ /* 0x000fc6000f8e10ff */
[----:B------:R-:W5:Y:S04]  /*2180*/  LDS R20, [UR26+0x4] ;  /* 0x0000041aff147984 */ /* 0x000f680008000800 */
[----:B------:R-:W5:Y:S04]  /*2190*/  LDS R18, [UR25+0x4] ;  /* 0x00000419ff127984 */ /* 0x000f680008000800 */
[----:B------:R-:W5:Y:S01]  /*21a0*/  LDS R25, [UR21+0x8] ;  /* 0x00000815ff197984 */ /* 0x000f620008000800 */
[C---:B0-----:R-:W-:Y:S02]  /*21b0*/  HFMA2 R19, R14.reuse, R12, RZ ;  /* 0x0000000c0e137231 */ /* 0x041fe400000000ff */
[----:B-1----:R-:W-:-:S02]  /*21c0*/  HFMA2 R21, R14, R21, RZ ;  /* 0x000000150e157231 */ /* 0x002fc400000000ff */
[C---:B------:R-:W-:Y:S02]  /*21d0*/  HFMA2 R19, R15.reuse, R13, R19 ;  /* 0x0000000d0f137231 */ /* 0x040fe40000000013 */
[----:B------:R-:W0:Y:S01]  /*21e0*/  LDS.64 R12, [UR20+0x8] ;  /* 0x00000814ff0c7984 */ /* 0x000e220008000a00 */
[C---:B---3--:R-:W-:Y:S02]  /*21f0*/  HFMA2 R24, R14.reuse, R24, RZ ;  /* 0x000000180e187231 */ /* 0x048fe400000000ff */
[C---:B------:R-:W-:Y:S02]  /*2200*/  HFMA2 R22, R15.reuse, R22, R21 ;  /* 0x000000160f167231 */ /* 0x040fe40000000015 */
[----:B------:R-:W1:Y:S01]  /*2210*/  LDS R21, [UR25+0x8] ;  /* 0x00000819ff157984 */ /* 0x000e620008000800 */
[----:B----4-:R-:W-:Y:S02]  /*2220*/  HFMA2 R23, R14, R23, RZ.H0_H0 ;  /* 0x000000170e177231 */ /* 0x010fe400000400ff */
[----:B-----5:R-:W-:-:S02]  /*2230*/  HFMA2 R20, R15, R20, R24 ;  /* 0x000000140f147231 */ /* 0x020fc40000000018 */
[----:B------:R-:W-:Y:S02]  /*2240*/  HFMA2 R18, R15, R18, R23 ;  /* 0x000000120f127231 */ /* 0x000fe40000000017 */
[----:B------:R-:W3:Y:S01]  /*2250*/  LDS R23, [UR26+0x8] ;  /* 0x0000081aff177984 */ /* 0x000ee20008000800 */
[----:B------:R-:W-:-:S03]  /*2260*/  HFMA2 R25, R16, R25, R22 ;  /* 0x0000001910197231 */ /* 0x000fc60000000016 */
[----:B------:R-:W4:Y:S01]  /*2270*/  LDS R22, [UR21+0xc] ;  /* 0x00000c15ff167984 */ /* 0x000f220008000800 */
[----:B0-----:R-:W-:-:S03]  /*2280*/  HFMA2 R24, R16, R12, R19 ;  /* 0x0000000c10187231 */ /* 0x001fc60000000013 */
[----:B------:R-:W0:Y:S01]  /*2290*/  LDS R19, [UR25+0xc] ;  /* 0x00000c19ff137984 */ /* 0x000e220008000800 */
[----:B-1----:R-:W-:-:S03]  /*22a0*/  HFMA2 R18, R16, R21, R18 ;  /* 0x0000001510127231 */ /* 0x002fc60000000012 */
[----:B------:R-:W1:Y:S01]  /*22b0*/  LDS R12, [UR26+0xc] ;  /* 0x00000c1aff0c7984 */ /* 0x000e620008000800 */
[----:B------:R-:W-:Y:S02]  /*22c0*/  HFMA2 R24, R17, R13, R24 ;  /* 0x0000000d11187231 */ /* 0x000fe40000000018 */
[----:B---3--:R-:W-:-:S03]  /*22d0*/  HFMA2 R20, R16, R23, R20 ;  /* 0x0000001710147231 */ /* 0x008fc60000000014 */
[----:B------:R-:W-:Y:S02]  /*22e0*/  HADD2.F32 R13, -RZ, R24.H1_H1 ;  /* 0x30000018ff0d7230 */ /* 0x000fe40000004100 */
[C---:B----4-:R-:W-:Y:S02]  /*22f0*/  HFMA2 R25, R17.reuse, R22, R25 ;  /* 0x0000001611197231 */ /* 0x050fe40000000019 */
[----:B0-----:R-:W-:-:S03]  /*2300*/  HFMA2 R19, R17, R19, R18 ;  /* 0x0000001311137231 */ /* 0x001fc60000000012 */
[--C-:B------:R-:W-:Y:S02]  /*2310*/  HADD2.F32 R18, -RZ, R25.reuse.H0_H0 ;  /* 0x20000019ff127230 */ /* 0x100fe40000004100 */
[----:B------:R-:W-:Y:S02]  /*2320*/  HADD2.F32 R25, -RZ, R25.H1_H1 ;  /* 0x30000019ff197230 */ /* 0x000fe40000004100 */
[----:B-1----:R-:W-:Y:S02]  /*2330*/  HFMA2 R21, R17, R12, R20 ;  /* 0x0000000c11157231 */ /* 0x002fe40000000014 */
[----:B------:R-:W-:Y:S02]  /*2340*/  HADD2.F32 R12, -RZ, R24.H0_H0 ;  /* 0x20000018ff0c7230 */ /* 0x000fe40000004100 */
[----:B------:R-:W-:Y:S01]  /*2350*/  FADD.FTZ R18, R18, R25 ;  /* 0x0000001912127221 */ /* 0x000fe20000010000 */
[----:B------:R-:W-:Y:S02]  /*2360*/  HADD2.F32 R22, -RZ, R21.H0_H0 ;  /* 0x20000015ff167230 */ /* 0x000fe40000004100 */
[----:B------:R-:W-:Y:S01]  /*2370*/  FADD.FTZ R13, R12, R13 ;  /* 0x0000000d0c0d7221 */ /* 0x000fe20000010000 */
[----:B------:R-:W-:-:S02]  /*2380*/  HADD2.F32 R20, -RZ, R19.H0_H0 ;  /* 0x20000013ff147230 */ /* 0x000fc40000004100 */
[----:B------:R-:W-:Y:S02]  /*2390*/  HADD2.F32 R19, -RZ, R19.H1_H1 ;  /* 0x30000013ff137230 */ /* 0x000fe40000004100 */
[----:B------:R-:W-:-:S03]  /*23a0*/  HADD2.F32 R21, -RZ, R21.H1_H1 ;  /* 0x30000015ff157230 */ /* 0x000fc60000004100 */
        /* <DEDUP_REMOVED lines=10> */
.L_x_435:
[----:B------:R-:W-:-:S09]  /*2450*/  ULOP3.LUT UP0, UR25, UR4, 0x3, URZ, 0xc0, !UPT ;  /* 0x0000000304197892 */ /* 0x000fd2000f80c0ff */
[----:B------:R-:W-:Y:S05]  /*2460*/  BRA.U !UP0, `(.L_x_431) ;  /* 0x0000000508107547 */ /* 0x000fea000b800000 */
[----:B------:R-:W-:-:S09]  /*2470*/  ULEA UR21, UR6, UR23, 0x2 ;  /* 0x0000001706157291 */ /* 0x000fd2000f8e10ff */
[----:B------:R-:W2:Y:S01]  /*2480*/  LDL R14, [UR21] ;  /* 0x00000015ff0e7983 */ /* 0x000ea20008100800 */
        /* <DEDUP_REMOVED lines=11> */
[----:B------:R-:W-:Y:S01]  /*2540*/  UISETP.NE.AND UP0, UPT, UR25, 0x1, UPT ;  /* 0x000000011900788c */ /* 0x000fe2000bf05270 */
[----:B------:R-:W-:-:S02]  /*2550*/  HMUL2 R7, R7, R0.H0_H0 ;  /* 0x2000000007077232 */ /* 0x000fc40000000000 */
        /* <DEDUP_REMOVED lines=25> */
[----:B0-----:R-:W-:-:S04]  /*26f0*/  HFMA2 R4, R7, R4, RZ ;  /* 0x0000000407047231 */ /* 0x001fc800000000ff */
[----:B-1----:R-:W-:-:S04]  /*2700*/  HFMA2 R4, R6, R5, R4 ;  /* 0x0000000506047231 */ /* 0x002fc80000000004 */
[----:B---3--:R-:W-:-:S04]  /*2710*/  HFMA2 R5, R3, R9, R4 ;  /* 0x0000000903057231 */ /* 0x008fc80000000004 */
[----:B----4-:R-:W-:-:S05]  /*2720*/  HFMA2 R5, R10, R12, R5 ;  /* 0x0000000c0a057231 */ /* 0x010fca0000000005 */
[--C-:B------:R-:W-:Y:S02]  /*2730*/  HADD2.F32 R4, -RZ, R5.reuse.H0_H0 ;  /* 0x20000005ff047230 */ /* 0x100fe40000004100 */
[----:B------:R-:W-:-:S05]  /*2740*/  HADD2.F32 R5, -RZ, R5.H1_H1 ;  /* 0x30000005ff057230 */ /* 0x000fca0000004100 */
        /* <DEDUP_REMOVED lines=13> */
[----:B0-----:R-:W-:-:S04]  /*2820*/  HFMA2 R4, R7, R4, RZ ;  /* 0x0000000407047231 */ /* 0x001fc800000000ff */
[----:B-1----:R-:W-:-:S04]  /*2830*/  HFMA2 R4, R6, R5, R4 ;  /* 0x0000000506047231 */ /* 0x002fc80000000004 */
[----:B--2---:R-:W-:-:S04]  /*2840*/  HFMA2 R5, R3, R9, R4 ;  /* 0x0000000903057231 */ /* 0x004fc80000000004 */
[----:B----4-:R-:W-:-:S05]  /*2850*/  HFMA2 R5, R10, R12, R5 ;  /* 0x0000000c0a057231 */ /* 0x010fca0000000005 */
[--C-:B------:R-:W-:Y:S02]  /*2860*/  HADD2.F32 R3, -RZ, R5.reuse.H0_H0 ;  /* 0x20000005ff037230 */ /* 0x100fe40000004100 */
[----:B------:R-:W-:-:S05]  /*2870*/  HADD2.F32 R4, -RZ, R5.H1_H1 ;  /* 0x30000005ff047230 */ /* 0x000fca0000004100 */
[----:B------:R-:W-:-:S04]  /*2880*/  FADD.FTZ R3, R3, R4 ;  /* 0x0000000403037221 */ /* 0x000fc80000010000 */
[----:B---3--:R-:W-:-:S05]  /*2890*/  FADD.FTZ R3, R3, R14 ;  /* 0x0000000e03037221 */ /* 0x008fca0000010000 */
[----:B------:R3:W-:Y:S02]  /*28a0*/  STL [UR21+0x8], R3 ;  /* 0x00000803ff007987 */ /* 0x0007e40008100815 */
.L_x_431:
[----:B------:R-:W0:Y:S01]  /*28b0*/  LDCU UR15, c[0x0][0x3e0] ;  /* 0x00007c00ff0f77ac */ /* 0x000e220008000800 */
[----:B------:R-:W-:Y:S02]  /*28c0*/  UIADD3 UR5, UPT, UPT, UR5, 0x1, URZ ;  /* 0x0000000105057890 */ /* 0x000fe4000fffe0ff */
[----:B0-----:R-:W-:-:S04]  /*28d0*/  ULOP3.LUT UR15, UR15, 0xffff, URZ, 0xc0, !UPT ;  /* 0x0000ffff0f0f7892 */ /* 0x001fc8000f8ec0ff */
[----:B------:R-:W-:-:S04]  /*28e0*/  USHF.R.U32.HI UR6, URZ, 0x3, UR15 ;  /* 0x00000003ff067899 */ /* 0x000fc8000801160f */
[----:B------:R-:W-:-:S09]  /*28f0*/  UISETP.NE.AND UP0, UPT, UR5, UR6, UPT ;  /* 0x000000060500728c */ /* 0x000fd2000bf05270 */
[----:B------:R-:W-:Y:S05]  /*2900*/  BRA.U UP0, `(.L_x_437) ;  /* 0xffffffe900247547 */ /* 0x000fea000b83ffff */
.L_x_428:
        /* <DEDUP_REMOVED lines=15> */
.L_x_447:
        /* <DEDUP_REMOVED lines=24> */
[----:B------:R-:W-:-:S04]  /*2b80*/  F2FP.F16.F32.PACK_AB R16, RZ, R9 ;  /* 0x00000009ff10723e */ /* 0x000fc800000000ff */
[----:B------:R-:W-:Y:S02]  /*2b90*/  SEL R18, R3, 0x7610, P1 ;  /* 0x0000761003127807 */ /* 0x000fe40000800000 */
[----:B01----:R-:W-:-:S13]  /*2ba0*/  ISETP.NE.AND P0, PT, R14, RZ, PT ;  /* 0x000000ff0e00720c */ /* 0x003fda0003f05270 */
.L_x_440:
[----:B-----5:R-:W-:-:S05]  /*2bb0*/  HADD2 R14, R17, R16.H0_H0 ;  /* 0x20000010110e7230 */ /* 0x020fca0000000000 */
[----:B------:R-:W-:-:S05]  /*2bc0*/  PRMT R9, R17, R18, R14 ;  /* 0x0000001211097216 */ /* 0x000fca000000000e */
[----:B------:R-:W2:Y:S02]  /*2bd0*/  ATOM.E.CAS.STRONG.GPU PT, R14, [R12], R17, R9 ;  /* 0x000000110c0e738b */ /* 0x000ea400001ee109 */
[----:B--2---:R-:W-:Y:S02]  /*2be0*/  ISETP.NE.U32.AND P1, PT, R14, R17, PT ;  /* 0x000000110e00720c */ /* 0x004fe40003f25070 */
[----:B------:R-:W-:-:S11]  /*2bf0*/  MOV R17, R14 ;  /* 0x0000000e00117202 */ /* 0x000fd60000000f00 */
[----:B------:R-:W-:Y:S05]  /*2c00*/  @P1 BRA `(.L_x_440) ;  /* 0xfffffffc00e81947 */ /* 0x000fea000383ffff */
[----:B------:R-:W-:Y:S05]  /*2c10*/  BSYNC.RECONVERGENT B0 ;  /* 0x0000000000007941 */ /* 0x000fea0003800200 */
.L_x_439:
        /* <DEDUP_REMOVED lines=18> */
.L_x_442:
[----:B-----5:R-:W-:-:S05]  /*2d40*/  HADD2 R14, R15, R16.H0_H0 ;  /* 0x200000100f0e7230 */ /* 0x020fca0000000000 */
[----:B0-----:R-:W-:-:S05]  /*2d50*/  PRMT R9, R15, R17, R14 ;  /* 0x000000110f097216 */ /* 0x001fca000000000e */
[----:B------:R-:W2:Y:S02]  /*2d60*/  ATOM.E.CAS.STRONG.GPU PT, R14, [R12], R15, R9 ;  /* 0x0000000f0c0e738b */ /* 0x000ea400001ee109 */
[----:B--2---:R-:W-:Y:S01]  /*2d70*/  ISETP.NE.U32.AND P1, PT, R14, R15, PT ;  /* 0x0000000f0e00720c */ /* 0x004fe20003f25070 */
[----:B------:R-:W-:-:S12]  /*2d80*/  IMAD.MOV.U32 R15, RZ, RZ, R14 ;  /* 0x000000ffff0f7224 */ /* 0x000fd800078e000e */
[----:B------:R-:W-:Y:S05]  /*2d90*/  @P1 BRA `(.L_x_442) ;  /* 0xfffffffc00e81947 */ /* 0x000fea000383ffff */
[----:B------:R-:W-:Y:S05]  /*2da0*/  BSYNC.RECONVERGENT B0 ;  /* 0x0000000000007941 */ /* 0x000fea0003800200 */
.L_x_441:
        /* <DEDUP_REMOVED lines=19> */
.L_x_444:
[----:B-----5:R-:W-:-:S05]  /*2ee0*/  HADD2 R14, R15, R16.H0_H0 ;  /* 0x200000100f0e7230 */ /* 0x020fca0000000000 */
[----:B0-----:R-:W-:-:S05]  /*2ef0*/  PRMT R9, R15, R17, R14 ;  /* 0x000000110f097216 */ /* 0x001fca000000000e */
[----:B------:R-:W2:Y:S02]  /*2f00*/  ATOM.E.CAS.STRONG.GPU PT, R14, [R12], R15, R9 ;  /* 0x0000000f0c0e738b */ /* 0x000ea400001ee109 */
[----:B--2---:R-:W-:Y:S02]  /*2f10*/  ISETP.NE.U32.AND P1, PT, R14, R15, PT ;  /* 0x0000000f0e00720c */ /* 0x004fe40003f25070 */
[----:B------:R-:W-:-:S11]  /*2f20*/  MOV R15, R14 ;  /* 0x0000000e000f7202 */ /* 0x000fd60000000f00 */
[----:B------:R-:W-:Y:S05]  /*2f30*/  @P1 BRA `(.L_x_444) ;  /* 0xfffffffc00e81947 */ /* 0x000fea000383ffff */
[----:B------:R-:W-:Y:S05]  /*2f40*/  BSYNC.RECONVERGENT B0 ;  /* 0x0000000000007941 */ /* 0x000fea0003800200 */
.L_x_443:
        /* <DEDUP_REMOVED lines=19> */
.L_x_446:
[----:B-----5:R-:W-:-:S05]  /*3080*/  HADD2 R10, R11, R12.H0_H0 ;  /* 0x2000000c0b0a7230 */ /* 0x020fca0000000000 */
[----:B------:R-:W-:-:S05]  /*3090*/  PRMT R3, R11, R13, R10 ;  /* 0x0000000d0b037216 */ /* 0x000fca000000000a */
[----:B------:R-:W2:Y:S02]  /*30a0*/  ATOM.E.CAS.STRONG.GPU PT, R10, [R4], R11, R3 ;  /* 0x0000000b040a738b */ /* 0x000ea400001ee103 */
[----:B--2---:R-:W-:Y:S02]  /*30b0*/  ISETP.NE.U32.AND P1, PT, R10, R11, PT ;  /* 0x0000000b0a00720c */ /* 0x004fe40003f25070 */
[----:B------:R-:W-:-:S11]  /*30c0*/  MOV R11, R10 ;  /* 0x0000000a000b7202 */ /* 0x000fd60000000f00 */
[----:B------:R-:W-:Y:S05]  /*30d0*/  @P1 BRA `(.L_x_446) ;  /* 0xfffffffc00e81947 */ /* 0x000fea000383ffff */
[----:B------:R-:W-:Y:S05]  /*30e0*/  BSYNC.RECONVERGENT B0 ;  /* 0x0000000000007941 */ /* 0x000fea0003800200 */
.L_x_445:
[----:B------:R-:W-:Y:S01]  /*30f0*/  UIADD3 UR6, UPT, UPT, UR6, 0x4, URZ ;  /* 0x0000000406067890 */ /* 0x000fe2000fffe0ff */
[----:B0-----:R-:W-:Y:S01]  /*3100*/  IADD3 R0, PT, PT, R0, 0x10, RZ ;  /* 0x0000001000007810 */ /* 0x001fe20007ffe0ff */
[----:B------:R-:W-:Y:S02]  /*3110*/  VIADD R2, R2, 0x4 ;  /* 0x0000000402027836 */ /* 0x000fe40000000000 */
[----:B------:R-:W-:-:S09]  /*3120*/  UISETP.NE.AND UP0, UPT, UR6, URZ, UPT ;  /* 0x000000ff0600728c */ /* 0x000fd2000bf05270 */
[----:B------:R-:W-:Y:S05]  /*3130*/  BRA.U UP0, `(.L_x_447) ;  /* 0xfffffff900307547 */ /* 0x000fea000b83ffff */
.L_x_438:
        /* <DEDUP_REMOVED lines=8> */
.L_x_450:
        /* <DEDUP_REMOVED lines=12> */
[----:B------:R-:W-:Y:S01]  /*3280*/  MOV R11, R7 ;  /* 0x00000007000b7202 */ /* 0x000fe20000000f00 */
[----:B0-----:R-:W-:Y:S01]  /*3290*/  HFMA2 R4, -RZ, RZ, 0, 0.19775390625 ;  /* 0x00003254ff047431 */ /* 0x001fe200000001ff */
[----:B------:R-:W-:Y:S01]  /*32a0*/  LOP3.LUT R2, R6, 0x2, RZ, 0xc0, !PT ;  /* 0x0000000206027812 */ /* 0x000fe200078ec0ff */
[----:B------:R-:W-:Y:S03]  /*32b0*/  BSSY.RECONVERGENT B0, `(.L_x_448) ;  /* 0x000000d000007945 */ /* 0x000fe60003800200 */
[----:B------:R-:W-:-:S04]  /*32c0*/  ISETP.EQ.U32.AND P0, PT, R2, RZ, PT ;  /* 0x000000ff0200720c */ /* 0x000fc80003f02070 */
[----:B------:R-:W-:Y:S01]  /*32d0*/  SEL R4, R4, 0x7610, P0 ;  /* 0x0000761004047807 */ /* 0x000fe20000000000 */
[----:B----4-:R-:W-:-:S05]  /*32e0*/  @P1 FMUL.FTZ R0, R5, R0 ;  /* 0x0000000005001220 */ /* 0x010fca0000410000 */
[----:B------:R0:W-:Y:S04]  /*32f0*/  @P1 STL [UR7], R0 ;  /* 0x00000000ff001987 */ /* 0x0001e80008100807 */
[----:B------:R0:W5:Y:S01]  /*3300*/  LD.E R3, desc[UR16][R10.64] ;  /* 0x000000100a037980 */ /* 0x000162000c101900 */
[----:B------:R-:W-:-:S07]  /*3310*/  F2FP.F16.F32.PACK_AB R2, RZ, R0 ;  /* 0x00000000ff02723e */ /* 0x000fce00000000ff */
.L_x_449:
[----:B0----5:R-:W-:-:S05]  /*3320*/  HADD2 R0, R3, R2.H0_H0 ;  /* 0x2000000203007230 */ /* 0x021fca0000000000 */
[----:B------:R-:W-:-:S05]  /*3330*/  PRMT R5, R3, R4, R0 ;  /* 0x0000000403057216 */ /* 0x000fca0000000000 */
[----:B------:R-:W2:Y:S02]  /*3340*/  ATOM.E.CAS.STRONG.GPU PT, R0, [R10], R3, R5 ;  /* 0x000000030a00738b */ /* 0x000ea400001ee105 */
[----:B--2---:R-:W-:Y:S01]  /*3350*/  ISETP.NE.U32.AND P0, PT, R0, R3, PT ;  /* 0x000000030000720c */ /* 0x004fe20003f05070 */
[----:B------:R-:W-:-:S12]  /*3360*/  IMAD.MOV.U32 R3, RZ, RZ, R0 ;  /* 0x000000ffff037224 */ /* 0x000fd800078e0000 */
[----:B------:R-:W-:Y:S05]  /*3370*/  @P0 BRA `(.L_x_449) ;  /* 0xfffffffc00e80947 */ /* 0x000fea000383ffff */
[----:B------:R-:W-:Y:S05]  /*3380*/  BSYNC.RECONVERGENT B0 ;  /* 0x0000000000007941 */ /* 0x000fea0003800200 */
.L_x_448:
[----:B------:R-:W-:Y:S01]  /*3390*/  UIADD3 UR4, UPT, UPT, UR4, 0x1, URZ ;  /* 0x0000000104047890 */ /* 0x000fe2000fffe0ff */
[----:B------:R-:W-:Y:S01]  /*33a0*/  IADD3 R9, PT, PT, R9, 0x1, RZ ;  /* 0x0000000109097810 */ /* 0x000fe20007ffe0ff */
[----:B------:R-:W-:Y:S02]  /*33b0*/  UIADD3 UR7, UPT, UPT, UR7, 0x4, URZ ;  /* 0x0000000407077890 */ /* 0x000fe4000fffe0ff */
[----:B------:R-:W-:-:S09]  /*33c0*/  UISETP.NE.AND UP0, UPT, UR4, URZ, UPT ;  /* 0x000000ff0400728c */ /* 0x000fd2000bf05270 */
[----:B------:R-:W-:Y:S05]  /*33d0*/  BRA.U UP0, `(.L_x_450) ;  /* 0xfffffffd00787547 */ /* 0x000fea000b83ffff */
[----:B------:R-:W-:Y:S05]  /*33e0*/  EXIT ;  /* 0x000000000000794d */ /* 0x000fea0003800000 */
        .weak           $__internal_33_$__cuda_sm20_div_u16
        .type           $__internal_33_$__cuda_sm20_div_u16,@function
        .size           $__internal_33_$__cuda_sm20_div_u16,($__internal_34_$__cuda_sm20_div_u64 - $__internal_33_$__cuda_sm20_div_u16)
$__internal_33_$__cuda_sm20_div_u16:
[----:B------:R-:W0:Y:S01]  /*33f0*/  I2F.U16 R0, UR6 ;  /* 0x0000000600007d06 */ /* 0x000e220008101000 */
[----:B------:R-:W-:Y:S01]  /*3400*/  MOV R3, 0x4b800000 ;  /* 0x4b80000000037802 */ /* 0x000fe20000000f00 */
[----:B------:R-:W-:Y:S01]  /*3410*/  ULOP3.LUT UR18, UR18, 0xffff, URZ, 0xc0, !UPT ;  /* 0x0000ffff12127892 */ /* 0x000fe2000f8ec0ff */
[----:B------:R-:W-:Y:S01]  /*3420*/  HFMA2 R5, -RZ, RZ, 0, 0 ;  /* 0x00000000ff057431 */ /* 0x000fe200000001ff */
        /* <DEDUP_REMOVED lines=12> */
[----:B0-----:R-:W-:Y:S01]  /*34f0*/  LOP3.LUT R3, R0, 0xffff, RZ, 0xc0, !PT ;  /* 0x0000ffff00037812 */ /* 0x001fe200078ec0ff */
[----:B------:R-:W-:Y:S01]  /*3500*/  @!P0 IMAD.MOV.U32 R3, RZ, RZ, -0x1 ;  /* 0xffffffffff038424 */ /* 0x000fe200078e00ff */
[----:B------:R-:W-:Y:S06]  /*3510*/  RET.REL.NODEC R4 `(_Z21moe_wna16_gemm_kernelI6__halfLi4ELi8EEvPKT_PS1_PKjS3_S6_PKfPKiSA_SA_tttjjjtttbb) ;  /* 0xffffffc804b87950 */ /* 0x000fec0003c3ffff */
        .weak           $__internal_34_$__cuda_sm20_div_u64
        .type           $__internal_34_$__cuda_sm20_div_u64,@function
        .size           $__internal_34_$__cuda_sm20_div_u64,($__internal_35_$__cuda_sm20_rem_u16 - $__internal_34_$__cuda_sm20_div_u64)
$__internal_34_$__cuda_sm20_div_u64:
        /* <DEDUP_REMOVED lines=31> */
[----:B------:R-:W-:-:S03]  /*3710*/  IMAD.HI.U32 R2, R5, UR8, RZ ;  /* 0x0000000805027c27 */ /* 0x000fc6000f8e00ff */
[----:B------:R-:W-:Y:S01]  /*3720*/  IADD3.X R7, PT, PT, RZ, RZ, R7, P2, P1 ;  /* 0x000000ffff077210 */ /* 0x000fe200017e2407 */
[----:B------:R-:W-:-:S04]  /*3730*/  IMAD.WIDE.U32 R2, R5, UR12, R2 ;  /* 0x0000000c05027c25 */ /* 0x000fc8000f8e0002 */
[C---:B------:R-:W-:Y:S02]  /*3740*/  IMAD R5, R7.reuse, UR12, RZ ;  /* 0x0000000c07057c24 */ /* 0x040fe4000f8e02ff */
[----:B------:R-:W-:-:S04]  /*3750*/  IMAD.HI.U32 R2, P0, R7, UR8, R2 ;  /* 0x0000000807027c27 */ /* 0x000fc8000f800002 */
[----:B------:R-:W-:Y:S01]  /*3760*/  IMAD.HI.U32 R7, R7, UR12, RZ ;  /* 0x0000000c07077c27 */ /* 0x000fe2000f8e00ff */
[----:B------:R-:W-:-:S03]  /*3770*/  IADD3 R4, P1, PT, R5, R2, RZ ;  /* 0x0000000205047210 */ /* 0x000fc60007f3e0ff */
[----:B------:R-:W-:-:S05]  /*3780*/  IMAD.X R2, RZ, RZ, R7, P0 ;  /* 0x000000ffff027224 */ /* 0x000fca00000e0607 */
[----:B------:R-:W-:Y:S01]  /*3790*/  IADD3.X R5, PT, PT, RZ, R2, RZ, P1, !PT ;  /* 0x00000002ff057210 */ /* 0x000fe20000ffe4ff */
        /* <DEDUP_REMOVED lines=19> */
[----:B------:R-:W-:Y:S01]  /*38d0*/  SEL R4, R4, R3, P0 ;  /* 0x0000000304047207 */ /* 0x000fe20000000000 */
[----:B------:R-:W-:Y:S01]  /*38e0*/  IMAD.MOV.U32 R3, RZ, RZ, 0x0 ;  /* 0x00000000ff037424 */ /* 0x000fe200078e00ff */
[----:B------:R-:W-:-:S02]  /*38f0*/  SEL R5, R5, R2, P0 ;  /* 0x0000000205057207 */ /* 0x000fc40000000000 */
[----:B------:R-:W-:Y:S02]  /*3900*/  MOV R2, R0 ;  /* 0x0000000000027202 */ /* 0x000fe40000000f00 */
[----:B------:R-:W-:-:S04]  /*3910*/  ISETP.NE.AND.EX P1, PT, RZ, RZ, PT, P1 ;  /* 0x000000ffff00720c */ /* 0x000fc80003f25310 */
[----:B------:R-:W-:Y:S02]  /*3920*/  SEL R4, R4, 0xffffffff, P1 ;  /* 0xffffffff04047807 */ /* 0x000fe40000800000 */
[----:B------:R-:W-:Y:S01]  /*3930*/  SEL R5, R5, 0xffffffff, P1 ;  /* 0xffffffff05057807 */ /* 0x000fe20000800000 */
[----:B------:R-:W-:Y:S06]  /*3940*/  RET.REL.NODEC R2 `(_Z21moe_wna16_gemm_kernelI6__halfLi4ELi8EEvPKT_PS1_PKjS3_S6_PKfPKiSA_SA_tttjjjtttbb) ;  /* 0xffffffc402ac7950 */ /* 0x000fec0003c3ffff */
        .weak           $__internal_35_$__cuda_sm20_rem_u16
        .type           $__internal_35_$__cuda_sm20_rem_u16,@function
        .size           $__internal_35_$__cuda_sm20_rem_u16,(.L_x_582 - $__internal_35_$__cuda_sm20_rem_u16)
$__internal_35_$__cuda_sm20_rem_u16:
        /* <DEDUP_REMOVED lines=11> */
[----:B------:R-:W-:-:S04]  /*3a00*/  HFMA2 R5, -RZ, RZ, 0, 0 ;  /* 0x00000000ff057431 */ /* 0x000fc800000001ff */
[----:B------:R-:W-:-:S05]  /*3a10*/  IADD3 R4, PT, PT, R4, 0x2, RZ ;  /* 0x0000000204047810 */ /* 0x000fca0007ffe0ff */
        /* <DEDUP_REMOVED lines=8> */
[----:B------:R-:W-:Y:S05]  /*3aa0*/  RET.REL.NODEC R4 `(_Z21moe_wna16_gemm_kernelI6__halfLi4ELi8EEvPKT_PS1_PKjS3_S6_PKfPKiSA_SA_tttjjjtttbb) ;  /* 0xffffffc404547950 */ /* 0x000fea0003c3ffff */
.L_x_451:
        /* <DEDUP_REMOVED lines=13> */
.L_x_582:


//--------------------- .text._Z21moe_wna16_gemm_kernelI6__halfLi4ELi4EEvPKT_PS1_PKjS3_S6_PKfPKiSA_SA_tttjjjtttbb --------------------------
	.section	.text._Z21moe_wna16_gemm_kernelI6__halfLi4ELi4EEvPKT_PS1_PKjS3_S6_PKfPKiSA_SA_tttjjjtttbb,"ax",@progbits
	.align	128
        .global         _Z21moe_wna16_gemm_kernelI6__halfLi4ELi4EEvPKT_PS1_PKjS3_S6_PKfPKiSA_SA_tttjjjtttbb
        .type           _Z21moe_wna16_gemm_kernelI6__halfLi4ELi4EEvPKT_PS1_PKjS3_S6_PKfPKiSA_SA_tttjjjtttbb,@function
        .size           _Z21moe_wna16_gemm_kernelI6__halfLi4ELi4EEvPKT_PS1_PKjS3_S6_PKfPKiSA_SA_tttjjjtttbb,(.L_x_585 - _Z21moe_wna16_gemm_kernelI6__halfLi4ELi4EEvPKT_PS1_PKjS3_S6_PKfPKiSA_SA_tttjjjtttbb)
        .other          _Z21moe_wna16_gemm_kernelI6__halfLi4ELi4EEvPKT_PS1_PKjS3_S6_PKfPKiSA_SA_tttjjjtttbb,@"STO_CUDA_ENTRY STV_DEFAULT"
_Z21moe_wna16_gemm_kernelI6__halfLi4ELi4EEvPKT_PS1_PKjS3_S6_PKfPKiSA_SA_tttjjjtttbb:
.text._Z21moe_wna16_gemm_kernelI6__halfLi4ELi4EEvPKT_PS1_PKjS3_S6_PKfPKiSA_SA_tttjjjtttbb:
        /* <DEDUP_REMOVED lines=43> */
.L_x_456:
        /* <DEDUP_REMOVED lines=79> */
.L_x_455:
        /* <DEDUP_REMOVED lines=15> */
.L_x_454:
[----:B------:R-:W-:Y:S05]  /*0890*/  BSYNC.RECONVERGENT B0 ;  /* 0x0000000000007941 */ /* 0x000fea0003800200 */
.L_x_453:
[----:B------:R-:W-:-:S09]  /*08a0*/  UISETP.NE.AND UP0, UPT, UR5, UR8, UPT ;  /* 0x000000080500728c */ /* 0x000fd2000bf05270 */
[----:B------:R-:W-:Y:S05]  /*08b0*/  BRA.U UP0, `(.L_x_456) ;  /* 0xfffffff9007c7547 */ /* 0x000fea000b83ffff */
[----:B------:R-:W-:-:S05]  /*08c0*/  UMOV UR4, UR8 ;  /* 0x0000000800047c82 */ /* 0x000fca0008000000 */
.L_x_452:
        /* <DEDUP_REMOVED lines=41> */
.L_x_457:
[----:B------:R-:W-:-:S07]  /*0b60*/  MOV R0, 0xb80 ;  /* 0x00000b8000007802 */ /* 0x000fce0000000f00 */
[----:B0--3--:R-:W-:Y:S05]  /*0b70*/  CALL.REL.NOINC `($__internal_37_$__cuda_sm20_div_u64) ;  /* 0x0000002800587944 */ /* 0x009fea0003c00000 */
.L_x_458:
        /* <DEDUP_REMOVED lines=12> */
[----:B0-----:R-:W-:Y:S01]  /*0c40*/  IMAD.MOV.U32 R2, RZ, RZ, RZ ;  /* 0x000000ffff027224 */ /* 0x001fe200078e00ff */
[----:B-1----:R-:W-:-:S05]  /*0c50*/  IADD3 R9, PT, PT, RZ, -R3, RZ ;  /* 0x80000003ff097210 */ /* 0x002fca0007ffe0ff */
[----:B------:R-:W-:-:S04]  /*0c60*/  IMAD R9, R9, R6, RZ ;  /* 0x0000000609097224 */ /* 0x000fc800078e02ff */
[----:B------:R-:W-:-:S06]  /*0c70*/  IMAD.HI.U32 R9, R3, R9, R2 ;  /* 0x0000000903097227 */ /* 0x000fcc00078e0002 */
[----:B------:R-:W-:-:S05]  /*0c80*/  IMAD.HI.U32 R10, R9, R0, RZ ;  /* 0x00000000090a7227 */ /* 0x000fca00078e00ff */
[----:B------:R-:W-:-:S05]  /*0c90*/  IADD3 R3, PT, PT, RZ, -R10, RZ ;  /* 0x8000000aff037210 */ /* 0x000fca0007ffe0ff */
[----:B------:R-:W-:-:S05]  /*0ca0*/  IMAD R3, R6, R3, R0 ;  /* 0x0000000306037224 */ /* 0x000fca00078e0200 */
[----:B------:R-:W-:-:S13]  /*0cb0*/  ISETP.GE.U32.AND P0, PT, R3, R6, PT ;  /* 0x000000060300720c */ /* 0x000fda0003f06070 */
[-C--:B------:R-:W-:Y:S02]  /*0cc0*/  @P0 IADD3 R3, PT, PT, R3, -R6.reuse, RZ ;  /* 0x8000000603030210 */ /* 0x080fe40007ffe0ff */
[----:B------:R-:W-:Y:S02]  /*0cd0*/  @P0 IADD3 R10, PT, PT, R10, 0x1, RZ ;  /* 0x000000010a0a0810 */ /* 0x000fe40007ffe0ff */
[----:B------:R-:W-:Y:S02]  /*0ce0*/  ISETP.GE.U32.AND P1, PT, R3, R6, PT ;  /* 0x000000060300720c */ /* 0x000fe40003f26070 */
[----:B------:R-:W-:-:S11]  /*0cf0*/  ISETP.NE.U32.AND P0, PT, R6, RZ, PT ;  /* 0x000000ff0600720c */ /* 0x000fd60003f05070 */
        /* <DEDUP_REMOVED lines=10> */
[----:B------:R-:W0:Y:S01]  /*0da0*/  @!P1 I2F.F16 R0, 0x8 ;  /* 0x0000000800009906 */ /* 0x000e220000200c00 */
        /* <DEDUP_REMOVED lines=12> */
[----:B0-----:R-:W-:Y:S01]  /*0e70*/  HFMA2 R2, -RZ, RZ, 0, 0 ;  /* 0x00000000ff027431 */ /* 0x001fe200000001ff */
[----:B-1----:R-:W-:-:S05]  /*0e80*/  IADD3 R11, PT, PT, RZ, -R3, RZ ;  /* 0x80000003ff0b7210 */ /* 0x002fca0007ffe0ff */
        /* <DEDUP_REMOVED lines=10> */
[-C--:B------:R-:W-:Y:S02]  /*0f30*/  @!P5 IADD3 R11, PT, PT, R11, -R12.reuse, RZ ;  /* 0x8000000c0b0bd210 */ /* 0x080fe40007ffe0ff */
[----:B------:R-:W-:Y:S01]  /*0f40*/  @!P5 IADD3 R2, PT, PT, R2, 0x1, RZ ;  /* 0x000000010202d810 */ /* 0x000fe20007ffe0ff */
[----:B------:R-:W-:Y:S01]  /*0f50*/  @P2 IMAD.IADD R3, R3, 0x1, -R6 ;  /* 0x0000000103032824 */ /* 0x000fe200078e0a06 */
[----:B------:R-:W-:Y:S02]  /*0f60*/  ISETP.GE.U32.AND P4, PT, R11, R12, PT ;  /* 0x0000000c0b00720c */ /* 0x000fe40003f86070 */
[----:B------:R-:W-:Y:S02]  /*0f70*/  ISETP.NE.AND P5, PT, R6, RZ, PT ;  /* 0x000000ff0600720c */ /* 0x000fe40003fa5270 */
[----:B------:R-:W-:-:S09]  /*0f80*/  @P2 IADD3 R10, PT, PT, R10, 0x1, RZ ;  /* 0x000000010a0a2810 */ /* 0x000fd20007ffe0ff */
[----:B------:R-:W-:Y:S02]  /*0f90*/  @P4 IADD3 R2, PT, PT, R2, 0x1, RZ ;  /* 0x0000000102024810 */ /* 0x000fe40007ffe0ff */
[----:B------:R-:W-:Y:S02]  /*0fa0*/  ISETP.GE.U32.AND P4, PT, R3, R6, PT ;  /* 0x000000060300720c */ /* 0x000fe40003f86070 */
[----:B------:R-:W-:-:S04]  /*0fb0*/  @!P3 IADD3 R2, PT, PT, RZ, -R2, RZ ;  /* 0x80000002ff02b210 */ /* 0x000fc80007ffe0ff */
[----:B------:R-:W-:Y:S02]  /*0fc0*/  SEL R3, R7, R2, !P5 ;  /* 0x0000000207037207 */ /* 0x000fe40006800000 */
[----:B------:R-:W-:Y:S02]  /*0fd0*/  LEA.HI R2, R8, R8, RZ, 0x1 ;  /* 0x0000000808027211 */ /* 0x000fe400078f08ff */
[----:B------:R-:W-:Y:S02]  /*0fe0*/  SHF.R.S32.HI R6, RZ, 0x1f, R3 ;  /* 0x0000001fff067819 */ /* 0x000fe40000011403 */
[----:B------:R-:W-:Y:S01]  /*0ff0*/  SHF.R.S32.HI R2, RZ, 0x1, R2 ;  /* 0x00000001ff027819 */ /* 0x000fe20000011402 */
[----:B------:R-:W-:Y:S01]  /*1000*/  @P4 VIADD R10, R10, 0x1 ;  /* 0x000000010a0a4836 */ /* 0x000fe20000000000 */
[----:B------:R-:W-:Y:S02]  /*1010*/  LEA.HI R6, R6, R3, RZ, 0x2 ;  /* 0x0000000306067211 */ /* 0x000fe400078f10ff */
[----:B------:R-:W-:-:S02]  /*1020*/  SHF.R.U64 R3, R4, 0x3, R5 ;  /* 0x0000000304037819 */ /* 0x000fc40000001205 */
[----:B------:R-:W-:Y:S02]  /*1030*/  SEL R7, R7, R10, !P0 ;  /* 0x0000000a07077207 */ /* 0x000fe40004000000 */
[----:B------:R-:W-:Y:S02]  /*1040*/  SHF.R.S32.HI R6, RZ, 0x2, R6 ;  /* 0x00000002ff067819 */ /* 0x000fe40000011406 */
[----:B------:R-:W-:Y:S02]  /*1050*/  SHF.R.U32.HI R7, RZ, 0x2, R7 ;  /* 0x00000002ff077819 */ /* 0x000fe40000011607 */
[----:B------:R-:W-:-:S03]  /*1060*/  SHF.R.U32.HI R5, RZ, 0x3, R5 ;  /* 0x00000003ff057819 */ /* 0x000fc60000011605 */
[----:B------:R-:W-:-:S05]  /*1070*/  IMAD R2, R2, R7, R6 ;  /* 0x0000000702027224 */ /* 0x000fca00078e0206 */
[----:B------:R-:W-:-:S04]  /*1080*/  IADD3 R3, P0, PT, R2, R3, RZ ;  /* 0x0000000302037210 */ /* 0x000fc80007f1e0ff */
[----:B------:R-:W-:Y:S02]  /*1090*/  LEA.HI.X.SX32 R4, R2, R5, 0x1, P0 ;  /* 0x0000000502047211 */ /* 0x000fe400000f0eff */
[----:B0-----:R-:W-:-:S04]  /*10a0*/  LEA R2, P0, R3, UR6, 0x2 ;  /* 0x0000000603027c11 */ /* 0x001fc8000f8010ff */
[----:B------:R-:W-:-:S05]  /*10b0*/  LEA.HI.X R3, R3, UR7, R4, 0x2, P0 ;  /* 0x0000000703037c11 */ /* 0x000fca00080f1404 */
[----:B------:R-:W2:Y:S04]  /*10c0*/  LDG.E.CONSTANT R2, desc[UR16][R2.64] ;  /* 0x0000001002027981 */ /* 0x000ea8000c1e9900 */
[----:B--2---:R0:W-:Y:S02]  /*10d0*/  STL [R1+0x118], R2 ;  /* 0x0001180201007387 */ /* 0x0041e40000100800 */
.L_x_459:
        /* <DEDUP_REMOVED lines=8> */
.L_x_469:
        /* <DEDUP_REMOVED lines=22> */
.L_x_461:
[----:B0-----:R-:W-:-:S07]  /*12c0*/  MOV R6, 0x12e0 ;  /* 0x000012e000067802 */ /* 0x001fce0000000f00 */
[----:B------:R-:W-:Y:S05]  /*12d0*/  CALL.REL.NOINC `($__internal_38_$__cuda_sm20_rem_u16) ;  /* 0x00000024008c7944 */ /* 0x000fea0003c00000 */
[----:B------:R-:W-:-:S04]  /*12e0*/  UPRMT UR18, UR18, 0x9910, URZ ;  /* 0x0000991012127896 */ /* 0x000fc800080000ff */
[----:B------:R-:W-:-:S09]  /*12f0*/  UISETP.NE.AND UP0, UPT, UR18, URZ, UPT ;  /* 0x000000ff1200728c */ /* 0x000fd2000bf05270 */
[----:B------:R-:W-:Y:S05]  /*1300*/  BRA.U UP0, `(.L_x_462) ;  /* 0x00000001004c7547 */ /* 0x000fea000b800000 */
[----:B------:R-:W0:Y:S01]  /*1310*/  LDCU.S8 UR18, c[0x0][0x3e2] ;  /* 0x00007c40ff1277ac */ /* 0x000e220008000200 */
[----:B------:R-:W-:Y:S02]  /*1320*/  MOV R4, 0x1360 ;  /* 0x0000136000047802 */ /* 0x000fe40000000f00 */
[----:B0-----:R-:W-:Y:S01]  /*1330*/  ISETP.NE.AND P1, PT, RZ, UR18, PT ;  /* 0x00000012ff007c0c */ /* 0x001fe2000bf25270 */
[----:B------:R-:W-:-:S12]  /*1340*/  ULOP3.LUT UR18, UR5, 0xffff, URZ, 0xc0, !UPT ;  /* 0x0000ffff05127892 */ /* 0x000fd8000f8ec0ff */
[----:B------:R-:W-:Y:S05]  /*1350*/  CALL.REL.NOINC `($__internal_36_$__cuda_sm20_div_u16) ;  /* 0x0000002000147944 */ /* 0x000fea0003c00000 */
        /* <DEDUP_REMOVED lines=12> */
[----:B0-----:R-:W0:Y:S02]  /*1420*/  @P1 I2F.F16 R4, R4 ;  /* 0x0000000400041306 */ /* 0x001e240000200c00 */
[----:B0-----:R-:W-:-:S07]  /*1430*/  @P1 PRMT R2, R4, 0x5410, R4 ;  /* 0x0000541004021816 */ /* 0x001fce0000000004 */
.L_x_462:
        /* <DEDUP_REMOVED lines=33> */
.L_x_466:
        /* <DEDUP_REMOVED lines=64> */
.L_x_465:
        /* <DEDUP_REMOVED lines=65> */
.L_x_464:
        /* <DEDUP_REMOVED lines=22> */
.L_x_468:
        /* <DEDUP_REMOVED lines=69> */
.L_x_467:
        /* <DEDUP_REMOVED lines=70> */
.L_x_463:
[----:B------:R-:W0:Y:S01]  /*2870*/  LDCU UR15, c[0x0][0x3e0] ;  /* 0x00007c00ff0f77ac */ /* 0x000e220008000800 */
[----:B------:R-:W-:Y:S02]  /*2880*/  UIADD3 UR5, UPT, UPT, UR5, 0x1, URZ ;  /* 0x0000000105057890 */ /* 0x000fe4000fffe0ff */
[----:B0-----:R-:W-:-:S04]  /*2890*/  ULOP3.LUT UR15, UR15, 0xffff, URZ, 0xc0, !UPT ;  /* 0x0000ffff0f0f7892 */ /* 0x001fc8000f8ec0ff */
[----:B------:R-:W-:-:S04]  /*28a0*/  USHF.R.U32.HI UR6, URZ, 0x3, UR15 ;  /* 0x00000003ff067899 */ /* 0x000fc8000801160f */
[----:B------:R-:W-:-:S09]  /*28b0*/  UISETP.NE.AND UP0, UPT, UR5, UR6, UPT ;  /* 0x000000060500728c */ /* 0x000fd2000bf05270 */
[----:B------:R-:W-:Y:S05]  /*28c0*/  BRA.U UP0, `(.L_x_469) ;  /* 0xffffffe900247547 */ /* 0x000fea000b83ffff */
.L_x_460:
        /* <DEDUP_REMOVED lines=15> */
.L_x_479:
        /* <DEDUP_REMOVED lines=27> */
.L_x_472:
[----:B-----5:R-:W-:-:S05]  /*2b70*/  HADD2 R14, R17, R16.H0_H0 ;  /* 0x20000010110e7230 */ /* 0x020fca0000000000 */
[----:B------:R-:W-:-:S05]  /*2b80*/  PRMT R9, R17, R18, R14 ;  /* 0x0000001211097216 */ /* 0x000fca000000000e */
[----:B------:R-:W2:Y:S02]  /*2b90*/  ATOM.E.CAS.STRONG.GPU PT, R14, [R12], R17, R9 ;  /* 0x000000110c0e738b */ /* 0x000ea400001ee109 */
[----:B--2---:R-:W-:Y:S02]  /*2ba0*/  ISETP.NE.U32.AND P1, PT, R14, R17, PT ;  /* 0x000000110e00720c */ /* 0x004fe40003f25070 */
[----:B------:R-:W-:-:S11]  /*2bb0*/  MOV R17, R14 ;  /* 0x0000000e00117202 */ /* 0x000fd60000000f00 */
[----:B------:R-:W-:Y:S05]  /*2bc0*/  @P1 BRA `(.L_x_472) ;  /* 0xfffffffc00e81947 */ /* 0x000fea000383ffff */
[----:B------:R-:W-:Y:S05]  /*2bd0*/  BSYNC.RECONVERGENT B0 ;  /* 0x0000000000007941 */ /* 0x000fea0003800200 */
.L_x_471:
        /* <DEDUP_REMOVED lines=18> */
.L_x_474:
[----:B-----5:R-:W-:-:S05]  /*2d00*/  HADD2 R14, R15, R16.H0_H0 ;  /* 0x200000100f0e7230 */ /* 0x020fca0000000000 */
[----:B0-----:R-:W-:-:S05]  /*2d10*/  PRMT R9, R15, R17, R14 ;  /* 0x000000110f097216 */ /* 0x001fca000000000e */
[----:B------:R-:W2:Y:S02]  /*2d20*/  ATOM.E.CAS.STRONG.GPU PT, R14, [R12], R15, R9 ;  /* 0x0000000f0c0e738b */ /* 0x000ea400001ee109 */
[----:B--2---:R-:W-:Y:S02]  /*2d30*/  ISETP.NE.U32.AND P1, PT, R14, R15, PT ;  /* 0x0000000f0e00720c */ /* 0x004fe40003f25070 */
[----:B------:R-:W-:-:S11]  /*2d40*/  MOV R15, R14 ;  /* 0x0000000e000f7202 */ /* 0x000fd60000000f00 */
[----:B------:R-:W-:Y:S05]  /*2d50*/  @P1 BRA `(.L_x_474) ;  /* 0xfffffffc00e81947 */ /* 0x000fea000383ffff */
[----:B------:R-:W-:Y:S05]  /*2d60*/  BSYNC.RECONVERGENT B0 ;  /* 0x0000000000007941 */ /* 0x000fea0003800200 */
.L_x_473:
        /* <DEDUP_REMOVED lines=19> */
.L_x_476:
[----:B-----5:R-:W-:-:S05]  /*2ea0*/  HADD2 R14, R15, R16.H0_H0 ;  /* 0x200000100f0e7230 */ /* 0x020fca0000000000 */
[----:B0-----:R-:W-:-:S05]  /*2eb0*/  PRMT R9, R15, R17, R14 ;  /* 0x000000110f097216 */ /* 0x001fca000000000e */
[----:B------:R-:W2:Y:S02]  /*2ec0*/  ATOM.E.CAS.STRONG.GPU PT, R14, [R12], R15, R9 ;  /* 0x0000000f0c0e738b */ /* 0x000ea400001ee109 */
[----:B--2---:R-:W-:Y:S01]  /*2ed0*/  ISETP.NE.U32.AND P1, PT, R14, R15, PT ;  /* 0x0000000f0e00720c */ /* 0x004fe20003f25070 */
[----:B------:R-:W-:-:S12]  /*2ee0*/  IMAD.MOV.U32 R15, RZ, RZ, R14 ;  /* 0x000000ffff0f7224 */ /* 0x000fd800078e000e */
[----:B------:R-:W-:Y:S05]  /*2ef0*/  @P1 BRA `(.L_x_476) ;  /* 0xfffffffc00e81947 */ /* 0x000fea000383ffff */
[----:B------:R-:W-:Y:S05]  /*2f00*/  BSYNC.RECONVERGENT B0 ;  /* 0x0000000000007941 */ /* 0x000fea0003800200 */
.L_x_475:
        /* <DEDUP_REMOVED lines=19> */
.L_x_478:
[----:B-----5:R-:W-:-:S05]  /*3040*/  HADD2 R10, R11, R12.H0_H0 ;  /* 0x2000000c0b0a7230 */ /* 0x020fca0000000000 */
[----:B------:R-:W-:-:S05]  /*3050*/  PRMT R3, R11, R13, R10 ;  /* 0x0000000d0b037216 */ /* 0x000fca000000000a */
[----:B------:R-:W2:Y:S02]  /*3060*/  ATOM.E.CAS.STRONG.GPU PT, R10, [R4], R11, R3 ;  /* 0x0000000b040a738b */ /* 0x000ea400001ee103 */
[----:B--2---:R-:W-:Y:S02]  /*3070*/  ISETP.NE.U32.AND P1, PT, R10, R11, PT ;  /* 0x0000000b0a00720c */ /* 0x004fe40003f25070 */
[----:B------:R-:W-:-:S11]  /*3080*/  MOV R11, R10 ;  /* 0x0000000a000b7202 */ /* 0x000fd60000000f00 */
[----:B------:R-:W-:Y:S05]  /*3090*/  @P1 BRA `(.L_x_478) ;  /* 0xfffffffc00e81947 */ /* 0x000fea000383ffff */
[----:B------:R-:W-:Y:S05]  /*30a0*/  BSYNC.RECONVERGENT B0 ;  /* 0x0000000000007941 */ /* 0x000fea0003800200 */
.L_x_477:
[----:B------:R-:W-:Y:S01]  /*30b0*/  UIADD3 UR6, UPT, UPT, UR6, 0x4, URZ ;  /* 0x0000000406067890 */ /* 0x000fe2000fffe0ff */
[----:B0-----:R-:W-:Y:S01]  /*30c0*/  VIADD R0, R0, 0x10 ;  /* 0x0000001000007836 */ /* 0x001fe20000000000 */
[----:B------:R-:W-:Y:S02]  /*30d0*/  IADD3 R2, PT, PT, R2, 0x4, RZ ;  /* 0x0000000402027810 */ /* 0x000fe40007ffe0ff */
[----:B------:R-:W-:-:S09]  /*30e0*/  UISETP.NE.AND UP0, UPT, UR6, URZ, UPT ;  /* 0x000000ff0600728c */ /* 0x000fd2000bf05270 */
[----:B------:R-:W-:Y:S05]  /*30f0*/  BRA.U UP0, `(.L_x_479) ;  /* 0xfffffff900307547 */ /* 0x000fea000b83ffff */
.L_x_470:
        /* <DEDUP_REMOVED lines=8> */
.L_x_482:
        /* <DEDUP_REMOVED lines=21> */
[----:B------:R-:W-:-:S07]  /*32d0*/  F2FP.F16.F32.PACK_AB R2, RZ, R0 ;  /* 0x00000000ff02723e */ /* 0x000fce00000000ff */
.L_x_481:
[----:B0----5:R-:W-:-:S05]  /*32e0*/  HADD2 R0, R3, R2.H0_H0 ;  /* 0x2000000203007230 */ /* 0x021fca0000000000 */
[----:B------:R-:W-:-:S05]  /*32f0*/  PRMT R5, R3, R4, R0 ;  /* 0x0000000403057216 */ /* 0x000fca0000000000 */
[----:B------:R-:W2:Y:S02]  /*3300*/  ATOM.E.CAS.STRONG.GPU PT, R0, [R10], R3, R5 ;  /* 0x000000030a00738b */ /* 0x000ea400001ee105 */
[----:B--2---:R-:W-:Y:S02]  /*3310*/  ISETP.NE.U32.AND P0, PT, R0, R3, PT ;  /* 0x000000030000720c */ /* 0x004fe40003f05070 */
[----:B------:R-:W-:-:S11]  /*3320*/  MOV R3, R0 ;  /* 0x0000000000037202 */ /* 0x000fd60000000f00 */
[----:B------:R-:W-:Y:S05]  /*3330*/  @P0 BRA `(.L_x_481) ;  /* 0xfffffffc00e80947 */ /* 0x000fea000383ffff */
[----:B------:R-:W-:Y:S05]  /*3340*/  BSYNC.RECONVERGENT B0 ;  /* 0x0000000000007941 */ /* 0x000fea0003800200 */
.L_x_480:
[----:B------:R-:W-:Y:S01]  /*3350*/  UIADD3 UR4, UPT, UPT, UR4, 0x1, URZ ;  /* 0x0000000104047890 */ /* 0x000fe2000fffe0ff */
[----:B------:R-:W-:Y:S01]  /*3360*/  IADD3 R9, PT, PT, R9, 0x1, RZ ;  /* 0x0000000109097810 */ /* 0x000fe20007ffe0ff */
[----:B------:R-:W-:Y:S02]  /*3370*/  UIADD3 UR7, UPT, UPT, UR7, 0x4, URZ ;  /* 0x0000000407077890 */ /* 0x000fe4000fffe0ff */
[----:B------:R-:W-:-:S09]  /*3380*/  UISETP.NE.AND UP0, UPT, UR4, URZ, UPT ;  /* 0x000000ff0400728c */ /* 0x000fd2000bf05270 */
[----:B------:R-:W-:Y:S05]  /*3390*/  BRA.U UP0, `(.L_x_482) ;  /* 0xfffffffd00787547 */ /* 0x000fea000b83ffff */
[----:B------:R-:W-:Y:S05]  /*33a0*/  EXIT ;  /* 0x000000000000794d */ /* 0x000fea0003800000 */
        .weak           $__internal_36_$__cuda_sm20_div_u16
        .type           $__internal_36_$__cuda_sm20_div_u16,@function
        .size           $__internal_36_$__cuda_sm20_div_u16,($__internal_37_$__cuda_sm20_div_u64 - $__internal_36_$__cuda_sm20_div_u16)
$__internal_36_$__cuda_sm20_div_u16:
[----:B------:R-:W0:Y:S01]  /*33b0*/  I2F.U16 R0, UR6 ;  /* 0x0000000600007d06 */ /* 0x000e220008101000 */
[----:B------:R-:W-:Y:S01]  /*33c0*/  HFMA2 R3, -RZ, RZ, 15, 0 ;  /* 0x4b800000ff037431 */ /* 0x000fe200000001ff */
        /* <DEDUP_REMOVED lines=10> */
[----:B0-----:R-:W-:-:S04]  /*3470*/  FMUL R3, R3, R6 ;  /* 0x0000000603037220 */ /* 0x001fc80000400000 */
[----:B------:R-:W-:-:S04]  /*3480*/  VIADD R3, R3, 0x2 ;  /* 0x0000000203037836 */ /* 0x000fc80000000000 */
[----:B------:R-:W-:-:S06]  /*3490*/  FMUL.RZ R0, R0, R3 ;  /* 0x0000000300007220 */ /* 0x000fcc000040c000 */
[----:B------:R-:W0:Y:S02]  /*34a0*/  F2I.U32.TRUNC.NTZ R0, R0 ;  /* 0x0000000000007305 */ /* 0x000e24000020f000 */
[----:B0-----:R-:W-:Y:S02]  /*34b0*/  LOP3.LUT R3, R0, 0xffff, RZ, 0xc0, !PT ;  /* 0x0000ffff00037812 */ /* 0x001fe400078ec0ff */
[----:B------:R-:W-:Y:S01]  /*34c0*/  @!P0 MOV R3, 0xffffffff ;  /* 0xffffffff00038802 */ /* 0x000fe20000000f00 */
[----:B------:R-:W-:Y:S06]  /*34d0*/  RET.REL.NODEC R4 `(_Z21moe_wna16_gemm_kernelI6__halfLi4ELi4EEvPKT_PS1_PKjS3_S6_PKfPKiSA_SA_tttjjjtttbb) ;  /* 0xffffffc804c87950 */ /* 0x000fec0003c3ffff */
        .weak           $__internal_37_$__cuda_sm20_div_u64
        .type           $__internal_37_$__cuda_sm20_div_u64,@function
        .size           $__internal_37_$__cuda_sm20_div_u64,($__internal_38_$__cuda_sm20_rem_u16 - $__internal_37_$__cuda_sm20_div_u64)
$__internal_37_$__cuda_sm20_div_u64:
        /* <DEDUP_REMOVED lines=66> */
[----:B------:R-:W-:Y:S06]  /*3900*/  RET.REL.NODEC R2 `(_Z21moe_wna16_gemm_kernelI6__halfLi4ELi4EEvPKT_PS1_PKjS3_S6_PKfPKiSA_SA_tttjjjtttbb) ;  /* 0xffffffc402bc7950 */ /* 0x000fec0003c3ffff */
        .weak           $__internal_38_$__cuda_sm20_rem_u16
        .type           $__internal_38_$__cuda_sm20_rem_u16,@function
        .size           $__internal_38_$__cuda_sm20_rem_u16,(.L_x_585 - $__internal_38_$__cuda_sm20_rem_u16)
$__internal_38_$__cuda_sm20_rem_u16:
        /* <DEDUP_REMOVED lines=21> */
[----:B------:R-:W-:Y:S05]  /*3a60*/  RET.REL.NODEC R4 `(_Z21moe_wna16_gemm_kernelI6__halfLi4ELi4EEvPKT_PS1_PKjS3_S6_PKfPKiSA_SA_tttjjjtttbb) ;  /* 0xffffffc404647950 */ /* 0x000fea0003c3ffff */
.L_x_483:
        /* <DEDUP_REMOVED lines=9> */
.L_x_585:


//--------------------- .text._Z21moe_wna16_gemm_kernelI6__halfLi4ELi2EEvPKT_PS1_PKjS3_S6_PKfPKiSA_SA_tttjjjtttbb --------------------------
	.section	.text._Z21moe_wna16_gemm_kernelI6__halfLi4ELi2EEvPKT_PS1_PKjS3_S6_PKfPKiSA_SA_tttjjjtttbb,"ax",@progbits
	.align	128
        .global         _Z21moe_wna16_gemm_kernelI6__halfLi4ELi2EEvPKT_PS1_PKjS3_S6_PKfPKiSA_SA_tttjjjtttbb
        .type           _Z21moe_wna16_gemm_kernelI6__halfLi4ELi2EEvPKT_PS1_PKjS3_S6_PKfPKiSA_SA_tttjjjtttbb,@function
        .size           _Z21moe_wna16_gemm_kernelI6__halfLi4ELi2EEvPKT_PS1_PKjS3_S6_PKfPKiSA_SA_tttjjjtttbb,(.L_x_588 - _Z21moe_wna16_gemm_kernelI6__halfLi4ELi2EEvPKT_PS1_PKjS3_S6_PKfPKiSA_SA_tttjjjtttbb)
        .other          _Z21moe_wna16_gemm_kernelI6__halfLi4ELi2EEvPKT_PS1_PKjS3_S6_PKfPKiSA_SA_tttjjjtttbb,@"STO_CUDA_ENTRY STV_DEFAULT"
_Z21moe_wna16_gemm_kernelI6__halfLi4ELi2EEvPKT_PS1_PKjS3_S6_PKfPKiSA_SA_tttjjjtttbb:
.text._Z21moe_wna16_gemm_kernelI6__halfLi4ELi2EEvPKT_PS1_PKjS3_S6_PKfPKiSA_SA_tttjjjtttbb:
        /* <DEDUP_REMOVED lines=43> */
.L_x_488:
        /* <DEDUP_REMOVED lines=79> */
.L_x_487:
        /* <DEDUP_REMOVED lines=15> */
.L_x_486:
[----:B------:R-:W-:Y:S05]  /*0890*/  BSYNC.RECONVERGENT B0 ;  /* 0x0000000000007941 */ /* 0x000fea0003800200 */
.L_x_485:
[----:B------:R-:W-:-:S09]  /*08a0*/  UISETP.NE.AND UP0, UPT, UR5, UR8, UPT ;  /* 0x000000080500728c */ /* 0x000fd2000bf05270 */
[----:B------:R-:W-:Y:S05]  /*08b0*/  BRA.U UP0, `(.L_x_488) ;  /* 0xfffffff9007c7547 */ /* 0x000fea000b83ffff */
[----:B------:R-:W-:-:S05]  /*08c0*/  UMOV UR4, UR8 ;  /* 0x0000000800047c82 */ /* 0x000fca0008000000 */
.L_x_484:
        /* <DEDUP_REMOVED lines=41> */
.L_x_489:
[----:B------:R-:W-:-:S07]  /*0b60*/  MOV R0, 0xb80 ;  /* 0x00000b8000007802 */ /* 0x000fce0000000f00 */
[----:B0--3--:R-:W-:Y:S05]  /*0b70*/  CALL.REL.NOINC `($__internal_40_$__cuda_sm20_div_u64) ;  /* 0x0000002800607944 */ /* 0x009fea0003c00000 */
[----:B------:R-:W-:Y:S02]  /*0b80*/  MOV R2, R4 ;  /* 0x0000000400027202 */ /* 0x000fe40000000f00 */
[----:B------:R-:W-:-:S07]  /*0b90*/  MOV R3, R5 ;  /* 0x0000000500037202 */ /* 0x000fce0000000f00 */
.L_x_490:
        /* <DEDUP_REMOVED lines=10> */
[----:B0-----:R-:W-:Y:S02]  /*0c40*/  HFMA2 R6, -RZ, RZ, 0, 0 ;  /* 0x00000000ff067431 */ /* 0x001fe400000001ff */
        /* <DEDUP_REMOVED lines=43> */
[----:B------:R-:W-:Y:S02]  /*0f00*/  ISETP.GE.U32.AND P4, PT, R4, R5, PT ;  /* 0x000000050400720c */ /* 0x000fe40003f86070 */
[----:B0-----:R-:W-:Y:S01]  /*0f10*/  MOV R10, RZ ;  /* 0x000000ff000a7202 */ /* 0x001fe20000000f00 */
[----:B-1----:R-:W-:-:S04]  /*0f20*/  IMAD.MOV R9, RZ, RZ, -R11 ;  /* 0x000000ffff097224 */ /* 0x002fc800078e0a0b */
[----:B------:R-:W-:-:S06]  /*0f30*/  IMAD R9, R9, R12, RZ ;  /* 0x0000000c09097224 */ /* 0x000fcc00078e02ff */
[----:B------:R-:W-:Y:S01]  /*0f40*/  @P4 IADD3 R4, PT, PT, R4, -R5, RZ ;  /* 0x8000000504044210 */ /* 0x000fe20007ffe0ff */
[----:B------:R-:W-:Y:S02]  /*0f50*/  @P4 VIADD R7, R7, 0x1 ;  /* 0x0000000107074836 */ /* 0x000fe40000000000 */
[----:B------:R-:W-:Y:S01]  /*0f60*/  IMAD.HI.U32 R11, R11, R9, R10 ;  /* 0x000000090b0b7227 */ /* 0x000fe200078e000a */
[----:B------:R-:W-:-:S05]  /*0f70*/  IADD3 R9, PT, PT, RZ, -R13, RZ ;  /* 0x8000000dff097210 */ /* 0x000fca0007ffe0ff */
[----:B------:R-:W-:-:S04]  /*0f80*/  IMAD.HI.U32 R11, R11, R14, RZ ;  /* 0x0000000e0b0b7227 */ /* 0x000fc800078e00ff */
[----:B------:R-:W-:-:S05]  /*0f90*/  IMAD R9, R11, R9, R14 ;  /* 0x000000090b097224 */ /* 0x000fca00078e020e */
[----:B------:R-:W-:-:S13]  /*0fa0*/  ISETP.GT.U32.AND P2, PT, R12, R9, PT ;  /* 0x000000090c00720c */ /* 0x000fda0003f44070 */
[----:B------:R-:W-:Y:S01]  /*0fb0*/  @!P2 IMAD.IADD R9, R9, 0x1, -R12 ;  /* 0x000000010909a824 */ /* 0x000fe200078e0a0c */
[----:B------:R-:W-:Y:S02]  /*0fc0*/  @!P2 IADD3 R11, PT, PT, R11, 0x1, RZ ;  /* 0x000000010b0ba810 */ /* 0x000fe40007ffe0ff */
[----:B------:R-:W-:Y:S02]  /*0fd0*/  ISETP.GE.U32.AND P2, PT, R4, R5, PT ;  /* 0x000000050400720c */ /* 0x000fe40003f46070 */
[----:B------:R-:W-:Y:S02]  /*0fe0*/  ISETP.GE.U32.AND P5, PT, R9, R12, PT ;  /* 0x0000000c0900720c */ /* 0x000fe40003fa6070 */
[----:B------:R-:W-:Y:S02]  /*0ff0*/  LOP3.LUT R9, R5, UR11, RZ, 0x3c, !PT ;  /* 0x0000000b05097c12 */ /* 0x000fe4000f8e3cff */
[----:B------:R-:W-:Y:S02]  /*1000*/  LEA.HI R4, R8, R8, RZ, 0x1 ;  /* 0x0000000808047211 */ /* 0x000fe400078f08ff */
[----:B------:R-:W-:-:S02]  /*1010*/  ISETP.GE.AND P3, PT, R9, RZ, PT ;  /* 0x000000ff0900720c */ /* 0x000fc40003f66270 */
[----:B------:R-:W-:-:S03]  /*1020*/  SHF.R.S32.HI R4, RZ, 0x1, R4 ;  /* 0x00000001ff047819 */ /* 0x000fc60000011404 */
[----:B------:R-:W-:Y:S02]  /*1030*/  @P2 IADD3 R7, PT, PT, R7, 0x1, RZ ;  /* 0x0000000107072810 */ /* 0x000fe40007ffe0ff */
        /* <DEDUP_REMOVED lines=12> */
.L_x_491:
        /* <DEDUP_REMOVED lines=8> */
.L_x_501:
        /* <DEDUP_REMOVED lines=22> */
.L_x_493:
[----:B0-----:R-:W-:-:S07]  /*12e0*/  MOV R6, 0x1300 ;  /* 0x0000130000067802 */ /* 0x001fce0000000f00 */
[----:B-1----:R-:W-:Y:S05]  /*12f0*/  CALL.REL.NOINC `($__internal_41_$__cuda_sm20_rem_u16) ;  /* 0x00000024008c7944 */ /* 0x002fea0003c00000 */
[----:B------:R-:W-:-:S04]  /*1300*/  UPRMT UR18, UR18, 0x9910, URZ ;  /* 0x0000991012127896 */ /* 0x000fc800080000ff */
[----:B------:R-:W-:-:S09]  /*1310*/  UISETP.NE.AND UP0, UPT, UR18, URZ, UPT ;  /* 0x000000ff1200728c */ /* 0x000fd2000bf05270 */
[----:B------:R-:W-:Y:S05]  /*1320*/  BRA.U UP0, `(.L_x_494) ;  /* 0x00000001004c7547 */ /* 0x000fea000b800000 */
[----:B------:R-:W0:Y:S01]  /*1330*/  LDCU.S8 UR18, c[0x0][0x3e2] ;  /* 0x00007c40ff1277ac */ /* 0x000e220008000200 */
[----:B------:R-:W-:Y:S02]  /*1340*/  MOV R4, 0x1380 ;  /* 0x0000138000047802 */ /* 0x000fe40000000f00 */
[----:B0-----:R-:W-:Y:S01]  /*1350*/  ISETP.NE.AND P1, PT, RZ, UR18, PT ;  /* 0x00000012ff007c0c */ /* 0x001fe2000bf25270 */
[----:B------:R-:W-:-:S12]  /*1360*/  ULOP3.LUT UR18, UR5, 0xffff, URZ, 0xc0, !UPT ;  /* 0x0000ffff05127892 */ /* 0x000fd8000f8ec0ff */
[----:B------:R-:W-:Y:S05]  /*1370*/  CALL.REL.NOINC `($__internal_39_$__cuda_sm20_div_u16) ;  /* 0x0000002000147944 */ /* 0x000fea0003c00000 */
[----:B------:R-:W-:-:S04]  /*1380*/  LOP3.LUT R0, R3, 0xffff, RZ, 0xc0, !PT ;  /* 0x0000ffff03007812 */ /* 0x000fc800078ec0ff */
[----:B------:R-:W-:-:S05]  /*1390*/  @P1 IADD3 R5, PT, PT, R1, R0, RZ ;  /* 0x0000000001051210 */ /* 0x000fca0007ffe0ff */
        /* <DEDUP_REMOVED lines=12> */
.L_x_494:
[----:B------:R-:W-:-:S09]  /*1460*/  UISETP.NE.AND UP0, UPT, UR4, URZ, UPT ;  /* 0x000000ff0400728c */ /* 0x000fd2000bf05270 */
[----:B------:R-:W-:Y:S05]  /*1470*/  BRA.U !UP0, `(.L_x_495) ;  /* 0x0000001508047547 */ /* 0x000fea000b800000 */
[----:B------:R-:W-:-:S09]  /*1480*/  ULEA UR6, UR20, UR27, 0x2 ;  /* 0x0000001b14067291 */ /* 0x000fd2000f8e10ff */
[----:B------:R-:W2:Y:S01]  /*1490*/  LDL R3, [UR6] ;  /* 0x00000006ff037983 */ /* 0x000ea20008100800 */
[----:B------:R-:W-:Y:S01]  /*14a0*/  HFMA2 R5, -RZ, RZ, 1024, 1024 ;  /* 0x64006400ff057431 */ /* 0x000fe200000001ff */
[----:B------:R-:W-:Y:S01]  /*14b0*/  UISETP.NE.AND UP0, UPT, UR5, URZ, UPT ;  /* 0x000000ff0500728c */ /* 0x000fe2000bf05270 */
[----:B------:R-:W-:Y:S01]  /*14c0*/  IMAD.MOV.U32 R6, RZ, RZ, 0x2c00 ;  /* 0x00002c00ff067424 */ /* 0x000fe200078e00ff */
        /* <DEDUP_REMOVED lines=26> */
.L_x_498:
        /* <DEDUP_REMOVED lines=64> */
.L_x_497:
        /* <DEDUP_REMOVED lines=65> */
.L_x_496:
        /* <DEDUP_REMOVED lines=22> */
.L_x_500:
        /* <DEDUP_REMOVED lines=69> */
.L_x_499:
        /* <DEDUP_REMOVED lines=70> */
.L_x_495:
[----:B------:R-:W0:Y:S01]  /*2890*/  LDCU UR15, c[0x0][0x3e0] ;  /* 0x00007c00ff0f77ac */ /* 0x000e220008000800 */
[----:B------:R-:W-:Y:S02]  /*28a0*/  UIADD3 UR5, UPT, UPT, UR5, 0x1, URZ ;  /* 0x0000000105057890 */ /* 0x000fe4000fffe0ff */
[----:B0-----:R-:W-:-:S04]  /*28b0*/  ULOP3.LUT UR15, UR15, 0xffff, URZ, 0xc0, !UPT ;  /* 0x0000ffff0f0f7892 */ /* 0x001fc8000f8ec0ff */
[----:B------:R-:W-:-:S04]  /*28c0*/  USHF.R.U32.HI UR6, URZ, 0x3, UR15 ;  /* 0x00000003ff067899 */ /* 0x000fc8000801160f */
[----:B------:R-:W-:-:S09]  /*28d0*/  UISETP.NE.AND UP0, UPT, UR5, UR6, UPT ;  /* 0x000000060500728c */ /* 0x000fd2000bf05270 */
[----:B------:R-:W-:Y:S05]  /*28e0*/  BRA.U UP0, `(.L_x_501) ;  /* 0xffffffe900247547 */ /* 0x000fea000b83ffff */
.L_x_492:
        /* <DEDUP_REMOVED lines=10> */
[----:B------:R-:W-:Y:S01]  /*2990*/  MOV R2, UR7 ;  /* 0x0000000700027c02 */ /* 0x000fe20008000f00 */
[----:B------:R-:W-:Y:S02]  /*29a0*/  UIADD3 UR6, UPT, UPT, URZ, -UR6, URZ ;  /* 0x80000006ff067290 */ /* 0x000fe4000fffe0ff */
[----:B0-----:R-:W-:Y:S02]  /*29b0*/  UISETP.NE.AND UP0, UPT, UR5, URZ, UPT ;  /* 0x000000ff0500728c */ /* 0x001fe4000bf05270 */
[----:B------:R-:W-:-:S04]  /*29c0*/  ULOP3.LUT UR5, UR4, 0x7ffffffc, URZ, 0xc0, !UPT ;  /* 0x7ffffffc04057892 */ /* 0x000fc8000f8ec0ff */
[----:B------:R-:W-:-:S13]  /*29d0*/  PLOP3.LUT P0, PT, PT, PT, UP0, 0x80, 0x8 ;  /* 0x000000000008781c */ /* 0x000fda0003f0f008 */
.L_x_511:
        /* <DEDUP_REMOVED lines=27> */
.L_x_504:
[----:B-----5:R-:W-:-:S05]  /*2b90*/  HADD2 R14, R17, R16.H0_H0 ;  /* 0x20000010110e7230 */ /* 0x020fca0000000000 */
[----:B------:R-:W-:-:S05]  /*2ba0*/  PRMT R9, R17, R18, R14 ;  /* 0x0000001211097216 */ /* 0x000fca000000000e */
[----:B------:R-:W2:Y:S02]  /*2bb0*/  ATOM.E.CAS.STRONG.GPU PT, R14, [R12], R17, R9 ;  /* 0x000000110c0e738b */ /* 0x000ea400001ee109 */
[----:B--2---:R-:W-:Y:S02]  /*2bc0*/  ISETP.NE.U32.AND P1, PT, R14, R17, PT ;  /* 0x000000110e00720c */ /* 0x004fe40003f25070 */
[----:B------:R-:W-:-:S11]  /*2bd0*/  MOV R17, R14 ;  /* 0x0000000e00117202 */ /* 0x000fd60000000f00 */
[----:B------:R-:W-:Y:S05]  /*2be0*/  @P1 BRA `(.L_x_504) ;  /* 0xfffffffc00e81947 */ /* 0x000fea000383ffff */
[----:B------:R-:W-:Y:S05]  /*2bf0*/  BSYNC.RECONVERGENT B0 ;  /* 0x0000000000007941 */ /* 0x000fea0003800200 */
.L_x_503:
        /* <DEDUP_REMOVED lines=18> */
.L_x_506:
[----:B-----5:R-:W-:-:S05]  /*2d20*/  HADD2 R14, R15, R16.H0_H0 ;  /* 0x200000100f0e7230 */ /* 0x020fca0000000000 */
[----:B0-----:R-:W-:-:S05]  /*2d30*/  PRMT R9, R15, R17, R14 ;  /* 0x000000110f097216 */ /* 0x001fca000000000e */
[----:B------:R-:W2:Y:S02]  /*2d40*/  ATOM.E.CAS.STRONG.GPU PT, R14, [R12], R15, R9 ;  /* 0x0000000f0c0e738b */ /* 0x000ea400001ee109 */
[----:B--2---:R-:W-:Y:S02]  /*2d50*/  ISETP.NE.U32.AND P1, PT, R14, R15, PT ;  /* 0x0000000f0e00720c */ /* 0x004fe40003f25070 */
[----:B------:R-:W-:-:S11]  /*2d60*/  MOV R15, R14 ;  /* 0x0000000e000f7202 */ /* 0x000fd60000000f00 */
[----:B------:R-:W-:Y:S05]  /*2d70*/  @P1 BRA `(.L_x_506) ;  /* 0xfffffffc00e81947 */ /* 0x000fea000383ffff */
[----:B------:R-:W-:Y:S05]  /*2d80*/  BSYNC.RECONVERGENT B0 ;  /* 0x0000000000007941 */ /* 0x000fea0003800200 */
.L_x_505:
        /* <DEDUP_REMOVED lines=19> */
.L_x_508:
[----:B-----5:R-:W-:-:S05]  /*2ec0*/  HADD2 R14, R15, R16.H0_H0 ;  /* 0x200000100f0e7230 */ /* 0x020fca0000000000 */
[----:B0-----:R-:W-:-:S05]  /*2ed0*/  PRMT R9, R15, R17, R14 ;  /* 0x000000110f097216 */ /* 0x001fca000000000e */
[----:B------:R-:W2:Y:S02]  /*2ee0*/  ATOM.E.CAS.STRONG.GPU PT, R14, [R12], R15, R9 ;  /* 0x0000000f0c0e738b */ /* 0x000ea400001ee109 */
[----:B--2---:R-:W-:Y:S02]  /*2ef0*/  ISETP.NE.U32.AND P1, PT, R14, R15, PT ;  /* 0x0000000f0e00720c */ /* 0x004fe40003f25070 */
[----:B------:R-:W-:-:S11]  /*2f00*/  MOV R15, R14 ;  /* 0x0000000e000f7202 */ /* 0x000fd60000000f00 */
[----:B------:R-:W-:Y:S05]  /*2f10*/  @P1 BRA `(.L_x_508) ;  /* 0xfffffffc00e81947 */ /* 0x000fea000383ffff */
[----:B------:R-:W-:Y:S05]  /*2f20*/  BSYNC.RECONVERGENT B0 ;  /* 0x0000000000007941 */ /* 0x000fea0003800200 */
.L_x_507:
        /* <DEDUP_REMOVED lines=18> */
[----:B------:R-:W-:-:S07]  /*3050*/  F2FP.F16.F32.PACK_AB R12, RZ, R9 ;  /* 0x00000009ff0c723e */ /* 0x000fce00000000ff */
.L_x_510:
[----:B-----5:R-:W-:-:S05]  /*3060*/  HADD2 R10, R11, R12.H0_H0 ;  /* 0x2000000c0b0a7230 */ /* 0x020fca0000000000 */
[----:B------:R-:W-:-:S05]  /*3070*/  PRMT R3, R11, R13, R10 ;  /* 0x0000000d0b037216 */ /* 0x000fca000000000a */
[----:B------:R-:W2:Y:S02]  /*3080*/  ATOM.E.CAS.STRONG.GPU PT, R10, [R4], R11, R3 ;  /* 0x0000000b040a738b */ /* 0x000ea400001ee103 */
[----:B--2---:R-:W-:Y:S02]  /*3090*/  ISETP.NE.U32.AND P1, PT, R10, R11, PT ;  /* 0x0000000b0a00720c */ /* 0x004fe40003f25070 */
[----:B------:R-:W-:-:S11]  /*30a0*/  MOV R11, R10 ;  /* 0x0000000a000b7202 */ /* 0x000fd60000000f00 */
[----:B------:R-:W-:Y:S05]  /*30b0*/  @P1 BRA `(.L_x_510) ;  /* 0xfffffffc00e81947 */ /* 0x000fea000383ffff */
[----:B------:R-:W-:Y:S05]  /*30c0*/  BSYNC.RECONVERGENT B0 ;  /* 0x0000000000007941 */ /* 0x000fea0003800200 */
.L_x_509:
[----:B------:R-:W-:Y:S01]  /*30d0*/  UIADD3 UR6, UPT, UPT, UR6, 0x4, URZ ;  /* 0x0000000406067890 */ /* 0x000fe2000fffe0ff */
[----:B0-----:R-:W-:Y:S02]  /*30e0*/  IADD3 R0, PT, PT, R0, 0x10, RZ ;  /* 0x0000001000007810 */ /* 0x001fe40007ffe0ff */
[----:B------:R-:W-:Y:S01]  /*30f0*/  IADD3 R2, PT, PT, R2, 0x4, RZ ;  /* 0x0000000402027810 */ /* 0x000fe20007ffe0ff */
[----:B------:R-:W-:-:S09]  /*3100*/  UISETP.NE.AND UP0, UPT, UR6, URZ, UPT ;  /* 0x000000ff0600728c */ /* 0x000fd2000bf05270 */
[----:B------:R-:W-:Y:S05]  /*3110*/  BRA.U UP0, `(.L_x_511) ;  /* 0xfffffff900307547 */ /* 0x000fea000b83ffff */
.L_x_502:
        /* <DEDUP_REMOVED lines=8> */
.L_x_514:
        /* <DEDUP_REMOVED lines=10> */
[----:B--2---:R-:W-:-:S04]  /*3240*/  IMAD.WIDE.U32 R6, R11, 0x2, R6 ;  /* 0x000000020b067825 */ /* 0x004fc800078e0006 */
[----:B------:R-:W-:Y:S01]  /*3250*/  IMAD.MOV.U32 R11, RZ, RZ, R7 ;  /* 0x000000ffff0b7224 */ /* 0x000fe200078e0007 */
[C---:B------:R-:W-:Y:S01]  /*3260*/  LOP3.LUT R10, R6.reuse, 0xfffffffd, RZ, 0xc0, !PT ;  /* 0xfffffffd060a7812 */ /* 0x040fe200078ec0ff */
        /* <DEDUP_REMOVED lines=9> */
.L_x_513:
[----:B0----5:R-:W-:-:S05]  /*3300*/  HADD2 R0, R3, R2.H0_H0 ;  /* 0x2000000203007230 */ /* 0x021fca0000000000 */
[----:B------:R-:W-:-:S05]  /*3310*/  PRMT R5, R3, R4, R0 ;  /* 0x0000000403057216 */ /* 0x000fca0000000000 */
[----:B------:R-:W2:Y:S02]  /*3320*/  ATOM.E.CAS.STRONG.GPU PT, R0, [R10], R3, R5 ;  /* 0x000000030a00738b */ /* 0x000ea400001ee105 */
[----:B--2---:R-:W-:Y:S02]  /*3330*/  ISETP.NE.U32.AND P0, PT, R0, R3, PT ;  /* 0x000000030000720c */ /* 0x004fe40003f05070 */
[----:B------:R-:W-:-:S11]  /*3340*/  MOV R3, R0 ;  /* 0x0000000000037202 */ /* 0x000fd60000000f00 */
[----:B------:R-:W-:Y:S05]  /*3350*/  @P0 BRA `(.L_x_513) ;  /* 0xfffffffc00e80947 */ /* 0x000fea000383ffff */
[----:B------:R-:W-:Y:S05]  /*3360*/  BSYNC.RECONVERGENT B0 ;  /* 0x0000000000007941 */ /* 0x000fea0003800200 */
.L_x_512:
[----:B------:R-:W-:Y:S01]  /*3370*/  UIADD3 UR4, UPT, UPT, UR4, 0x1, URZ ;  /* 0x0000000104047890 */ /* 0x000fe2000fffe0ff */
[----:B------:R-:W-:Y:S01]  /*3380*/  IADD3 R9, PT, PT, R9, 0x1, RZ ;  /* 0x0000000109097810 */ /* 0x000fe20007ffe0ff */
[----:B------:R-:W-:Y:S02]  /*3390*/  UIADD3 UR7, UPT, UPT, UR7, 0x4, URZ ;  /* 0x0000000407077890 */ /* 0x000fe4000fffe0ff */
[----:B------:R-:W-:-:S09]  /*33a0*/  UISETP.NE.AND UP0, UPT, UR4, URZ, UPT ;  /* 0x000000ff0400728c */ /* 0x000fd2000bf05270 */
[----:B------:R-:W-:Y:S05]  /*33b0*/  BRA.U UP0, `(.L_x_514) ;  /* 0xfffffffd00787547 */ /* 0x000fea000b83ffff */
[----:B------:R-:W-:Y:S05]  /*33c0*/  EXIT ;  /* 0x000000000000794d */ /* 0x000fea0003800000 */
        .weak           $__internal_39_$__cuda_sm20_div_u16
        .type           $__internal_39_$__cuda_sm20_div_u16,@function
        .size           $__internal_39_$__cuda_sm20_div_u16,($__internal_40_$__cuda_sm20_div_u64 - $__internal_39_$__cuda_sm20_div_u16)
$__internal_39_$__cuda_sm20_div_u16:
        /* <DEDUP_REMOVED lines=18> */
[----:B------:R-:W-:Y:S06]  /*34f0*/  RET.REL.NODEC R4 `(_Z21moe_wna16_gemm_kernelI6__halfLi4ELi2EEvPKT_PS1_PKjS3_S6_PKfPKiSA_SA_tttjjjtttbb) ;  /* 0xffffffc804c07950 */ /* 0x000fec0003c3ffff */
        .weak           $__internal_40_$__cuda_sm20_div_u64
        .type           $__internal_40_$__cuda_sm20_div_u64,@function
        .size           $__internal_40_$__cuda_sm20_div_u64,($__internal_41_$__cuda_sm20_rem_u16 - $__internal_40_$__cuda_sm20_div_u64)
$__internal_40_$__cuda_sm20_div_u64:
        /* <DEDUP_REMOVED lines=66> */
[----:B------:R-:W-:Y:S06]  /*3920*/  RET.REL.NODEC R2 `(_Z21moe_wna16_gemm_kernelI6__halfLi4ELi2EEvPKT_PS1_PKjS3_S6_PKfPKiSA_SA_tttjjjtttbb) ;  /* 0xffffffc402b47950 */ /* 0x000fec0003c3ffff */
        .weak           $__internal_41_$__cuda_sm20_rem_u16
        .type           $__internal_41_$__cuda_sm20_rem_u16,@function
        .size           $__internal_41_$__cuda_sm20_rem_u16,(.L_x_588 - $__internal_41_$__cuda_sm20_rem_u16)
$__internal_41_$__cuda_sm20_rem_u16:
        /* <DEDUP_REMOVED lines=21> */
[----:B------:R-:W-:Y:S05]  /*3a80*/  RET.REL.NODEC R4 `(_Z21moe_wna16_gemm_kernelI6__halfLi4ELi2EEvPKT_PS1_PKjS3_S6_PKfPKiSA_SA_tttjjjtttbb) ;  /* 0xffffffc4045c7950 */ /* 0x000fea0003c3ffff */
.L_x_515:
        /* <DEDUP_REMOVED lines=15> */
.L_x_588:


//--------------------- .text._Z21moe_wna16_gemm_kernelI6__halfLi4ELi1EEvPKT_PS1_PKjS3_S6_PKfPKiSA_SA_tttjjjtttbb --------------------------
	.section	.text._Z21moe_wna16_gemm_kernelI6__halfLi4ELi1EEvPKT_PS1_PKjS3_S6_PKfPKiSA_SA_tttjjjtttbb,"ax",@progbits
	.align	128
        .global         _Z21moe_wna16_gemm_kernelI6__halfLi4ELi1EEvPKT_PS1_PKjS3_S6_PKfPKiSA_SA_tttjjjtttbb
        .type           _Z21moe_wna16_gemm_kernelI6__halfLi4ELi1EEvPKT_PS1_PKjS3_S6_PKfPKiSA_SA_tttjjjtttbb,@function
        .size           _Z21moe_wna16_gemm_kernelI6__halfLi4ELi1EEvPKT_PS1_PKjS3_S6_PKfPKiSA_SA_tttjjjtttbb,(.L_x_590 - _Z21moe_wna16_gemm_kernelI6__halfLi4ELi1EEvPKT_PS1_PKjS3_S6_PKfPKiSA_SA_tttjjjtttbb)
        .other          _Z21moe_wna16_gemm_kernelI6__halfLi4ELi1EEvPKT_PS1_PKjS3_S6_PKfPKiSA_SA_tttjjjtttbb,@"STO_CUDA_ENTRY STV_DEFAULT"
_Z21moe_wna16_gemm_kernelI6__halfLi4ELi1EEvPKT_PS1_PKjS3_S6_PKfPKiSA_SA_tttjjjtttbb:
.text._Z21moe_wna16_gemm_kernelI6__halfLi4ELi1EEvPKT_PS1_PKjS3_S6_PKfPKiSA_SA_tttjjjtttbb:
        /* <DEDUP_REMOVED lines=58> */
[-C--:B------:R-:W-:Y:S02]  /*03a0*/  @!P1 IADD3 R2, PT, PT, R2, -R9.reuse, RZ ;  /* 0x8000000902029210 */ /* 0x080fe40007ffe0ff */
[----:B------:R-:W-:Y:S02]  /*03b0*/  @!P1 IADD3 R7, PT, PT, R7, 0x1, RZ ;  /* 0x0000000107079810 */ /* 0x000fe40007ffe0ff */
[----:B------:R-:W-:Y:S02]  /*03c0*/  ISETP.GE.U32.AND P0, PT, R2, R9, PT ;  /* 0x000000090200720c */ /* 0x000fe40003f06070 */
[----:B------:R-:W-:Y:S02]  /*03d0*/  SHF.R.U32.HI R2, RZ, 0x1, R4 ;  /* 0x00000001ff027819 */ /* 0x000fe40000011604 */
[----:B------:R-:W-:Y:S02]  /*03e0*/  ISETP.NE.AND P1, PT, RZ, UR13, PT ;  /* 0x0000000dff007c0c */ /* 0x000fe4000bf25270 */
[----:B------:R-:W-:-:S04]  /*03f0*/  LOP3.LUT R5, R2, 0x3, RZ, 0xc0, !PT ;  /* 0x0000000302057812 */ /* 0x000fc800078ec0ff */
[----:B------:R-:W-:-:S03]  /*0400*/  LOP3.LUT R6, R5, 0x3f8, R4, 0xf8, !PT ;  /* 0x000003f805067812 */ /* 0x000fc600078ef804 */
[----:B------:R-:W-:Y:S01]  /*0410*/  @P0 VIADD R7, R7, 0x1 ;  /* 0x0000000107070836 */ /* 0x000fe20000000000 */
[----:B------:R-:W-:Y:S02]  /*0420*/  LOP3.LUT R5, R6, 0x4, R3, 0xf8, !PT ;  /* 0x0000000406057812 */ /* 0x000fe400078ef803 */
[----:B0-----:R-:W-:Y:S02]  /*0430*/  LOP3.LUT R3, R8, 0xffff, RZ, 0xc0, !PT ;  /* 0x0000ffff08037812 */ /* 0x001fe400078ec0ff */
[----:B------:R-:W-:Y:S01]  /*0440*/  MOV R2, R7 ;  /* 0x0000000700027202 */ /* 0x000fe20000000f00 */
[----:B------:R-:W-:-:S03]  /*0450*/  VIADD R5, R5, UR11 ;  /* 0x0000000b05057c36 */ /* 0x000fc60008000000 */
[----:B------:R-:W-:Y:S02]  /*0460*/  @!P2 IADD3 R2, PT, PT, RZ, -R2, RZ ;  /* 0x80000002ff02a210 */ /* 0x000fe40007ffe0ff */
[----:B------:R-:W-:-:S07]  /*0470*/  @!P1 LOP3.LUT R2, RZ, UR13, RZ, 0x33, !PT ;  /* 0x0000000dff029c12 */ /* 0x000fce000f8e33ff */
.L_x_520:
[----:B0-----:R-:W0:Y:S01]  /*0480*/  LDCU.64 UR6, c[0x0][0x3b0] ;  /* 0x00007600ff0677ac */ /* 0x001e220008000a00 */
[----:B------:R-:W-:-:S04]  /*0490*/  UIADD3 UR4, UPT, UPT, UR20, UR5, URZ ;  /* 0x0000000514047290 */ /* 0x000fc8000fffe0ff */
[----:B0-----:R-:W-:Y:S01]  /*04a0*/  UIMAD.WIDE UR6, UR4, 0x4, UR6 ;  /* 0x00000004040678a5 */ /* 0x001fe2000f8e0206 */
[----:B------:R-:W-:-:S06]  /*04b0*/  IABS R12, R3 ;  /* 0x00000003000c7213 */ /* 0x000fcc0000000000 */
[----:B------:R-:W0:Y:S01]  /*04c0*/  LDCU UR4, c[0x0][0x3d0] ;  /* 0x00007a00ff0477ac */ /* 0x000e220008000800 */
[----:B---3--:R-:W-:Y:S02]  /*04d0*/  MOV R6, UR6 ;  /* 0x0000000600067c02 */ /* 0x008fe40008000f00 */
[----:B------:R-:W-:-:S05]  /*04e0*/  MOV R7, UR7 ;  /* 0x0000000700077c02 */ /* 0x000fca0008000f00 */
[----:B------:R1:W2:Y:S01]  /*04f0*/  LDG.E.CONSTANT R6, desc[UR18][R6.64] ;  /* 0x0000001206067981 */ /* 0x0002a2000c1e9900 */
[----:B------:R-:W3:Y:S01]  /*0500*/  I2F.RP R10, R12 ;  /* 0x0000000c000a7306 */ /* 0x000ee20000209400 */
[----:B------:R-:W-:-:S04]  /*0510*/  IABS R13, R3 ;  /* 0x00000003000d7213 */ /* 0x000fc80000000000 */
[----:B-1----:R-:W-:-:S03]  /*0520*/  IADD3 R7, PT, PT, RZ, -R13, RZ ;  /* 0x8000000dff077210 */ /* 0x002fc60007ffe0ff */
[----:B---3--:R-:W1:Y:S02]  /*0530*/  MUFU.RCP R10, R10 ;  /* 0x0000000a000a7308 */ /* 0x008e640000001000 */
[----:B-1----:R-:W-:-:S06]  /*0540*/  IADD3 R8, PT, PT, R10, 0xffffffe, RZ ;  /* 0x0ffffffe0a087810 */ /* 0x002fcc0007ffe0ff */
[----:B------:R1:W3:Y:S02]  /*0550*/  F2I.FTZ.U32.TRUNC.NTZ R9, R8 ;  /* 0x0000000800097305 */ /* 0x0002e4000021f000 */
[----:B-1----:R-:W-:Y:S02]  /*0560*/  HFMA2 R8, -RZ, RZ, 0, 0 ;  /* 0x00000000ff087431 */ /* 0x002fe400000001ff */
        /* <DEDUP_REMOVED lines=13> */
[----:B------:R-:W-:-:S04]  /*0640*/  @P0 IADD3 R9, PT, PT, R9, 0x1, RZ ;  /* 0x0000000109090810 */ /* 0x000fc80007ffe0ff */
[----:B------:R-:W-:Y:S02]  /*0650*/  @!P2 IADD3 R9, PT, PT, RZ, -R9, RZ ;  /* 0x80000009ff09a210 */ /* 0x000fe40007ffe0ff */
        /* <DEDUP_REMOVED lines=19> */
.L_x_519:
[----:B0-----:R-:W-:-:S04]  /*0790*/  IMAD R9, R11, UR13, RZ ;  /* 0x0000000d0b097c24 */ /* 0x001fc8000f8e02ff */
[----:B------:R-:W-:-:S05]  /*07a0*/  IMAD.IADD R10, R9, 0x1, R4 ;  /* 0x00000001090a7824 */ /* 0x000fca00078e0204 */
[----:B------:R-:W-:-:S04]  /*07b0*/  IADD3 R8, PT, PT, R10, UR11, RZ ;  /* 0x0000000b0a087c10 */ /* 0x000fc8000fffe0ff */
[----:B------:R-:W-:-:S04]  /*07c0*/  ISETP.GE.U32.AND P0, PT, R8, UR15, PT ;  /* 0x0000000f08007c0c */ /* 0x000fc8000bf06070 */
[----:B------:R-:W-:-:S13]  /*07d0*/  ISETP.GE.OR P0, PT, R10, UR9, P0 ;  /* 0x000000090a007c0c */ /* 0x000fda0008706670 */
[----:B------:R-:W-:Y:S05]  /*07e0*/  @P0 BRA `(.L_x_518) ;  /* 0x0000000000240947 */ /* 0x000fea0003800000 */
[----:B------:R-:W-:-:S05]  /*07f0*/  IADD3 R9, PT, PT, R12, R9, RZ ;  /* 0x000000090c097210 */ /* 0x000fca0007ffe0ff */
[----:B---3--:R-:W-:-:S06]  /*0800*/  IMAD.WIDE R8, R9, 0x2, R6 ;  /* 0x0000000209087825 */ /* 0x008fcc00078e0206 */
[----:B------:R-:W2:Y:S01]  /*0810*/  LDG.E.U16.CONSTANT R9, desc[UR18][R8.64] ;  /* 0x0000001208097981 */ /* 0x000ea2000c1e9500 */
[----:B------:R-:W-:Y:S02]  /*0820*/  IADD3 R10, PT, PT, R10, UR14, RZ ;  /* 0x0000000e0a0a7c10 */ /* 0x000fe4000fffe0ff */
[----:B------:R-:W-:Y:S02]  /*0830*/  IADD3 R11, PT, PT, R11, 0x1, RZ ;  /* 0x000000010b0b7810 */ /* 0x000fe40007ffe0ff */
[----:B------:R-:W-:Y:S02]  /*0840*/  LEA R10, R10, UR4, 0x1 ;  /* 0x000000040a0a7c11 */ /* 0x000fe4000f8e08ff */
[----:B------:R-:W-:-:S03]  /*0850*/  ISETP.NE.AND P0, PT, R11, R2, PT ;  /* 0x000000020b00720c */ /* 0x000fc60003f05270 */
[----:B--2---:R0:W-:Y:S10]  /*0860*/  STS.U16 [R10], R9 ;  /* 0x000000090a007388 */ /* 0x0041f40000000400 */
[----:B------:R-:W-:Y:S05]  /*0870*/  @P0 BRA `(.L_x_519) ;  /* 0xfffffffc00c40947 */ /* 0x000fea000383ffff */
.L_x_518:
[----:B------:R-:W-:Y:S05]  /*0880*/  BSYNC.RECONVERGENT B0 ;  /* 0x0000000000007941 */ /* 0x000fea0003800200 */
.L_x_517:
[----:B------:R-:W-:-:S09]  /*0890*/  UISETP.NE.AND UP0, UPT, UR5, UR8, UPT ;  /* 0x000000080500728c */ /* 0x000fd2000bf05270 */
[----:B------:R-:W-:Y:S05]  /*08a0*/  BRA.U UP0, `(.L_x_520) ;  /* 0xfffffff900f47547 */ /* 0x000fea000b83ffff */
[----:B------:R-:W-:-:S05]  /*08b0*/  UMOV UR4, UR8 ;  /* 0x0000000800047c82 */ /* 0x000fca0008000000 */
.L_x_516:
        /* <DEDUP_REMOVED lines=14> */
[----:B------:R-:W-:-:S05]  /*09a0*/  IMAD.U32 R3, RZ, RZ, UR5 ;  /* 0x00000005ff037e24 */ /* 0x000fca000f8e00ff */
[----:B------:R-:W-:-:S04]  /*09b0*/  IADD3 R3, PT, PT, R3, UR13, RZ ;  /* 0x0000000d03037c10 */ /* 0x000fc8000fffe0ff */
        /* <DEDUP_REMOVED lines=8> */
[----:B-1----:R-:W-:-:S05]  /*0a40*/  IADD3 R7, PT, PT, RZ, -R3, RZ ;  /* 0x80000003ff077210 */ /* 0x002fca0007ffe0ff */
[----:B------:R-:W-:-:S04]  /*0a50*/  IMAD R7, R7, UR6, RZ ;  /* 0x0000000607077c24 */ /* 0x000fc8000f8e02ff */
[----:B------:R-:W-:Y:S01]  /*0a60*/  IMAD.HI.U32 R2, R3, R7, R2 ;  /* 0x0000000703027227 */ /* 0x000fe200078e0002 */
[----:B------:R-:W-:Y:S02]  /*0a70*/  MOV R3, UR13 ;  /* 0x0000000d00037c02 */ /* 0x000fe40008000f00 */
[----:B------:R-:W-:-:S03]  /*0a80*/  MOV R7, RZ ;  /* 0x000000ff00077202 */ /* 0x000fc60000000f00 */
[----:B------:R-:W-:-:S04]  /*0a90*/  IMAD.HI.U32 R6, R2, UR12, RZ ;  /* 0x0000000c02067c27 */ /* 0x000fc8000f8e00ff */
[----:B------:R-:W-:Y:S01]  /*0aa0*/  IMAD.U32 R2, RZ, RZ, UR12 ;  /* 0x0000000cff027e24 */ /* 0x000fe2000f8e00ff */
[----:B------:R-:W-:-:S05]  /*0ab0*/  IADD3 R3, PT, PT, RZ, -R6, RZ ;  /* 0x80000006ff037210 */ /* 0x000fca0007ffe0ff */
[----:B------:R-:W-:-:S05]  /*0ac0*/  IMAD R2, R3, UR6, R2 ;  /* 0x0000000603027c24 */ /* 0x000fca000f8e0202 */
[----:B------:R-:W-:-:S13]  /*0ad0*/  ISETP.GE.U32.AND P0, PT, R2, UR6, PT ;  /* 0x0000000602007c0c */ /* 0x000fda000bf06070 */
[----:B------:R-:W-:Y:S02]  /*0ae0*/  @P0 IADD3 R2, PT, PT, R2, -UR6, RZ ;  /* 0x8000000602020c10 */ /* 0x000fe4000fffe0ff */
[----:B------:R-:W-:Y:S02]  /*0af0*/  @P0 IADD3 R6, PT, PT, R6, 0x1, RZ ;  /* 0x0000000106060810 */ /* 0x000fe40007ffe0ff */
[----:B------:R-:W-:-:S13]  /*0b00*/  ISETP.GE.U32.AND P1, PT, R2, UR6, PT ;  /* 0x0000000602007c0c */ /* 0x000fda000bf26070 */
[----:B------:R-:W-:Y:S01]  /*0b10*/  @P1 VIADD R6, R6, 0x1 ;  /* 0x0000000106061836 */ /* 0x000fe20000000000 */
[----:B------:R-:W-:Y:S01]  /*0b20*/  @!P2 LOP3.LUT R6, RZ, UR6, RZ, 0x33, !PT ;  /* 0x00000006ff06ac12 */ /* 0x000fe2000f8e33ff */
[----:B------:R-:W-:Y:S06]  /*0b30*/  BRA `(.L_x_522) ;  /* 0x0000000000087947 */ /* 0x000fec0003800000 */
.L_x_521:
[----:B------:R-:W-:-:S07]  /*0b40*/  MOV R2, 0xb60 ;  /* 0x00000b6000027802 */ /* 0x000fce0000000f00 */
[----:B0--3--:R-:W-:Y:S05]  /*0b50*/  CALL.REL.NOINC `($__internal_42_$__cuda_sm20_div_u64) ;  /* 0x0000002400ec7944 */ /* 0x009fea0003c00000 */
.L_x_522:
        /* <DEDUP_REMOVED lines=10> */
[----:B0-----:R-:W-:Y:S01]  /*0c00*/  IMAD.MOV.U32 R8, RZ, RZ, RZ ;  /* 0x000000ffff087224 */ /* 0x001fe200078e00ff */
[----:B-1----:R-:W-:-:S05]  /*0c10*/  IADD3 R2, PT, PT, RZ, -R9, RZ ;  /* 0x80000009ff027210 */ /* 0x002fca0007ffe0ff */
        /* <DEDUP_REMOVED lines=12> */
[----:B------:R-:W-:-:S04]  /*0ce0*/  @P1 IADD3 R5, PT, PT, R5, 0x1, RZ ;  /* 0x0000000105051810 */ /* 0x000fc80007ffe0ff */
        /* <DEDUP_REMOVED lines=9> */
[----:B------:R-:W1:Y:S01]  /*0d80*/  @!P1 I2F.F16 R5, 0x8 ;  /* 0x0000000800059906 */ /* 0x000e620000200c00 */
[----:B------:R-:W-:Y:S01]  /*0d90*/  @!P1 IMAD.MOV.U32 R12, RZ, RZ, RZ ;  /* 0x000000ffff0c9224 */ /* 0x000fe200078e00ff */
        /* <DEDUP_REMOVED lines=11> */
[----:B--2---:R-:W-:Y:S01]  /*0e50*/  IADD3 R10, PT, PT, R12, 0xffffffe, RZ ;  /* 0x0ffffffe0c0a7810 */ /* 0x004fe20007ffe0ff */
[----:B------:R-:W-:-:S05]  /*0e60*/  IMAD.MOV R12, RZ, RZ, -R17 ;  /* 0x000000ffff0c7224 */ /* 0x000fca00078e0a11 */
[----:B------:R2:W3:Y:S02]  /*0e70*/  F2I.FTZ.U32.TRUNC.NTZ R11, R10 ;  /* 0x0000000a000b7305 */ /* 0x0004e4000021f000 */
[----:B--2---:R-:W-:Y:S01]  /*0e80*/  HFMA2 R10, -RZ, RZ, 0, 0 ;  /* 0x00000000ff0a7431 */ /* 0x004fe200000001ff */
[----:B---3--:R-:W-:-:S05]  /*0e90*/  IADD3 R14, PT, PT, RZ, -R11, RZ ;  /* 0x8000000bff0e7210 */ /* 0x008fca0007ffe0ff */
[----:B------:R-:W-:Y:S01]  /*0ea0*/  IMAD R15, R14, R13, RZ ;  /* 0x0000000d0e0f7224 */ /* 0x000fe200078e02ff */
[----:B------:R-:W-:-:S03]  /*0eb0*/  MOV R14, R16 ;  /* 0x00000010000e7202 */ /* 0x000fc60000000f00 */
[----:B------:R-:W-:Y:S01]  /*0ec0*/  IMAD.HI.U32 R11, R11, R15, R10 ;  /* 0x0000000f0b0b7227 */ /* 0x000fe200078e000a */
[----:B------:R-:W-:-:S05]  /*0ed0*/  IADD3 R10, PT, PT, RZ, -R9, RZ ;  /* 0x80000009ff0a7210 */ /* 0x000fca0007ffe0ff */
[----:B------:R-:W-:-:S04]  /*0ee0*/  IMAD.HI.U32 R11, R11, R14, RZ ;  /* 0x0000000e0b0b7227 */ /* 0x000fc800078e00ff */
[----:B------:R-:W-:Y:S02]  /*0ef0*/  IMAD R12, R11, R12, R14 ;  /* 0x0000000c0b0c7224 */ /* 0x000fe400078e020e */
[----:B------:R-:W-:-:S03]  /*0f00*/  IMAD R10, R3, R10, UR12 ;  /* 0x0000000c030a7e24 */ /* 0x000fc6000f8e020a */
[----:B------:R-:W-:Y:S02]  /*0f10*/  ISETP.GT.U32.AND P6, PT, R13, R12, PT ;  /* 0x0000000c0d00720c */ /* 0x000fe40003fc4070 */
[----:B------:R-:W-:-:S11]  /*0f20*/  ISETP.GE.U32.AND P4, PT, R10, R3, PT ;  /* 0x000000030a00720c */ /* 0x000fd60003f86070 */
[----:B------:R-:W-:Y:S02]  /*0f30*/  @!P6 IADD3 R12, PT, PT, R12, -R13, RZ ;  /* 0x8000000d0c0ce210 */ /* 0x000fe40007ffe0ff */
[----:B------:R-:W-:Y:S02]  /*0f40*/  @P4 IADD3 R10, PT, PT, R10, -R3, RZ ;  /* 0x800000030a0a4210 */ /* 0x000fe40007ffe0ff */
[----:B------:R-:W-:Y:S02]  /*0f50*/  ISETP.GE.U32.AND P5, PT, R12, R13, PT ;  /* 0x0000000d0c00720c */ /* 0x000fe40003fa6070 */
[----:B------:R-:W-:Y:S02]  /*0f60*/  LOP3.LUT R12, R3, UR11, RZ, 0x3c, !PT ;  /* 0x0000000b030c7c12 */ /* 0x000fe4000f8e3cff */
[----:B------:R-:W-:Y:S02]  /*0f70*/  ISETP.GE.U32.AND P2, PT, R10, R3, PT ;  /* 0x000000030a00720c */ /* 0x000fe40003f46070 */
[----:B------:R-:W-:-:S02]  /*0f80*/  ISETP.GE.AND P3, PT, R12, RZ, PT ;  /* 0x000000ff0c00720c */ /* 0x000fc40003f66270 */
[----:B------:R-:W-:Y:S02]  /*0f90*/  @!P6 IADD3 R11, PT, PT, R11, 0x1, RZ ;  /* 0x000000010b0be810 */ /* 0x000fe40007ffe0ff */
[----:B------:R-:W-:Y:S02]  /*0fa0*/  @P4 IADD3 R9, PT, PT, R9, 0x1, RZ ;  /* 0x0000000109094810 */ /* 0x000fe40007ffe0ff */
[----:B------:R-:W-:Y:S01]  /*0fb0*/  ISETP.NE.AND P4, PT, R3, RZ, PT ;  /* 0x000000ff0300720c */ /* 0x000fe20003f85270 */
[----:B------:R-:W-:Y:S01]  /*0fc0*/  @P5 VIADD R11, R11, 0x1 ;  /* 0x000000010b0b5836 */ /* 0x000fe20000000000 */
[----:B------:R-:W-:-:S03]  /*0fd0*/  LEA.HI R3, R0, R0, RZ, 0x1 ;  /* 0x0000000000037211 */ /* 0x000fc600078f08ff */
[----:B------:R-:W-:Y:S02]  /*0fe0*/  @P2 IADD3 R9, PT, PT, R9, 0x1, RZ ;  /* 0x0000000109092810 */ /* 0x000fe40007ffe0ff */
[----:B------:R-:W-:Y:S02]  /*0ff0*/  @!P3 IADD3 R11, PT, PT, RZ, -R11, RZ ;  /* 0x8000000bff0bb210 */ /* 0x000fe40007ffe0ff */
[C---:B------:R-:W-:Y:S02]  /*1000*/  SEL R10, R8.reuse, R9, !P0 ;  /* 0x00000009080a7207 */ /* 0x040fe40004000000 */
[----:B------:R-:W-:Y:S02]  /*1010*/  SEL R8, R8, R11, !P4 ;  /* 0x0000000b08087207 */ /* 0x000fe40006000000 */
[----:B------:R-:W-:-:S05]  /*1020*/  SHF.R.S32.HI R3, RZ, 0x1, R3 ;  /* 0x00000001ff037819 */ /* 0x000fca0000011403 */
[----:B------:R-:W-:Y:S01]  /*1030*/  IMAD R3, R3, R10, R8 ;  /* 0x0000000a03037224 */ /* 0x000fe200078e0208 */
[----:B------:R-:W-:-:S04]  /*1040*/  LOP3.LUT R8, R7, 0x7fffffff, RZ, 0xc0, !PT ;  /* 0x7fffffff07087812 */ /* 0x000fc800078ec0ff */
[----:B0-----:R-:W-:Y:S02]  /*1050*/  IADD3 R6, P0, P2, R3, UR6, R6 ;  /* 0x0000000603067c10 */ /* 0x001fe4000fa1e006 */
[----:B------:R-:W-:-:S04]  /*1060*/  SHF.R.S32.HI R3, RZ, 0x1f, R3 ;  /* 0x0000001fff037819 */ /* 0x000fc80000011403 */
[----:B------:R-:W-:-:S05]  /*1070*/  IADD3.X R7, PT, PT, R3, UR7, R8, P0, P2 ;  /* 0x0000000703077c10 */ /* 0x000fca00087e4408 */
[----:B------:R0:W5:Y:S02]  /*1080*/  LDG.E.U8.CONSTANT R12, desc[UR18][R6.64] ;  /* 0x00000012060c7981 */ /* 0x000164000c1e9100 */
.L_x_523:
        /* <DEDUP_REMOVED lines=19> */
.L_x_532:
        /* <DEDUP_REMOVED lines=18> */
[----:B------:R-:W-:-:S03]  /*12e0*/  MOV R5, UR15 ;  /* 0x0000000f00057c02 */ /* 0x000fc60008000f00 */
[----:B------:R-:W-:-:S06]  /*12f0*/  IMAD.WIDE R4, R7, 0x10, R4 ;  /* 0x0000001007047825 */ /* 0x000fcc00078e0204 */
[----:B------:R-:W2:Y:S04]  /*1300*/  LDG.E.128.CONSTANT R4, desc[UR18][R4.64] ;  /* 0x0000001204047981 */ /* 0x000ea8000c1e9d00 */
[----:B--2---:R2:W-:Y:S02]  /*1310*/  STL.128 [R1+0x100], R4 ;  /* 0x0001000401007387 */ /* 0x0045e40000100c00 */
.L_x_525:
[----:B------:R-:W-:-:S07]  /*1320*/  MOV R9, 0x1340 ;  /* 0x0000134000097802 */ /* 0x000fce0000000f00 */
[----:B012---:R-:W-:Y:S05]  /*1330*/  CALL.REL.NOINC `($__internal_43_$__cuda_sm20_rem_u16) ;  /* 0x0000002000f87944 */ /* 0x007fea0003c00000 */
        /* <DEDUP_REMOVED lines=10> */
[----:B------:R-:W-:Y:S01]  /*13e0*/  UISETP.NE.AND UP0, UPT, UR5, URZ, UPT ;  /* 0x000000ff0500728c */ /* 0x000fe2000bf05270 */
[----:B------:R-:W-:Y:S01]  /*13f0*/  HFMA2 R6, -RZ, RZ, 0, 0.0625 ;  /* 0x00002c00ff067431 */ /* 0x000fe200000001ff */
[----:B------:R-:W-:Y:S02]  /*1400*/  MOV R9, 0x64006400 ;  /* 0x6400640000097802 */ /* 0x000fe40000000f00 */
[----:B--2---:R-:W-:Y:S02]  /*1410*/  SHF.R.S32.HI R5, RZ, 0x8, R4 ;  /* 0x00000008ff057819 */ /* 0x004fe40000011404 */
[C-C-:B------:R-:W-:Y:S02]  /*1420*/  LOP3.LUT R12, R4.reuse, 0xf000f0, R9.reuse, 0xea, !PT ;  /* 0x00f000f0040c7812 */ /* 0x140fe400078eea09 */
[C-C-:B------:R-:W-:Y:S02]  /*1430*/  LOP3.LUT R11, R5.reuse, 0xf000f0, R9.reuse, 0xea, !PT ;  /* 0x00f000f0050b7812 */ /* 0x140fe400078eea09 */
[--C-:B------:R-:W-:Y:S01]  /*1440*/  LOP3.LUT R10, R4, 0xf000f, R9.reuse, 0xea, !PT ;  /* 0x000f000f040a7812 */ /* 0x100fe200078eea09 */
[-C--:B------:R-:W-:Y:S01]  /*1450*/  HFMA2 R12, R12, R6.reuse.H0_H0, -64, -64 ;  /* 0xd400d4000c0c7431 */ /* 0x080fe20000040006 */
[----:B------:R-:W-:Y:S01]  /*1460*/  LOP3.LUT R9, R5, 0xf000f, R9, 0xea, !PT ;  /* 0x000f000f05097812 */ /* 0x000fe200078eea09 */
[----:B------:R-:W-:-:S02]  /*1470*/  HFMA2 R11, R11, R6.H0_H0, -64, -64 ;  /* 0xd400d4000b0b7431 */ /* 0x000fc40000040006 */
        /* <DEDUP_REMOVED lines=12> */
[-C--:B------:R-:W-:Y:S01]  /*1540*/  HMUL2 R14, R14, R2.reuse.H0_H0 ;  /* 0x200000020e0e7232 */ /* 0x080fe20000000000 */
[----:B------:R-:W-:Y:S01]  /*1550*/  ULOP3.LUT UR23, UR4, 0x7ffffffc, URZ, 0xc0, !UPT ;  /* 0x7ffffffc04177892 */ /* 0x000fe2000f8ec0ff */
[----:B------:R-:W-:-:S02]  /*1560*/  HMUL2 R16, R16, R2.H0_H0 ;  /* 0x2000000210107232 */ /* 0x000fc40000000000 */
[-C--:B------:R-:W-:Y:S02]  /*1570*/  HMUL2 R13, R13, R2.reuse.H0_H0 ;  /* 0x200000020d0d7232 */ /* 0x080fe40000000000 */
[----:B------:R-:W-:Y:S01]  /*1580*/  HMUL2 R15, R15, R2.H0_H0 ;  /* 0x200000020f0f7232 */ /* 0x000fe20000000000 */
[----:B0-----:R-:W-:-:S03]  /*1590*/  ULEA UR25, UR14, UR6, 0x18 ;  /* 0x000000060e197291 */ /* 0x001fc6000f8ec0ff */
[----:B------:R-:W-:-:S09]  /*15a0*/  UMOV UR6, URZ ;  /* 0x000000ff00067c82 */ /* 0x000fd20008000000 */
.L_x_529:
        /* <DEDUP_REMOVED lines=25> */
[----:B0-----:R-:W-:-:S02]  /*1740*/  HFMA2 R7, R13, R4, RZ ;  /* 0x000000040d077231 */ /* 0x001fc400000000ff */
[C---:B-1----:R-:W-:Y:S02]  /*1750*/  HFMA2 R18, R13.reuse, R6, RZ ;  /* 0x000000060d127231 */ /* 0x042fe400000000ff */
[----:B------:R-:W0:Y:S01]  /*1760*/  LDS R6, [UR17+0x8] ;  /* 0x00000811ff067984 */ /* 0x000e220008000800 */
[C---:B------:R-:W-:Y:S02]  /*1770*/  HFMA2 R17, R14.reuse, R5, R7 ;  /* 0x000000050e117231 */ /* 0x040fe40000000007 */
[----:B--2---:R-:W-:Y:S01]  /*1780*/  HFMA2 R20, R13, R20, RZ.H0_H0 ;  /* 0x000000140d147231 */ /* 0x004fe200000400ff */
[----:B------:R-:W1:Y:S03]  /*1790*/  LDS.64 R4, [UR15+0x8] ;  /* 0x0000080fff047984 */ /* 0x000e660008000a00 */
[C---:B---3--:R-:W-:Y:S01]  /*17a0*/  HFMA2 R19, R14.reuse, R19, R20 ;  /* 0x000000130e137231 */ /* 0x048fe20000000014 */
[----:B------:R-:W2:Y:S01]  /*17b0*/  LDS R7, [UR16+0x8] ;  /* 0x00000810ff077984 */ /* 0x000ea20008000800 */
[----:B----4-:R-:W-:-:S03]  /*17c0*/  HFMA2 R18, R14, R25, R18 ;  /* 0x000000190e127231 */ /* 0x010fc60000000012 */
[----:B------:R-:W3:Y:S01]  /*17d0*/  LDS R20, [UR14+0x8] ;  /* 0x0000080eff147984 */ /* 0x000ee20008000800 */
[----:B-----5:R-:W-:-:S03]  /*17e0*/  HFMA2 R25, R13, R21, RZ ;  /* 0x000000150d197231 */ /* 0x020fc600000000ff */
[----:B------:R-:W4:Y:S01]  /*17f0*/  LDS R21, [UR14+0xc] ;  /* 0x00000c0eff157984 */ /* 0x000f220008000800 */
[----:B------:R-:W-:Y:S02]  /*1800*/  ULEA UR14, UR6, UR21, 0x2 ;  /* 0x00000015060e7291 */ /* 0x000fe4000f8e10ff */
[----:B------:R-:W-:-:S04]  /*1810*/  UIADD3 UR6, UPT, UPT, UR6, 0x4, URZ ;  /* 0x0000000406067890 */ /* 0x000fc8000fffe0ff */
[----:B------:R-:W-:Y:S01]  /*1820*/  UISETP.NE.AND UP0, UPT, UR6, UR23, UPT ;  /* 0x000000170600728c */ /* 0x000fe2000bf05270 */
[----:B------:R-:W-:Y:S02]  /*1830*/  HFMA2 R23, R14, R23, R25 ;  /* 0x000000170e177231 */ /* 0x000fe40000000019 */
[C---:B0-----:R-:W-:Y:S02]  /*1840*/  HFMA2 R19, R15.reuse, R6, R19 ;  /* 0x000000060f137231 */ /* 0x041fe40000000013 */
[C---:B-1----:R-:W-:Y:S02]  /*1850*/  HFMA2 R17, R15.reuse, R4, R17 ;  /* 0x000000040f117231 */ /* 0x042fe40000000011 */
[----:B------:R-:W-:Y:S02]  /*1860*/  HFMA2 R19, R16, R22, R19 ;  /* 0x0000001610137231 */ /* 0x000fe40000000013 */
[C---:B--2---:R-:W-:Y:S02]  /*1870*/  HFMA2 R18, R15.reuse, R7, R18 ;  /* 0x000000070f127231 */ /* 0x044fe40000000012 */
[----:B---3--:R-:W-:-:S02]  /*1880*/  HFMA2 R23, R15, R20, R23 ;  /* 0x000000140f177231 */ /* 0x008fc40000000017 */
[C---:B------:R-:W-:Y:S02]  /*1890*/  HFMA2 R18, R16.reuse, R24, R18 ;  /* 0x0000001810127231 */ /* 0x040fe40000000012 */
[----:B------:R-:W-:-:S03]  /*18a0*/  HFMA2 R17, R16, R5, R17 ;  /* 0x0000000510117231 */ /* 0x000fc60000000011 */
[--C-:B------:R-:W-:Y:S02]  /*18b0*/  HADD2.F32 R5, -RZ, R18.reuse.H0_H0 ;  /* 0x20000012ff057230 */ /* 0x100fe40000004100 */
[----:B------:R-:W-:Y:S02]  /*18c0*/  HADD2.F32 R4, -RZ, R17.H0_H0 ;  /* 0x20000011ff047230 */ /* 0x000fe40000004100 */
[----:B----4-:R-:W-:Y:S02]  /*18d0*/  HFMA2 R23, R16, R21, R23 ;  /* 0x0000001510177231 */ /* 0x010fe40000000017 */
[----:B------:R-:W-:Y:S02]  /*18e0*/  HADD2.F32 R6, -RZ, R19.H0_H0 ;  /* 0x20000013ff067230 */ /* 0x000fe40000004100 */
[----:B------:R-:W-:Y:S02]  /*18f0*/  HADD2.F32 R17, -RZ, R17.H1_H1 ;  /* 0x30000011ff117230 */ /* 0x000fe40000004100 */
[----:B------:R-:W-:-:S02]  /*1900*/  HADD2.F32 R18, -RZ, R18.H1_H1 ;  /* 0x30000012ff127230 */ /* 0x000fc40000004100 */
[----:B------:R-:W-:Y:S02]  /*1910*/  HADD2.F32 R19, -RZ, R19.H1_H1 ;  /* 0x30000013ff137230 */ /* 0x000fe40000004100 */
[----:B------:R-:W-:Y:S01]  /*1920*/  FADD.FTZ R4, R4, R17 ;  /* 0x0000001104047221 */ /* 0x000fe20000010000 */
[--C-:B------:R-:W-:Y:S02]  /*1930*/  HADD2.F32 R7, -RZ, R23.reuse.H0_H0 ;  /* 0x20000017ff077230 */ /* 0x100fe40000004100 */
[----:B------:R-:W-:Y:S01]  /*1940*/  FADD.FTZ R5, R5, R18 ;  /* 0x0000001205057221 */ /* 0x000fe20000010000 */
[----:B------:R-:W-:Y:S02]  /*1950*/  HADD2.F32 R20, -RZ, R23.H1_H1 ;  /* 0x30000017ff147230 */ /* 0x000fe40000004100 */
[----:B------:R-:W-:-:S03]  /*1960*/  FADD.FTZ R6, R6, R19 ;  /* 0x0000001306067221 */ /* 0x000fc60000010000 */
[----:B------:R-:W-:-:S05]  /*1970*/  FADD.FTZ R7, R7, R20 ;  /* 0x0000001407077221 */ /* 0x000fca0000010000 */
[----:B------:R0:W-:Y:S01]  /*1980*/  STL.128 [UR14], R4 ;  /* 0x00000004ff007987 */ /* 0x0001e20008100c0e */
[----:B------:R-:W-:Y:S05]  /*1990*/  BRA.U UP0, `(.L_x_529) ;  /* 0xfffffffd00047547 */ /* 0x000fea000b83ffff */
[----:B------:R-:W-:-:S05]  /*19a0*/  UMOV UR6, UR23 ;  /* 0x0000001700067c82 */ /* 0x000fca0008000000 */
.L_x_528:
        /* <DEDUP_REMOVED lines=10> */
[-C--:B------:R-:W-:Y:S01]  /*1a50*/  HMUL2 R6, R6, R2.reuse.H0_H0 ;  /* 0x2000000206067232 */ /* 0x080fe20000000000 */
        /* <DEDUP_REMOVED lines=54> */
.L_x_527:
        /* <DEDUP_REMOVED lines=9> */
[-C--:B------:R-:W-:Y:S01]  /*1e50*/  HMUL2 R16, R16, R2.reuse.H0_H0 ;  /* 0x2000000210107232 */ /* 0x080fe20000000000 */
        /* <DEDUP_REMOVED lines=12> */
.L_x_531:
        /* <DEDUP_REMOVED lines=26> */
[C---:B0-----:R-:W-:Y:S02]  /*20c0*/  HFMA2 R19, R13.reuse, R14, RZ ;  /* 0x0000000e0d137231 */ /* 0x041fe400000000ff */
[C---:B-1----:R-:W-:Y:S02]  /*20d0*/  HFMA2 R22, R13.reuse, R20, RZ.H0_H0 ;  /* 0x000000140d167231 */ /* 0x042fe400000400ff */
[C---:B------:R-:W-:Y:S02]  /*20e0*/  HFMA2 R19, R16.reuse, R15, R19 ;  /* 0x0000000f10137231 */ /* 0x040fe40000000013 */
[----:B---3--:R-:W-:Y:S01]  /*20f0*/  HFMA2 R22, R16, R21, R22 ;  /* 0x0000001510167231 */ /* 0x008fe20000000016 */
[----:B------:R-:W-:Y:S01]  /*2100*/  LDS.64 R14, [UR16+0x8] ;  /* 0x00000810ff0e7984 */ /* 0x000fe20008000a00 */
[----:B----4-:R-:W-:-:S03]  /*2110*/  HFMA2 R20, R13, R24, RZ.H0_H0 ;  /* 0x000000180d147231 */ /* 0x010fc600000400ff */
[----:B------:R-:W0:Y:S01]  /*2120*/  LDS R21, [UR17+0x8] ;  /* 0x00000811ff157984 */ /* 0x000e220008000800 */
[----:B-----5:R-:W-:-:S03]  /*2130*/  HFMA2 R20, R16, R25, R20 ;  /* 0x0000001910147231 */ /* 0x020fc60000000014 */
[----:B------:R-:W1:Y:S01]  /*2140*/  LDS R25, [UR23+0x8] ;  /* 0x00000817ff197984 */ /* 0x000e620008000800 */
[----:B------:R-:W-:-:S03]  /*2150*/  HFMA2 R23, R13, R23, RZ ;  /* 0x000000170d177231 */ /* 0x000fc600000000ff */
[----:B------:R-:W3:Y:S01]  /*2160*/  LDS R24, [UR25+0x8] ;  /* 0x00000819ff187984 */ /* 0x000ee20008000800 */
[----:B------:R-:W-:Y:S02]  /*2170*/  HFMA2 R23, R16, R27, R23 ;  /* 0x0000001b10177231 */ /* 0x000fe40000000017 */
[C---:B0-----:R-:W-:Y:S02]  /*2180*/  HFMA2 R22, R17.reuse, R21, R22 ;  /* 0x0000001511167231 */ /* 0x041fe40000000016 */
[C---:B------:R-:W-:Y:S02]  /*2190*/  HFMA2 R21, R17.reuse, R14, R19 ;  /* 0x0000000e11157231 */ /* 0x040fe40000000013 */
[----:B------:R-:W0:Y:S01]  /*21a0*/  LDS R19, [UR23+0xc] ;  /* 0x00000c17ff137984 */ /* 0x000e220008000800 */
[----:B-1----:R-:W-:-:S03]  /*21b0*/  HFMA2 R20, R17, R25, R20 ;  /* 0x0000001911147231 */ /* 0x002fc60000000014 */
[----:B------:R-:W1:Y:S01]  /*21c0*/  LDS R25, [UR17+0xc] ;  /* 0x00000c11ff197984 */ /* 0x000e620008000800 */
[----:B---3--:R-:W-:Y:S02]  /*21d0*/  HFMA2 R23, R17, R24, R23 ;  /* 0x0000001811177231 */ /* 0x008fe40000000017 */
[C---:B------:R-:W-:Y:S01]  /*21e0*/  HFMA2 R21, R18.reuse, R15, R21 ;  /* 0x0000000f12157231 */ /* 0x040fe20000000015 */
[----:B------:R-:W3:Y:S01]  /*21f0*/  LDS R14, [UR25+0xc] ;  /* 0x00000c19ff0e7984 */ /* 0x000ee20008000800 */
[C---:B0-----:R-:W-:Y:S02]  /*2200*/  HFMA2 R20, R18.reuse, R19, R20 ;  /* 0x0000001312147231 */ /* 0x041fe40000000014 */
[C---:B-1----:R-:W-:Y:S02]  /*2210*/  HFMA2 R22, R18.reuse, R25, R22 ;  /* 0x0000001912167231 */ /* 0x042fe40000000016 */
[----:B---3--:R-:W-:Y:S02]  /*2220*/  HFMA2 R23, R18, R14, R23 ;  /* 0x0000000e12177231 */ /* 0x008fe40000000017 */
[----:B------:R-:W-:-:S02]  /*2230*/  HADD2.F32 R14, -RZ, R21.H0_H0 ;  /* 0x20000015ff0e7230 */ /* 0x000fc40000004100 */
[----:B------:R-:W-:Y:S02]  /*2240*/  HADD2.F32 R15, -RZ, R22.H0_H0 ;  /* 0x20000016ff0f7230 */ /* 0x000fe40000004100 */
[----:B------:R-:W-:Y:S02]  /*2250*/  HADD2.F32 R19, -RZ, R20.H0_H0 ;  /* 0x20000014ff137230 */ /* 0x000fe40000004100 */
[----:B------:R-:W-:Y:S02]  /*2260*/  HADD2.F32 R24, -RZ, R23.H0_H0 ;  /* 0x20000017ff187230 */ /* 0x000fe40000004100 */
[----:B------:R-:W-:Y:S02]  /*2270*/  HADD2.F32 R21, -RZ, R21.H1_H1 ;  /* 0x30000015ff157230 */ /* 0x000fe40000004100 */
[----:B------:R-:W-:Y:S02]  /*2280*/  HADD2.F32 R22, -RZ, R22.H1_H1 ;  /* 0x30000016ff167230 */ /* 0x000fe40000004100 */
[----:B------:R-:W-:-:S02]  /*2290*/  HADD2.F32 R20, -RZ, R20.H1_H1 ;  /* 0x30000014ff147230 */ /* 0x000fc40000004100 */
[----:B------:R-:W-:Y:S01]  /*22a0*/  FADD.FTZ R21, R14, R21 ;  /* 0x000000150e157221 */ /* 0x000fe20000010000 */
        /* <DEDUP_REMOVED lines=12> */
.L_x_530:
        /* <DEDUP_REMOVED lines=70> */
.L_x_526:
[----:B------:R-:W5:Y:S01]  /*27d0*/  LDCU UR13, c[0x0][0x3e0] ;  /* 0x00007c00ff0d77ac */ /* 0x000f620008000800 */
[----:B------:R-:W-:Y:S02]  /*27e0*/  UIADD3 UR5, UPT, UPT, UR5, 0x1, URZ ;  /* 0x0000000105057890 */ /* 0x000fe4000fffe0ff */
[----:B-----5:R-:W-:-:S04]  /*27f0*/  ULOP3.LUT UR13, UR13, 0xffff, URZ, 0xc0, !UPT ;  /* 0x0000ffff0d0d7892 */ /* 0x020fc8000f8ec0ff */
[----:B------:R-:W-:-:S04]  /*2800*/  USHF.R.U32.HI UR6, URZ, 0x3, UR13 ;  /* 0x00000003ff067899 */ /* 0x000fc8000801160d */
[----:B------:R-:W-:-:S09]  /*2810*/  UISETP.NE.AND UP0, UPT, UR5, UR6, UPT ;  /* 0x000000060500728c */ /* 0x000fd2000bf05270 */
[----:B------:R-:W-:Y:S05]  /*2820*/  BRA.U UP0, `(.L_x_532) ;  /* 0xffffffe900647547 */ /* 0x000fea000b83ffff */
.L_x_524:
        /* <DEDUP_REMOVED lines=15> */
.L_x_542:
        /* <DEDUP_REMOVED lines=12> */
[----:B----4-:R-:W-:-:S05]  /*29e0*/  IMAD.WIDE.U32 R10, R11, 0x2, R6 ;  /* 0x000000020b0a7825 */ /* 0x010fca00078e0006 */
[----:B------:R-:W-:Y:S01]  /*29f0*/  MOV R13, R11 ;  /* 0x0000000b000d7202 */ /* 0x000fe20000000f00 */
[----:B0-----:R-:W0:Y:S01]  /*2a00*/  LDC.S8 R14, c[0x0][0x3e3] ;  /* 0x0000f8c0ff0e7b82 */ /* 0x001e220000000200 */
[----:B------:R-:W-:-:S04]  /*2a10*/  LOP3.LUT R8, R10, 0x2, RZ, 0xc0, !PT ;  /* 0x000000020a087812 */ /* 0x000fc800078ec0ff */
[----:B------:R-:W-:Y:S01]  /*2a20*/  ISETP.EQ.U32.AND P1, PT, R8, RZ, PT ;  /* 0x000000ff0800720c */ /* 0x000fe20003f22070 */
[----:B------:R-:W-:Y:S01]  /*2a30*/  IMAD.MOV.U32 R8, RZ, RZ, 0x3254 ;  /* 0x00003254ff087424 */ /* 0x000fe200078e00ff */
[----:B------:R-:W-:Y:S01]  /*2a40*/  BSSY.RECONVERGENT B0, `(.L_x_534) ;  /* 0x000000f000007945 */ /* 0x000fe20003800200 */
[----:B------:R-:W-:Y:S01]  /*2a50*/  IADD3 R19, PT, PT, R3, -0x2, RZ ;  /* 0xfffffffe03137810 */ /* 0x000fe20007ffe0ff */
[----:B---3--:R-:W-:Y:S01]  /*2a60*/  @P0 FMUL.FTZ R17, R15, R12 ;  /* 0x0000000c0f110220 */ /* 0x008fe20000410000 */
[----:B------:R-:W-:-:S04]  /*2a70*/  LOP3.LUT R12, R10, 0xfffffffd, RZ, 0xc0, !PT ;  /* 0xfffffffd0a0c7812 */ /* 0x000fc800078ec0ff */
[----:B------:R1:W-:Y:S04]  /*2a80*/  @P0 STL [R2+-0x8], R17 ;  /* 0xfffff81102000387 */ /* 0x0003e80000100800 */
[----:B------:R2:W5:Y:S01]  /*2a90*/  LD.E R9, desc[UR18][R12.64] ;  /* 0x000000120c097980 */ /* 0x000562000c101900 */
[----:B------:R-:W-:Y:S02]  /*2aa0*/  F2FP.F16.F32.PACK_AB R16, RZ, R17 ;  /* 0x00000011ff10723e */ /* 0x000fe400000000ff */
[----:B0-----:R-:W-:Y:S02]  /*2ab0*/  ISETP.NE.AND P0, PT, R14, RZ, PT ;  /* 0x000000ff0e00720c */ /* 0x001fe40003f05270 */
[----:B-1----:R-:W-:-:S11]  /*2ac0*/  SEL R17, R8, 0x7610, P1 ;  /* 0x0000761008117807 */ /* 0x002fd60000800000 */
.L_x_535:
[----:B-----5:R-:W-:-:S05]  /*2ad0*/  HADD2 R14, R9, R16.H0_H0 ;  /* 0x20000010090e7230 */ /* 0x020fca0000000000 */
[----:B------:R-:W-:-:S05]  /*2ae0*/  PRMT R15, R9, R17, R14 ;  /* 0x00000011090f7216 */ /* 0x000fca000000000e */
[----:B------:R-:W3:Y:S02]  /*2af0*/  ATOM.E.CAS.STRONG.GPU PT, R14, [R12], R9, R15 ;  /* 0x000000090c0e738b */ /* 0x000ee400001ee10f */
[----:B---3--:R-:W-:Y:S02]  /*2b00*/  ISETP.NE.U32.AND P1, PT, R14, R9, PT ;  /* 0x000000090e00720c */ /* 0x008fe40003f25070 */
[----:B------:R-:W-:-:S11]  /*2b10*/  MOV R9, R14 ;  /* 0x0000000e00097202 */ /* 0x000fd60000000f00 */
[----:B------:R-:W-:Y:S05]  /*2b20*/  @P1 BRA `(.L_x_535) ;  /* 0xfffffffc00e81947 */ /* 0x000fea000383ffff */
[----:B------:R-:W-:Y:S05]  /*2b30*/  BSYNC.RECONVERGENT B0 ;  /* 0x0000000000007941 */ /* 0x000fea0003800200 */
.L_x_534:
        /* <DEDUP_REMOVED lines=17> */
[----:B------:R-:W-:-:S07]  /*2c50*/  F2FP.F16.F32.PACK_AB R16, RZ, R9 ;  /* 0x00000009ff10723e */ /* 0x000fce00000000ff */
.L_x_537:
[----:B-----5:R-:W-:-:S05]  /*2c60*/  HADD2 R14, R15, R16.H0_H0 ;  /* 0x200000100f0e7230 */ /* 0x020fca0000000000 */
[----:B0-----:R-:W-:-:S05]  /*2c70*/  PRMT R9, R15, R17, R14 ;  /* 0x000000110f097216 */ /* 0x001fca000000000e */
[----:B------:R-:W2:Y:S02]  /*2c80*/  ATOM.E.CAS.STRONG.GPU PT, R14, [R12], R15, R9 ;  /* 0x0000000f0c0e738b */ /* 0x000ea400001ee109 */
[----:B--2---:R-:W-:Y:S02]  /*2c90*/  ISETP.NE.U32.AND P1, PT, R14, R15, PT ;  /* 0x0000000f0e00720c */ /* 0x004fe40003f25070 */
[----:B------:R-:W-:-:S11]  /*2ca0*/  MOV R15, R14 ;  /* 0x0000000e000f7202 */ /* 0x000fd60000000f00 */
[----:B------:R-:W-:Y:S05]  /*2cb0*/  @P1 BRA `(.L_x_537) ;  /* 0xfffffffc00e81947 */ /* 0x000fea000383ffff */
[----:B------:R-:W-:Y:S05]  /*2cc0*/  BSYNC.RECONVERGENT B0 ;  /* 0x0000000000007941 */ /* 0x000fea0003800200 */
.L_x_536:
        /* <DEDUP_REMOVED lines=19> */
.L_x_539:
[----:B-----5:R-:W-:-:S05]  /*2e00*/  HADD2 R14, R15, R16.H0_H0 ;  /* 0x200000100f0e7230 */ /* 0x020fca0000000000 */
[----:B0-----:R-:W-:-:S05]  /*2e10*/  PRMT R9, R15, R17, R14 ;  /* 0x000000110f097216 */ /* 0x001fca000000000e */
[----:B------:R-:W2:Y:S02]  /*2e20*/  ATOM.E.CAS.STRONG.GPU PT, R14, [R12], R15, R9 ;  /* 0x0000000f0c0e738b */ /* 0x000ea400001ee109 */
[----:B--2---:R-:W-:Y:S02]  /*2e30*/  ISETP.NE.U32.AND P1, PT, R14, R15, PT ;  /* 0x0000000f0e00720c */ /* 0x004fe40003f25070 */
[----:B------:R-:W-:-:S11]  /*2e40*/  MOV R15, R14 ;  /* 0x0000000e000f7202 */ /* 0x000fd60000000f00 */
[----:B------:R-:W-:Y:S05]  /*2e50*/  @P1 BRA `(.L_x_539) ;  /* 0xfffffffc00e81947 */ /* 0x000fea000383ffff */
[----:B------:R-:W-:Y:S05]  /*2e60*/  BSYNC.RECONVERGENT B0 ;  /* 0x0000000000007941 */ /* 0x000fea0003800200 */
.L_x_538:
        /* <DEDUP_REMOVED lines=17> */
[----:B------:R-:W-:Y:S02]  /*2f80*/  F2FP.F16.F32.PACK_AB R10, RZ, R9 ;  /* 0x00000009ff0a723e */ /* 0x000fe400000000ff */
[----:B------:R-:W-:-:S07]  /*2f90*/  SEL R12, R8, 0x7610, P1 ;  /* 0x00007610080c7807 */ /* 0x000fce0000800000 */
.L_x_541:
[----:B-----5:R-:W-:-:S05]  /*2fa0*/  HADD2 R8, R11, R10.H0_H0 ;  /* 0x2000000a0b087230 */ /* 0x020fca0000000000 */
[----:B0-----:R-:W-:-:S05]  /*2fb0*/  PRMT R9, R11, R12, R8 ;  /* 0x0000000c0b097216 */ /* 0x001fca0000000008 */
[----:B------:R-:W2:Y:S02]  /*2fc0*/  ATOM.E.CAS.STRONG.GPU PT, R8, [R4], R11, R9 ;  /* 0x0000000b0408738b */ /* 0x000ea400001ee109 */
[----:B--2---:R-:W-:Y:S01]  /*2fd0*/  ISETP.NE.U32.AND P1, PT, R8, R11, PT ;  /* 0x0000000b0800720c */ /* 0x004fe20003f25070 */
[----:B------:R-:W-:-:S12]  /*2fe0*/  IMAD.MOV.U32 R11, RZ, RZ, R8 ;  /* 0x000000ffff0b7224 */ /* 0x000fd800078e0008 */
[----:B------:R-:W-:Y:S05]  /*2ff0*/  @P1 BRA `(.L_x_541) ;  /* 0xfffffffc00e81947 */ /* 0x000fea000383ffff */
[----:B------:R-:W-:Y:S05]  /*3000*/  BSYNC.RECONVERGENT B0 ;  /* 0x0000000000007941 */ /* 0x000fea0003800200 */
.L_x_540:
[----:B------:R-:W-:Y:S01]  /*3010*/  UIADD3 UR6, UPT, UPT, UR6, 0x4, URZ ;  /* 0x0000000406067890 */ /* 0x000fe2000fffe0ff */
[----:B------:R-:W-:Y:S02]  /*3020*/  IADD3 R2, PT, PT, R2, 0x10, RZ ;  /* 0x0000001002027810 */ /* 0x000fe40007ffe0ff */
[----:B------:R-:W-:Y:S01]  /*3030*/  IADD3 R3, PT, PT, R3, 0x4, RZ ;  /* 0x0000000403037810 */ /* 0x000fe20007ffe0ff */
[----:B------:R-:W-:-:S09]  /*3040*/  UISETP.NE.AND UP0, UPT, UR6, URZ, UPT ;  /* 0x000000ff0600728c */ /* 0x000fd2000bf05270 */
[----:B------:R-:W-:Y:S05]  /*3050*/  BRA.U UP0, `(.L_x_542) ;  /* 0xfffffff900307547 */ /* 0x000fea000b83ffff */
.L_x_533:
        /* <DEDUP_REMOVED lines=8> */
.L_x_545:
        /* <DEDUP_REMOVED lines=10> */
[----:B--2---:R-:W-:-:S03]  /*3180*/  IMAD.WIDE.U32 R6, R9, 0x2, R6 ;  /* 0x0000000209067825 */ /* 0x004fc600078e0006 */
[C---:B------:R-:W-:Y:S02]  /*3190*/  LOP3.LUT R8, R6.reuse, 0xfffffffd, RZ, 0xc0, !PT ;  /* 0xfffffffd06087812 */ /* 0x040fe400078ec0ff */
[----:B------:R-:W-:Y:S02]  /*31a0*/  MOV R9, R7 ;  /* 0x0000000700097202 */ /* 0x000fe40000000f00 */
[----:B------:R-:W-:Y:S01]  /*31b0*/  LOP3.LUT R2, R6, 0x2, RZ, 0xc0, !PT ;  /* 0x0000000206027812 */ /* 0x000fe200078ec0ff */
[----:B------:R-:W-:Y:S01]  /*31c0*/  IMAD.MOV.U32 R12, RZ, RZ, 0x3254 ;  /* 0x00003254ff0c7424 */ /* 0x000fe200078e00ff */
[----:B------:R-:W-:Y:S02]  /*31d0*/  BSSY.RECONVERGENT B0, `(.L_x_543) ;  /* 0x000000d000007945 */ /* 0x000fe40003800200 */
[----:B------:R-:W-:-:S04]  /*31e0*/  ISETP.EQ.U32.AND P0, PT, R2, RZ, PT ;  /* 0x000000ff0200720c */ /* 0x000fc80003f02070 */
[----:B------:R-:W-:Y:S01]  /*31f0*/  SEL R12, R12, 0x7610, P0 ;  /* 0x000076100c0c7807 */ /* 0x000fe20000000000 */
[----:B---3--:R-:W-:-:S05]  /*3200*/  @P1 FMUL.FTZ R10, R5, R10 ;  /* 0x0000000a050a1220 */ /* 0x008fca0000410000 */
[----:B------:R0:W-:Y:S04]  /*3210*/  @P1 STL [UR7], R10 ;  /* 0x0000000aff001987 */ /* 0x0001e80008100807 */
[----:B------:R0:W5:Y:S01]  /*3220*/  LD.E R3, desc[UR18][R8.64] ;  /* 0x0000001208037980 */ /* 0x000162000c101900 */
[----:B------:R-:W-:-:S07]  /*3230*/  F2FP.F16.F32.PACK_AB R4, RZ, R10 ;  /* 0x0000000aff04723e */ /* 0x000fce00000000ff */
.L_x_544:
[----:B-----5:R-:W-:-:S05]  /*3240*/  HADD2 R2, R3, R4.H0_H0 ;  /* 0x2000000403027230 */ /* 0x020fca0000000000 */
[----:B------:R-:W-:-:S05]  /*3250*/  PRMT R5, R3, R12, R2 ;  /* 0x0000000c03057216 */ /* 0x000fca0000000002 */
[----:B------:R-:W2:Y:S02]  /*3260*/  ATOM.E.CAS.STRONG.GPU PT, R2, [R8], R3, R5 ;  /* 0x000000030802738b */ /* 0x000ea400001ee105 */
[----:B--2---:R-:W-:Y:S02]  /*3270*/  ISETP.NE.U32.AND P0, PT, R2, R3, PT ;  /* 0x000000030200720c */ /* 0x004fe40003f05070 */
[----:B------:R-:W-:-:S11]  /*3280*/  MOV R3, R2 ;  /* 0x0000000200037202 */ /* 0x000fd60000000f00 */
[----:B------:R-:W-:Y:S05]  /*3290*/  @P0 BRA `(.L_x_544) ;  /* 0xfffffffc00e80947 */ /* 0x000fea000383ffff */
[----:B------:R-:W-:Y:S05]  /*32a0*/  BSYNC.RECONVERGENT B0 ;  /* 0x0000000000007941 */ /* 0x000fea0003800200 */
.L_x_543:
[----:B------:R-:W-:Y:S01]  /*32b0*/  UIADD3 UR4, UPT, UPT, UR4, 0x1, URZ ;  /* 0x0000000104047890 */ /* 0x000fe2000fffe0ff */
[----:B------:R-:W-:Y:S01]  /*32c0*/  IADD3 R11, PT, PT, R11, 0x1, RZ ;  /* 0x000000010b0b7810 */ /* 0x000fe20007ffe0ff */
[----:B------:R-:W-:Y:S02]  /*32d0*/  UIADD3 UR7, UPT, UPT, UR7, 0x4, URZ ;  /* 0x0000000407077890 */ /* 0x000fe4000fffe0ff */
[----:B------:R-:W-:-:S09]  /*32e0*/  UISETP.NE.AND UP0, UPT, UR4, URZ, UPT ;  /* 0x000000ff0400728c */ /* 0x000fd2000bf05270 */
[----:B------:R-:W-:Y:S05]  /*32f0*/  BRA.U UP0, `(.L_x_545) ;  /* 0xfffffffd00787547 */ /* 0x000fea000b83ffff */
[----:B------:R-:W-:Y:S05]  /*3300*/  EXIT ;  /* 0x000000000000794d */ /* 0x000fea0003800000 */
        .weak           $__internal_42_$__cuda_sm20_div_u64
        .type           $__internal_42_$__cuda_sm20_div_u64,@function
        .size           $__internal_42_$__cuda_sm20_div_u64,($__internal_43_$__cuda_sm20_rem_u16 - $__internal_42_$__cuda_sm20_div_u64)
$__internal_42_$__cuda_sm20_div_u64:
        /* <DEDUP_REMOVED lines=28> */
[----:B------:R-:W-:Y:S01]  /*34d0*/  HFMA2 R7, -RZ, RZ, 0, 0 ;  /* 0x00000000ff077431 */ /* 0x000fe200000001ff */
[----:B------:R-:W-:Y:S01]  /*34e0*/  IADD3.X R5, PT, PT, R6, R5, RZ, P0, !PT ;  /* 0x0000000506057210 */ /* 0x000fe200007fe4ff */
[----:B------:R-:W-:-:S03]  /*34f0*/  IMAD.HI.U32 R6, R8, UR12, RZ ;  /* 0x0000000c08067c27 */ /* 0x000fc6000f8e00ff */
[----:B------:R-:W-:Y:S01]  /*3500*/  IADD3.X R10, PT, PT, RZ, RZ, R5, P2, P1 ;  /* 0x000000ffff0a7210 */ /* 0x000fe200017e2405 */
[----:B------:R-:W-:-:S04]  /*3510*/  IMAD.WIDE.U32 R6, R8, R3, R6 ;  /* 0x0000000308067225 */ /* 0x000fc800078e0006 */
[C---:B------:R-:W-:Y:S02]  /*3520*/  IMAD R9, R10.reuse, R3, RZ ;  /* 0x000000030a097224 */ /* 0x040fe400078e02ff */
[----:B------:R-:W-:-:S04]  /*3530*/  IMAD.HI.U32 R6, P0, R10, UR12, R6 ;  /* 0x0000000c0a067c27 */ /* 0x000fc8000f800006 */
[----:B------:R-:W-:Y:S01]  /*3540*/  IMAD.HI.U32 R5, R10, R3, RZ ;  /* 0x000000030a057227 */ /* 0x000fe200078e00ff */
[----:B------:R-:W-:-:S03]  /*3550*/  IADD3 R8, P1, PT, R9, R6, RZ ;  /* 0x0000000609087210 */ /* 0x000fc60007f3e0ff */
[----:B------:R-:W-:Y:S02]  /*3560*/  IMAD.X R5, RZ, RZ, R5, P0 ;  /* 0x000000ffff057224 */ /* 0x000fe400000e0605 */
[----:B------:R-:W-:-:S03]  /*3570*/  IMAD.WIDE.U32 R6, R8, UR6, RZ ;  /* 0x0000000608067c25 */ /* 0x000fc6000f8e00ff */
[----:B------:R-:W-:Y:S02]  /*3580*/  IADD3.X R5, PT, PT, RZ, R5, RZ, P1, !PT ;  /* 0x00000005ff057210 */ /* 0x000fe40000ffe4ff */
        /* <DEDUP_REMOVED lines=16> */
[----:B------:R-:W-:Y:S02]  /*3690*/  ISETP.NE.U32.AND P1, PT, RZ, UR6, PT ;  /* 0x00000006ff007c0c */ /* 0x000fe4000bf25070 */
[-C--:B------:R-:W-:Y:S02]  /*36a0*/  IADD3.X R7, PT, PT, RZ, R8.reuse, RZ, P2, !PT ;  /* 0x00000008ff077210 */ /* 0x080fe400017fe4ff */
[----:B------:R-:W-:Y:S01]  /*36b0*/  SEL R6, R6, R3, P0 ;  /* 0x0000000306067207 */ /* 0x000fe20000000000 */
[----:B------:R-:W-:Y:S01]  /*36c0*/  IMAD.MOV.U32 R3, RZ, RZ, 0x0 ;  /* 0x00000000ff037424 */ /* 0x000fe200078e00ff */
[----:B------:R-:W-:Y:S02]  /*36d0*/  ISETP.NE.AND.EX P1, PT, RZ, RZ, PT, P1 ;  /* 0x000000ffff00720c */ /* 0x000fe40003f25310 */
[----:B------:R-:W-:-:S02]  /*36e0*/  SEL R7, R7, R8, P0 ;  /* 0x0000000807077207 */ /* 0x000fc40000000000 */
[----:B------:R-:W-:Y:S02]  /*36f0*/  SEL R6, R6, 0xffffffff, P1 ;  /* 0xffffffff06067807 */ /* 0x000fe40000800000 */
[----:B------:R-:W-:Y:S01]  /*3700*/  SEL R7, R7, 0xffffffff, P1 ;  /* 0xffffffff07077807 */ /* 0x000fe20000800000 */
[----:B------:R-:W-:Y:S06]  /*3710*/  RET.REL.NODEC R2 `(_Z21moe_wna16_gemm_kernelI6__halfLi4ELi1EEvPKT_PS1_PKjS3_S6_PKfPKiSA_SA_tttjjjtttbb) ;  /* 0xffffffc802387950 */ /* 0x000fec0003c3ffff */
        .weak           $__internal_43_$__cuda_sm20_rem_u16
        .type           $__internal_43_$__cuda_sm20_rem_u16,@function
        .size           $__internal_43_$__cuda_sm20_rem_u16,(.L_x_590 - $__internal_43_$__cuda_sm20_rem_u16)
$__internal_43_$__cuda_sm20_rem_u16:
        /* <DEDUP_REMOVED lines=10> */
[----:B0-----:R-:W-:-:S05]  /*37c0*/  FMUL R5, R5, R6 ;  /* 0x0000000605057220 */ /* 0x001fca0000400000 */
[----:B------:R-:W-:-:S05]  /*37d0*/  IADD3 R5, PT, PT, R5, 0x2, RZ ;  /* 0x0000000205057810 */ /* 0x000fca0007ffe0ff */
        /* <DEDUP_REMOVED lines=9> */
[----:B------:R-:W-:Y:S05]  /*3870*/  RET.REL.NODEC R4 `(_Z21moe_wna16_gemm_kernelI6__halfLi4ELi1EEvPKT_PS1_PKjS3_S6_PKfPKiSA_SA_tttjjjtttbb) ;  /* 0xffffffc404e07950 */ /* 0x000fea0003c3ffff */
.L_x_546:
        /* <DEDUP_REMOVED lines=16> */
.L_x_590:


//--------------------- .nv.shared._Z21moe_wna16_gemm_kernelI13__nv_bfloat16Li8ELi8EEvPKT_PS1_PKjS3_S6_PKfPKiSA_SA_tttjjjtttbb --------------------------
	.section	.nv.shared._Z21moe_wna16_gemm_kernelI13__nv_bfloat16Li8ELi8EEvPKT_PS1_PKjS3_S6_PKfPKiSA_SA_tttjjjtttbb,"aw",@nobits
	.sectionflags	@""
	.align	16
	.zero		1024


//--------------------- .nv.shared.reserved.0     --------------------------
	.section	.nv.shared.reserved.0,"aw",@nobits
	.weak		__nv_reservedSMEM_offset_0_alias
	.size		__nv_reservedSMEM_offset_0_alias, 0, 64
	.other		__nv_reservedSMEM_offset_0_alias,@"STO_CUDA_RESERVED_SHARED STV_DEFAULT"
__nv_reservedSMEM_offset_0_alias:
	.zero		0
	.zero		64


//--------------------- .nv.global                --------------------------
	.section	.nv.global,"aw",@nobits
.nv.global:
	.type		_ZN43_INTERNAL_27fab942_12_moe_wna16_cu_addae3ac4cuda3std3__48in_placeE,@object
	.size		_ZN43_INTERNAL_27fab942_12_moe_wna16_cu_addae3ac4cuda3std3__48in_placeE,(_ZN43_INTERNAL_27fab942_12_moe_wna16_cu_addae3ac4cuda3std6ranges3__45__cpo8distanceE - _ZN43_INTERNAL_27fab942_12_moe_wna16_cu_addae3ac4cuda3std3__48in_placeE)
_ZN43_INTERNAL_27fab942_12_moe_wna16_cu_addae3ac4cuda3std3__48in_placeE:
	.zero		1
	.type		_ZN43_INTERNAL_27fab942_12_moe_wna16_cu_addae3ac4cuda3std6ranges3__45__cpo8distanceE,@object
	.size		_ZN43_INTERNAL_27fab942_12_moe_wna16_cu_addae3ac4cuda3std6ranges3__45__cpo8distanceE,(_ZN43_INTERNAL_27fab942_12_moe_wna16_cu_addae3ac4cuda3std3__45__cpo6cbeginE - _ZN43_INTERNAL_27fab942_12_moe_wna16_cu_addae3ac4cuda3std6ranges3__45__cpo8distanceE)
_ZN43_INTERNAL_27fab942_12_moe_wna16_cu_addae3ac4cuda3std6ranges3__45__cpo8distanceE:
	.zero		1
	.type		_ZN43_INTERNAL_27fab942_12_moe_wna16_cu_addae3ac4cuda3std3__45__cpo6cbeginE,@object
	.size		_ZN43_INTERNAL_27fab942_12_moe_wna16_cu_addae3ac4cuda3std3__45__cpo6cbeginE,(_ZN43_INTERNAL_27fab942_12_moe_wna16_cu_addae3ac4cuda3std6ranges3__45__cpo7advanceE - _ZN43_INTERNAL_27fab942_12_moe_wna16_cu_addae3ac4cuda3std3__45__cpo6cbeginE)
_ZN43_INTERNAL_27fab942_12_moe_wna16_cu_addae3ac4cuda3std3__45__cpo6cbeginE:
	.zero		1
	.type		_ZN43_INTERNAL_27fab942_12_moe_wna16_cu_addae3ac4cuda3std6ranges3__45__cpo7advanceE,@object
	.size		_ZN43_INTERNAL_27fab942_12_moe_wna16_cu_addae3ac4cuda3std6ranges3__45__cpo7advanceE,(_ZN43_INTERNAL_27fab942_12_moe_wna16_cu_addae3ac4cuda3std3__45__cpo7crbeginE - _ZN43_INTERNAL_27fab942_12_moe_wna16_cu_addae3ac4cuda3std6ranges3__45__cpo7advanceE)
_ZN43_INTERNAL_27fab942_12_moe_wna16_cu_addae3ac4cuda3std6ranges3__45__cpo7advanceE:
	.zero		1
	.type		_ZN43_INTERNAL_27fab942_12_moe_wna16_cu_addae3ac4cuda3std3__45__cpo7crbeginE,@object
	.size		_ZN43_INTERNAL_27fab942_12_moe_wna16_cu_addae3ac4cuda3std3__45__cpo7crbeginE,(_ZN43_INTERNAL_27fab942_12_moe_wna16_cu_addae3ac4cuda3std6ranges3__45__cpo4dataE - _ZN43_INTERNAL_27fab942_12_moe_wna16_cu_addae3ac4cuda3std3__45__cpo7crbeginE)
_ZN43_INTERNAL_27fab942_12_moe_wna16_cu_addae3ac4cuda3std3__45__cpo7crbeginE:
	.zero		1
	.type		_ZN43_INTERNAL_27fab942_12_moe_wna16_cu_addae3ac4cuda3std6ranges3__45__cpo4dataE,@object
	.size		_ZN43_INTERNAL_27fab942_12_moe_wna16_cu_addae3ac4cuda3std6ranges3__45__cpo4dataE,(_ZN43_INTERNAL_27fab942_12_moe_wna16_cu_addae3ac4cuda3std6ranges3__45__cpo5beginE - _ZN43_INTERNAL_27fab942_12_moe_wna16_cu_addae3ac4cuda3std6ranges3__45__cpo4dataE)
_ZN43_INTERNAL_27fab942_12_moe_wna16_cu_addae3ac4cuda3std6ranges3__45__cpo4dataE:
	.zero		1
	.type		_ZN43_INTERNAL_27fab942_12_moe_wna16_cu_addae3ac4cuda3std6ranges3__45__cpo5beginE,@object
	.size		_ZN43_INTERNAL_27fab942_12_moe_wna16_cu_addae3ac4cuda3std6ranges3__45__cpo5beginE,(_ZN43_INTERNAL_27fab942_12_moe_wna16_cu_addae3ac4cuda3std3__445_GLOBAL__N__27fab942_12_moe_wna16_cu_addae3ac6ignoreE - _ZN43_INTERNAL_27fab942_12_moe_wna16_cu_addae3ac4cuda3std6ranges3__45__cpo5beginE)
_ZN43_INTERNAL_27fab942_12_moe_wna16_cu_addae3ac4cuda3std6ranges3__45__cpo5beginE:
	.zero		1
	.type		_ZN43_INTERNAL_27fab942_12_moe_wna16_cu_addae3ac4cuda3std3__445_GLOBAL__N__27fab942_12_moe_wna16_cu_addae3ac6ignoreE,@object
	.size		_ZN43_INTERNAL_27fab942_12_moe_wna16_cu_addae3ac4cuda3std3__445_GLOBAL__N__27fab942_12_moe_wna16_cu_addae3ac6ignoreE,(_ZN43_INTERNAL_27fab942_12_moe_wna16_cu_addae3ac4cuda3std6ranges3__45__cpo4sizeE - _ZN43_INTERNAL_27fab942_12_moe_wna16_cu_addae3ac4cuda3std3__445_GLOBAL__N__27fab942_12_moe_wna16_cu_addae3ac6ignoreE)
_ZN43_INTERNAL_27fab942_12_moe_wna16_cu_addae3ac4cuda3std3__445_GLOBAL__N__27fab942_12_moe_wna16_cu_addae3ac6ignoreE:
	.zero		1
	.type		_ZN43_INTERNAL_27fab942_12_moe_wna16_cu_addae3ac4cuda3std6ranges3__45__cpo4sizeE,@object
	.size		_ZN43_INTERNAL_27fab942_12_moe_wna16_cu_addae3ac4cuda3std6ranges3__45__cpo4sizeE,(_ZN43_INTERNAL_27fab942_12_moe_wna16_cu_addae3ac4cuda3std3__45__cpo5beginE - _ZN43_INTERNAL_27fab942_12_moe_wna16_cu_addae3ac4cuda3std6ranges3__45__cpo4sizeE)
_ZN43_INTERNAL_27fab942_12_moe_wna16_cu_addae3ac4cuda3std6ranges3__45__cpo4sizeE:
	.zero		1
	.type		_ZN43_INTERNAL_27fab942_12_moe_wna16_cu_addae3ac4cuda3std3__45__cpo5beginE,@object
	.size		_ZN43_INTERNAL_27fab942_12_moe_wna16_cu_addae3ac4cuda3std3__45__cpo5beginE,(_ZN43_INTERNAL_27fab942_12_moe_wna16_cu_addae3ac4cuda3std6ranges3__45__cpo6cbeginE - _ZN43_INTERNAL_27fab942_12_moe_wna16_cu_addae3ac4cuda3std3__45__cpo5beginE)
_ZN43_INTERNAL_27fab942_12_moe_wna16_cu_addae3ac4cuda3std3__45__cpo5beginE:
	.zero		1
	.type		_ZN43_INTERNAL_27fab942_12_moe_wna16_cu_addae3ac4cuda3std6ranges3__45__cpo6cbeginE,@object
	.size		_ZN43_INTERNAL_27fab942_12_moe_wna16_cu_addae3ac4cuda3std6ranges3__45__cpo6cbeginE,(_ZN43_INTERNAL_27fab942_12_moe_wna16_cu_addae3ac4cuda3std3__45__cpo6rbeginE - _ZN43_INTERNAL_27fab942_12_moe_wna16_cu_addae3ac4cuda3std6ranges3__45__cpo6cbeginE)
_ZN43_INTERNAL_27fab942_12_moe_wna16_cu_addae3ac4cuda3std6ranges3__45__cpo6cbeginE:
	.zero		1
	.type		_ZN43_INTERNAL_27fab942_12_moe_wna16_cu_addae3ac4cuda3std3__45__cpo6rbeginE,@object
	.size		_ZN43_INTERNAL_27fab942_12_moe_wna16_cu_addae3ac4cuda3std3__45__cpo6rbeginE,(_ZN43_INTERNAL_27fab942_12_moe_wna16_cu_addae3ac4cuda3std6ranges3__45__cpo4nextE - _ZN43_INTERNAL_27fab942_12_moe_wna16_cu_addae3ac4cuda3std3__45__cpo6rbeginE)
_ZN43_INTERNAL_27fab942_12_moe_wna16_cu_addae3ac4cuda3std3__45__cpo6rbeginE:
	.zero		1
	.type		_ZN43_INTERNAL_27fab942_12_moe_wna16_cu_addae3ac4cuda3std6ranges3__45__cpo4nextE,@object
	.size		_ZN43_INTERNAL_27fab942_12_moe_wna16_cu_addae3ac4cuda3std6ranges3__45__cpo4nextE,(_ZN43_INTERNAL_27fab942_12_moe_wna16_cu_addae3ac4cuda3std6ranges3__45__cpo4swapE - _ZN43_INTERNAL_27fab942_12_moe_wna16_cu_addae3ac4cuda3std6ranges3__45__cpo4nextE)
_ZN43_INTERNAL_27fab942_12_moe_wna16_cu_addae3ac4cuda3std6ranges3__45__cpo4nextE:
	.zero		1
	.type		_ZN43_INTERNAL_27fab942_12_moe_wna16_cu_addae3ac4cuda3std6ranges3__45__cpo4swapE,@object
	.size		_ZN43_INTERNAL_27fab942_12_moe_wna16_cu_addae3ac4cuda3std6ranges3__45__cpo4swapE,(_ZN43_INTERNAL_27fab942_12_moe_wna16_cu_addae3ac4cuda3std3__420unreachable_sentinelE - _ZN43_INTERNAL_27fab942_12_moe_wna16_cu_addae3ac4cuda3std6ranges3__45__cpo4swapE)
_ZN43_INTERNAL_27fab942_12_moe_wna16_cu_addae3ac4cuda3std6ranges3__45__cpo4swapE:
	.zero		1
	.type		_ZN43_INTERNAL_27fab942_12_moe_wna16_cu_addae3ac4cuda3std3__420unreachable_sentinelE,@object
	.size		_ZN43_INTERNAL_27fab942_12_moe_wna16_cu_addae3ac4cuda3std3__420unreachable_sentinelE,(_ZN43_INTERNAL_27fab942_12_moe_wna16_cu_addae3ac6thrust24THRUST_300001_SM_1000_NS6system6detail10sequential3seqE - _ZN43_INTERNAL_27fab942_12_moe_wna16_cu_addae3ac4cuda3std3__420unreachable_sentinelE)
_ZN43_INTERNAL_27fab942_12_moe_wna16_cu_addae3ac4cuda3std3__420unreachable_sentinelE:
	.zero		1
	.type		_ZN43_INTERNAL_27fab942_12_moe_wna16_cu_addae3ac6thrust24THRUST_300001_SM_1000_NS6system6detail10sequential3seqE,@object
	.size		_ZN43_INTERNAL_27fab942_12_moe_wna16_cu_addae3ac6thrust24THRUST_300001_SM_1000_NS6system6detail10sequential3seqE,(_ZN43_INTERNAL_27fab942_12_moe_wna16_cu_addae3ac4cuda3std3__45__cpo4cendE - _ZN43_INTERNAL_27fab942_12_moe_wna16_cu_addae3ac6thrust24THRUST_300001_SM_1000_NS6system6detail10sequential3seqE)
_ZN43_INTERNAL_27fab942_12_moe_wna16_cu_addae3ac6thrust24THRUST_300001_SM_1000_NS6system6detail10sequential3seqE:
	.zero		1
	.type		_ZN43_INTERNAL_27fab942_12_moe_wna16_cu_addae3ac4cuda3std3__45__cpo4cendE,@object
	.size		_ZN43_INTERNAL_27fab942_12_moe_wna16_cu_addae3ac4cuda3std3__45__cpo4cendE,(_ZN43_INTERNAL_27fab942_12_moe_wna16_cu_addae3ac4cuda3std6ranges3__45__cpo9iter_swapE - _ZN43_INTERNAL_27fab942_12_moe_wna16_cu_addae3ac4cuda3std3__45__cpo4cendE)
_ZN43_INTERNAL_27fab942_12_moe_wna16_cu_addae3ac4cuda3std3__45__cpo4cendE:
	.zero		1
	.type		_ZN43_INTERNAL_27fab942_12_moe_wna16_cu_addae3ac4cuda3std6ranges3__45__cpo9iter_swapE,@object
	.size		_ZN43_INTERNAL_27fab942_12_moe_wna16_cu_addae3ac4cuda3std6ranges3__45__cpo9iter_swapE,(_ZN43_INTERNAL_27fab942_12_moe_wna16_cu_addae3ac4cuda3std3__45__cpo5crendE - _ZN43_INTERNAL_27fab942_12_moe_wna16_cu_addae3ac4cuda3std6ranges3__45__cpo9iter_swapE)
_ZN43_INTERNAL_27fab942_12_moe_wna16_cu_addae3ac4cuda3std6ranges3__45__cpo9iter_swapE:
	.zero		1
	.type		_ZN43_INTERNAL_27fab942_12_moe_wna16_cu_addae3ac4cuda3std3__45__cpo5crendE,@object
	.size		_ZN43_INTERNAL_27fab942_12_moe_wna16_cu_addae3ac4cuda3std3__45__cpo5crendE,(_ZN43_INTERNAL_27fab942_12_moe_wna16_cu_addae3ac4cuda3std6ranges3__45__cpo5cdataE - _ZN43_INTERNAL_27fab942_12_moe_wna16_cu_addae3ac4cuda3std3__45__cpo5crendE)
_ZN43_INTERNAL_27fab942_12_moe_wna16_cu_addae3ac4cuda3std3__45__cpo5crendE:
	.zero		1
	.type		_ZN43_INTERNAL_27fab942_12_moe_wna16_cu_addae3ac4cuda3std6ranges3__45__cpo5cdataE,@object
	.size		_ZN43_INTERNAL_27fab942_12_moe_wna16_cu_addae3ac4cuda3std6ranges3__45__cpo5cdataE,(_ZN43_INTERNAL_27fab942_12_moe_wna16_cu_addae3ac4cuda3std6ranges3__45__cpo3endE - _ZN43_INTERNAL_27fab942_12_moe_wna16_cu_addae3ac4cuda3std6ranges3__45__cpo5cdataE)
_ZN43_INTERNAL_27fab942_12_moe_wna16_cu_addae3ac4cuda3std6ranges3__45__cpo5cdataE:
	.zero		1
	.type		_ZN43_INTERNAL_27fab942_12_moe_wna16_cu_addae3ac4cuda3std6ranges3__45__cpo3endE,@object
	.size		_ZN43_INTERNAL_27fab942_12_moe_wna16_cu_addae3ac4cuda3std6ranges3__45__cpo3endE,(_ZN43_INTERNAL_27fab942_12_moe_wna16_cu_addae3ac4cuda3std3__419piecewise_constructE - _ZN43_INTERNAL_27fab942_12_moe_wna16_cu_addae3ac4cuda3std6ranges3__45__cpo3endE)
_ZN43_INTERNAL_27fab942_12_moe_wna16_cu_addae3ac4cuda3std6ranges3__45__cpo3endE:
	.zero		1
	.type		_ZN43_INTERNAL_27fab942_12_moe_wna16_cu_addae3ac4cuda3std3__419piecewise_constructE,@object
	.size		_ZN43_INTERNAL_27fab942_12_moe_wna16_cu_addae3ac4cuda3std3__419piecewise_constructE,(_ZN43_INTERNAL_27fab942_12_moe_wna16_cu_addae3ac4cuda3std6ranges3__45__cpo5ssizeE - _ZN43_INTERNAL_27fab942_12_moe_wna16_cu_addae3ac4cuda3std3__419piecewise_constructE)
_ZN43_INTERNAL_27fab942_12_moe_wna16_cu_addae3ac4cuda3std3__419piecewise_constructE:
	.zero		1
	.type		_ZN43_INTERNAL_27fab942_12_moe_wna16_cu_addae3ac4cuda3std6ranges3__45__cpo5ssizeE,@object
	.size		_ZN43_INTERNAL_27fab942_12_moe_wna16_cu_addae3ac4cuda3std6ranges3__45__cpo5ssizeE,(_ZN43_INTERNAL_27fab942_12_moe_wna16_cu_addae3ac4cuda3std3__45__cpo3endE - _ZN43_INTERNAL_27fab942_12_moe_wna16_cu_addae3ac4cuda3std6ranges3__45__cpo5ssizeE)
_ZN43_INTERNAL_27fab942_12_moe_wna16_cu_addae3ac4cuda3std6ranges3__45__cpo5ssizeE:
	.zero		1
	.type		_ZN43_INTERNAL_27fab942_12_moe_wna16_cu_addae3ac4cuda3std3__45__cpo3endE,@object
	.size		_ZN43_INTERNAL_27fab942_12_moe_wna16_cu_addae3ac4cuda3std3__45__cpo3endE,(_ZN43_INTERNAL_27fab942_12_moe_wna16_cu_addae3ac4cuda3std6ranges3__45__cpo4cendE - _ZN43_INTERNAL_27fab942_12_moe_wna16_cu_addae3ac4cuda3std3__45__cpo3endE)
_ZN43_INTERNAL_27fab942_12_moe_wna16_cu_addae3ac4cuda3std3__45__cpo3endE:
	.zero		1
	.type		_ZN43_INTERNAL_27fab942_12_moe_wna16_cu_addae3ac4cuda3std6ranges3__45__cpo4cendE,@object
	.size		_ZN43_INTERNAL_27fab942_12_moe_wna16_cu_addae3ac4cuda3std6ranges3__45__cpo4cendE,(_ZN43_INTERNAL_27fab942_12_moe_wna16_cu_addae3ac4cuda3std3__45__cpo4rendE - _ZN43_INTERNAL_27fab942_12_moe_wna16_cu_addae3ac4cuda3std6ranges3__45__cpo4cendE)
_ZN43_INTERNAL_27fab942_12_moe_wna16_cu_addae3ac4cuda3std6ranges3__45__cpo4cendE:
	.zero		1
	.type		_ZN43_INTERNAL_27fab942_12_moe_wna16_cu_addae3ac4cuda3std3__45__cpo4rendE,@object
	.size		_ZN43_INTERNAL_27fab942_12_moe_wna16_cu_addae3ac4cuda3std3__45__cpo4rendE,(_ZN43_INTERNAL_27fab942_12_moe_wna16_cu_addae3ac4cuda3std6ranges3__45__cpo4prevE - _ZN43_INTERNAL_27fab942_12_moe_wna16_cu_addae3ac4cuda3std3__45__cpo4rendE)
_ZN43_INTERNAL_27fab942_12_moe_wna16_cu_addae3ac4cuda3std3__45__cpo4rendE:
	.zero		1
	.type		_ZN43_INTERNAL_27fab942_12_moe_wna16_cu_addae3ac4cuda3std6ranges3__45__cpo4prevE,@object
	.size		_ZN43_INTERNAL_27fab942_12_moe_wna16_cu_addae3ac4cuda3std6ranges3__45__cpo4prevE,(_ZN43_INTERNAL_27fab942_12_moe_wna16_cu_addae3ac4cuda3std6ranges3__45__cpo9iter_moveE - _ZN43_INTERNAL_27fab942_12_moe_wna16_cu_addae3ac4cuda3std6ranges3__45__cpo4prevE)
_ZN43_INTERNAL_27fab942_12_moe_wna16_cu_addae3ac4cuda3std6ranges3__45__cpo4prevE:
	.zero		1
	.type		_ZN43_INTERNAL_27fab942_12_moe_wna16_cu_addae3ac4cuda3std6ranges3__45__cpo9iter_moveE,@object
	.size		_ZN43_INTERNAL_27fab942_12_moe_wna16_cu_addae3ac4cuda3std6ranges3__45__cpo9iter_moveE,(.L_13 - _ZN43_INTERNAL_27fab942_12_moe_wna16_cu_addae3ac4cuda3std6ranges3__45__cpo9iter_moveE)
_ZN43_INTERNAL_27fab942_12_moe_wna16_cu_addae3ac4cuda3std6ranges3__45__cpo9iter_moveE:
	.zero		1
.L_13:


//--------------------- .nv.shared._Z21moe_wna16_gemm_kernelI13__nv_bfloat16Li8ELi4EEvPKT_PS1_PKjS3_S6_PKfPKiSA_SA_tttjjjtttbb --------------------------
	.section	.nv.shared._Z21moe_wna16_gemm_kernelI13__nv_bfloat16Li8ELi4EEvPKT_PS1_PKjS3_S6_PKfPKiSA_SA_tttjjjtttbb,"aw",@nobits
	.sectionflags	@""
	.align	16
	.zero		1024


//--------------------- .nv.shared._Z21moe_wna16_gemm_kernelI13__nv_bfloat16Li8ELi2EEvPKT_PS1_PKjS3_S6_PKfPKiSA_SA_tttjjjtttbb --------------------------
	.section	.nv.shared._Z21moe_wna16_gemm_kernelI13__nv_bfloat16Li8ELi2EEvPKT_PS1_PKjS3_S6_PKfPKiSA_SA_tttjjjtttbb,"aw",@nobits
	.sectionflags	@""
	.align	16
	.zero		1024


//--------------------- .nv.shared._Z21moe_wna16_gemm_kernelI13__nv_bfloat16Li8ELi1EEvPKT_PS1_PKjS3_S6_PKfPKiSA_SA_tttjjjtttbb --------------------------
	.section	.nv.shared._Z21moe_wna16_gemm_kernelI13__nv_bfloat16Li8ELi1EEvPKT_PS1_PKjS3_S6_PKfPKiSA_SA_tttjjjtttbb,"aw",@nobits
	.sectionflags	@""
	.align	16
	.zero		1024


//--------------------- .nv.shared._Z21moe_wna16_gemm_kernelI13__nv_bfloat16Li4ELi8EEvPKT_PS1_PKjS3_S6_PKfPKiSA_SA_tttjjjtttbb --------------------------
	.section	.nv.shared._Z21moe_wna16_gemm_kernelI13__nv_bfloat16Li4ELi8EEvPKT_PS1_PKjS3_S6_PKfPKiSA_SA_tttjjjtttbb,"aw",@nobits
	.sectionflags	@""
	.align	16
	.zero		1024


//--------------------- .nv.shared._Z21moe_wna16_gemm_kernelI13__nv_bfloat16Li4ELi4EEvPKT_PS1_PKjS3_S6_PKfPKiSA_SA_tttjjjtttbb --------------------------
	.section	.nv.shared._Z21moe_wna16_gemm_kernelI13__nv_bfloat16Li4ELi4EEvPKT_PS1_PKjS3_S6_PKfPKiSA_SA_tttjjjtttbb,"aw",@nobits
	.sectionflags	@""
	.align	16
	.zero		1024


//--------------------- .nv.shared._Z21moe_wna16_gemm_kernelI13__nv_bfloat16Li4ELi2EEvPKT_PS1_PKjS3_S6_PKfPKiSA_SA_tttjjjtttbb --------------------------
	.section	.nv.shared._Z21moe_wna16_gemm_kernelI13__nv_bfloat16Li4ELi2EEvPKT_PS1_PKjS3_S6_PKfPKiSA_SA_tttjjjtttbb,"aw",@nobits
	.sectionflags	@""
	.align	16
	.zero		1024


//--------------------- .nv.shared._Z21moe_wna16_gemm_kernelI13__nv_bfloat16Li4ELi1EEvPKT_PS1_PKjS3_S6_PKfPKiSA_SA_tttjjjtttbb --------------------------
	.section	.nv.shared._Z21moe_wna16_gemm_kernelI13__nv_bfloat16Li4ELi1EEvPKT_PS1_PKjS3_S6_PKfPKiSA_SA_tttjjjtttbb,"aw",@nobits
	.sectionflags	@""
	.align	16
	.zero		1024


//--------------------- .nv.shared._Z21moe_wna16_gemm_kernelI6__halfLi8ELi8EEvPKT_PS1_PKjS3_S6_PKfPKiSA_SA_tttjjjtttbb --------------------------
	.section	.nv.shared._Z21moe_wna16_gemm_kernelI6__halfLi8ELi8EEvPKT_PS1_PKjS3_S6_PKfPKiSA_SA_tttjjjtttbb,"aw",@nobits
	.sectionflags	@""
	.align	16
	.zero		1024


//--------------------- .nv.shared._Z21moe_wna16_gemm_kernelI6__halfLi8ELi4EEvPKT_PS1_PKjS3_S6_PKfPKiSA_SA_tttjjjtttbb --------------------------
	.section	.nv.shared._Z21moe_wna16_gemm_kernelI6__halfLi8ELi4EEvPKT_PS1_PKjS3_S6_PKfPKiSA_SA_tttjjjtttbb,"aw",@nobits
	.sectionflags	@""
	.align	16
	.zero		1024


//--------------------- .nv.shared._Z21moe_wna16_gemm_kernelI6__halfLi8ELi2EEvPKT_PS1_PKjS3_S6_PKfPKiSA_SA_tttjjjtttbb --------------------------
	.section	.nv.shared._Z21moe_wna16_gemm_kernelI6__halfLi8ELi2EEvPKT_PS1_PKjS3_S6_PKfPKiSA_SA_tttjjjtttbb,"aw",@nobits
	.sectionflags	@""
	.align	16
	.zero		1024


//--------------------- .nv.shared._Z21moe_wna16_gemm_kernelI6__halfLi8ELi1EEvPKT_PS1_PKjS3_S6_PKfPKiSA_SA_tttjjjtttbb --------------------------
	.section	.nv.shared._Z21moe_wna16_gemm_kernelI6__halfLi8ELi1EEvPKT_PS1_PKjS3_S6_PKfPKiSA_SA_tttjjjtttbb,"aw",@nobits
	.sectionflags	@""
	.align	16
	.zero		1024


//--------------------- .nv.shared._Z21moe_wna16_gemm_kernelI6__halfLi4ELi8EEvPKT_PS1_PKjS3_S6_PKfPKiSA_SA_tttjjjtttbb --------------------------
	.section	.nv.shared._Z21moe_wna16_gemm_kernelI6__halfLi4ELi8EEvPKT_PS1_PKjS3_S6_PKfPKiSA_SA_tttjjjtttbb,"aw",@nobits
	.sectionflags	@""
	.align	16
	.zero		1024


//--------------------- .nv.shared._Z21moe_wna16_gemm_kernelI6__halfLi4ELi4EEvPKT_PS1_PKjS3_S6_PKfPKiSA_SA_tttjjjtttbb --------------------------
	.section	.nv.shared._Z21moe_wna16_gemm_kernelI6__halfLi4ELi4EEvPKT_PS1_PKjS3_S6_PKfPKiSA_SA_tttjjjtttbb,"aw",@nobits
	.sectionflags	@""
	.align	16
	.zero		1024


//--------------------- .nv.shared._Z21moe_wna16_gemm_kernelI6__halfLi4ELi2EEvPKT_PS1_PKjS3_S6_PKfPKiSA_SA_tttjjjtttbb --------------------------
	.section	.nv.shared._Z21moe_wna16_gemm_kernelI6__halfLi4ELi2EEvPKT_PS1_PKjS3_S6_PKfPKiSA_SA_tttjjjtttbb,"aw",@nobits
	.sectionflags	@""
	.align	16
	.zero		1024


//--------------------- .nv.shared._Z21moe_wna16_gemm_kernelI6__halfLi4ELi1EEvPKT_PS1_PKjS3_S6_PKfPKiSA_SA_tttjjjtttbb --------------------------
	.section	.nv.shared._Z21moe_wna16_gemm_kernelI6__halfLi4ELi1EEvPKT_PS1_PKjS3_S6_PKfPKiSA_SA_tttjjjtttbb,"aw",@nobits
	.sectionflags	@""
	.align	16
	.zero		1024


//--------------------- .nv.constant0._Z21moe_wna16_gemm_kernelI13__nv_bfloat16Li8ELi8EEvPKT_PS1_PKjS3_S6_PKfPKiSA_SA_tttjjjtttbb --------------------------
	.section	.nv.constant0._Z21moe_wna16_gemm_kernelI13__nv_bfloat16Li8ELi8EEvPKT_PS1_PKjS3_S6_PKfPKiSA_SA_tttjjjtttbb,"a",@progbits
	.sectionflags	@""
	.align	4
.nv.constant0._Z21moe_wna16_gemm_kernelI13__nv_bfloat16Li8ELi8EEvPKT_PS1_PKjS3_S6_PKfPKiSA_SA_tttjjjtttbb:
	.zero		996


//--------------------- .nv.constant0._Z21moe_wna16_gemm_kernelI13__nv_bfloat16Li8ELi4EEvPKT_PS1_PKjS3_S6_PKfPKiSA_SA_tttjjjtttbb --------------------------
	.section	.nv.constant0._Z21moe_wna16_gemm_kernelI13__nv_bfloat16Li8ELi4EEvPKT_PS1_PKjS3_S6_PKfPKiSA_SA_tttjjjtttbb,"a",@progbits
	.sectionflags	@""
	.align	4
.nv.constant0._Z21moe_wna16_gemm_kernelI13__nv_bfloat16Li8ELi4EEvPKT_PS1_PKjS3_S6_PKfPKiSA_SA_tttjjjtttbb:
	.zero		996


//--------------------- .nv.constant0._Z21moe_wna16_gemm_kernelI13__nv_bfloat16Li8ELi2EEvPKT_PS1_PKjS3_S6_PKfPKiSA_SA_tttjjjtttbb --------------------------
	.section	.nv.constant0._Z21moe_wna16_gemm_kernelI13__nv_bfloat16Li8ELi2EEvPKT_PS1_PKjS3_S6_PKfPKiSA_SA_tttjjjtttbb,"a",@progbits
	.sectionflags	@""
	.align	4
.nv.constant0._Z21moe_wna16_gemm_kernelI13__nv_bfloat16Li8ELi2EEvPKT_PS1_PKjS3_S6_PKfPKiSA_SA_tttjjjtttbb:
	.zero		996


//--------------------- .nv.constant0._Z21moe_wna16_gemm_kernelI13__nv_bfloat16Li8ELi1EEvPKT_PS1_PKjS3_S6_PKfPKiSA_SA_tttjjjtttbb --------------------------
	.section	.nv.constant0._Z21moe_wna16_gemm_kernelI13__nv_bfloat16Li8ELi1EEvPKT_PS1_PKjS3_S6_PKfPKiSA_SA_tttjjjtttbb,"a",@progbits
	.sectionflags	@""
	.align	4
.nv.constant0._Z21moe_wna16_gemm_kernelI13__nv_bfloat16Li8ELi1EEvPKT_PS1_PKjS3_S6_PKfPKiSA_SA_tttjjjtttbb:
	.zero		996


//--------------------- .nv.constant0._Z21moe_wna16_gemm_kernelI13__nv_bfloat16Li4ELi8EEvPKT_PS1_PKjS3_S6_PKfPKiSA_SA_tttjjjtttbb --------------------------
	.section	.nv.constant0._Z21moe_wna16_gemm_kernelI13__nv_bfloat16Li4ELi8EEvPKT_PS1_PKjS3_S6_PKfPKiSA_SA_tttjjjtttbb,"a",@progbits
	.sectionflags	@""
	.align	4
.nv.constant0._Z21moe_wna16_gemm_kernelI13__nv_bfloat16Li4ELi8EEvPKT_PS1_PKjS3_S6_PKfPKiSA_SA_tttjjjtttbb:
	.zero		996


//--------------------- .nv.constant0._Z21moe_wna16_gemm_kernelI13__nv_bfloat16Li4ELi4EEvPKT_PS1_PKjS3_S6_PKfPKiSA_SA_tttjjjtttbb --------------------------
	.section	.nv.constant0._Z21moe_wna16_gemm_kernelI13__nv_bfloat16Li4ELi4EEvPKT_PS1_PKjS3_S6_PKfPKiSA_SA_tttjjjtttbb,"a",@progbits
	.sectionflags	@""
	.align	4
.nv.constant0._Z21moe_wna16_gemm_kernelI13__nv_bfloat16Li4ELi4EEvPKT_PS1_PKjS3_S6_PKfPKiSA_SA_tttjjjtttbb:
	.zero		996


//--------------------- .nv.constant0._Z21moe_wna16_gemm_kernelI13__nv_bfloat16Li4ELi2EEvPKT_PS1_PKjS3_S6_PKfPKiSA_SA_tttjjjtttbb --------------------------
	.section	.nv.constant0._Z21moe_wna16_gemm_kernelI13__nv_bfloat16Li4ELi2EEvPKT_PS1_PKjS3_S6_PKfPKiSA_SA_tttjjjtttbb,"a",@progbits
	.sectionflags	@""
	.align	4
.nv.constant0._Z21moe_wna16_gemm_kernelI13__nv_bfloat16Li4ELi2EEvPKT_PS1_PKjS3_S6_PKfPKiSA_SA_tttjjjtttbb:
	.zero		996


//--------------------- .nv.constant0._Z21moe_wna16_gemm_kernelI13__nv_bfloat16Li4ELi1EEvPKT_PS1_PKjS3_S6_PKfPKiSA_SA_tttjjjtttbb --------------------------
	.section	.nv.constant0._Z21moe_wna16_gemm_kernelI13__nv_bfloat16Li4ELi1EEvPKT_PS1_PKjS3_S6_PKfPKiSA_SA_tttjjjtttbb,"a",@progbits
	.sectionflags	@""
	.align	4
.nv.constant0._Z21moe_wna16_gemm_kernelI13__nv_bfloat16Li4ELi1EEvPKT_PS1_PKjS3_S6_PKfPKiSA_SA_tttjjjtttbb:
	.zero		996


//--------------------- .nv.constant0._Z21moe_wna16_gemm_kernelI6__halfLi8ELi8EEvPKT_PS1_PKjS3_S6_PKfPKiSA_SA_tttjjjtttbb --------------------------
	.section	.nv.constant0._Z21moe_wna16_gemm_kernelI6__halfLi8ELi8EEvPKT_PS1_PKjS3_S6_PKfPKiSA_SA_tttjjjtttbb,"a",@progbits
	.sectionflags	@""
	.align	4
.nv.constant0._Z21moe_wna16_gemm_kernelI6__halfLi8ELi8EEvPKT_PS1_PKjS3_S6_PKfPKiSA_SA_tttjjjtttbb:
	.zero		996


//--------------------- .nv.constant0._Z21moe_wna16_gemm_kernelI6__halfLi8ELi4EEvPKT_PS1_PKjS3_S6_PKfPKiSA_SA_tttjjjtttbb --------------------------
	.section	.nv.constant0._Z21moe_wna16_gemm_kernelI6__halfLi8ELi4EEvPKT_PS1_PKjS3_S6_PKfPKiSA_SA_tttjjjtttbb,"a",@progbits
	.sectionflags	@""
	.align	4
.nv.constant0._Z21moe_wna16_gemm_kernelI6__halfLi8ELi4EEvPKT_PS1_PKjS3_S6_PKfPKiSA_SA_tttjjjtttbb:
	.zero		996


//--------------------- .nv.constant0._Z21moe_wna16_gemm_kernelI6__halfLi8ELi2EEvPKT_PS1_PKjS3_S6_PKfPKiSA_SA_tttjjjtttbb --------------------------
	.section	.nv.constant0._Z21moe_wna16_gemm_kernelI6__halfLi8ELi2EEvPKT_PS1_PKjS3_S6_PKfPKiSA_SA_tttjjjtttbb,"a",@progbits
	.sectionflags	@""
	.align	4
.nv.constant0._Z21moe_wna16_gemm_kernelI6__halfLi8ELi2EEvPKT_PS1_PKjS3_S6_PKfPKiSA_SA_tttjjjtttbb:
	.zero		996


//--------------------- .nv.constant0._Z21moe_wna16_gemm_kernelI6__halfLi8ELi1EEvPKT_PS1_PKjS3_S6_PKfPKiSA_SA_tttjjjtttbb --------------------------
	.section	.nv.constant0._Z21moe_wna16_gemm_kernelI6__halfLi8ELi1EEvPKT_PS1_PKjS3_S6_PKfPKiSA_SA_tttjjjtttbb,"a",@progbits
	.sectionflags	@""
	.align	4
.nv.constant0._Z21moe_wna16_gemm_kernelI6__halfLi8ELi1EEvPKT_PS1_PKjS3_S6_PKfPKiSA_SA_tttjjjtttbb:
	.zero		996


//--------------------- .nv.constant0._Z21moe_wna16_gemm_kernelI6__halfLi4ELi8EEvPKT_PS1_PKjS3_S6_PKfPKiSA_SA_tttjjjtttbb --------------------------
	.section	.nv.constant0._Z21moe_wna16_gemm_kernelI6__halfLi4ELi8EEvPKT_PS1_PKjS3_S6_PKfPKiSA_SA_tttjjjtttbb,"a",@progbits
	.sectionflags	@""
	.align	4
.nv.constant0._Z21moe_wna16_gemm_kernelI6__halfLi4ELi8EEvPKT_PS1_PKjS3_S6_PKfPKiSA_SA_tttjjjtttbb:
	.zero		996


//--------------------- .nv.constant0._Z21moe_wna16_gemm_kernelI6__halfLi4ELi4EEvPKT_PS1_PKjS3_S6_PKfPKiSA_SA_tttjjjtttbb --------------------------
	.section	.nv.constant0._Z21moe_wna16_gemm_kernelI6__halfLi4ELi4EEvPKT_PS1_PKjS3_S6_PKfPKiSA_SA_tttjjjtttbb,"a",@progbits
	.sectionflags	@""
	.align	4
.nv.constant0._Z21moe_wna16_gemm_kernelI6__halfLi4ELi4EEvPKT_PS1_PKjS3_S6_PKfPKiSA_SA_tttjjjtttbb:
	.zero		996


//--------------------- .nv.constant0._Z21moe_wna16_gemm_kernelI6__halfLi4ELi2EEvPKT_PS1_PKjS3_S6_PKfPKiSA_SA_tttjjjtttbb --------------------------
	.section	.nv.constant0._Z21moe_wna16_gemm_kernelI6__halfLi4ELi2EEvPKT_PS1_PKjS3_S6_PKfPKiSA_SA_tttjjjtttbb,"a",@progbits
	.sectionflags	@""
	.align	4
.nv.constant0._Z21moe_wna16_gemm_kernelI6__halfLi4ELi2EEvPKT_PS1_PKjS3_S6_PKfPKiSA_SA_tttjjjtttbb:
	.zero		996


//--------------------- .nv.constant0._Z21moe_wna16_gemm_kernelI6__halfLi4ELi1EEvPKT_PS1_PKjS3_S6_PKfPKiSA_SA_tttjjjtttbb --------------------------
	.section	.nv.constant0._Z21moe_wna16_gemm_kernelI6__halfLi4ELi1EEvPKT_PS1_PKjS3_S6_PKfPKiSA_SA_tttjjjtttbb,"a",@progbits
	.sectionflags	@""
	.align	4
.nv.constant0._Z21moe_wna16_gemm_kernelI6__halfLi4ELi1EEvPKT_PS1_PKjS3_S6_PKfPKiSA_SA_tttjjjtttbb:
	.zero		996


//--------------------- SYMBOLS --------------------------

	.type		.nv.reservedSmem.offset0,@object
	.size		.nv.reservedSmem.offset0,0x4
	.type		.nv.reservedSmem.cap,@object
	.size		.nv.reservedSmem.cap,0x4
